//
// Generated by NVIDIA NVVM Compiler
//
// Compiler Build ID: CL-36424714
// Cuda compilation tools, release 13.0, V13.0.88
// Based on NVVM 20.0.0
//

.version 9.0
.target sm_100
.address_size 64

	// .globl	_Z19linear_forward_cudaPKfS0_S0_Pfiii
// _ZZ25linear_forward_cuda_tiledPKfS0_S0_PfiiiE2as has been demoted
// _ZZ25linear_forward_cuda_tiledPKfS0_S0_PfiiiE2bs has been demoted
// _ZZ30linear_forward_cuda_blocktiledPKfS0_S0_PfiiiE2as has been demoted
// _ZZ30linear_forward_cuda_blocktiledPKfS0_S0_PfiiiE2bs has been demoted
// _ZZ30linear_forward_relu_cuda_tiledPKfS0_S0_PfiiiE2as has been demoted
// _ZZ30linear_forward_relu_cuda_tiledPKfS0_S0_PfiiiE2bs has been demoted
// _ZZ35linear_forward_relu_cuda_blocktiledPKfS0_S0_PfiiiE2as has been demoted
// _ZZ35linear_forward_relu_cuda_blocktiledPKfS0_S0_PfiiiE2bs has been demoted
// _ZZ24dinp_backward_cuda_tiledPKfS0_PfiiiE2as has been demoted
// _ZZ24dinp_backward_cuda_tiledPKfS0_PfiiiE2bs has been demoted
// _ZZ29dinp_backward_cuda_blocktiledPKfS0_PfiiiE2as has been demoted
// _ZZ29dinp_backward_cuda_blocktiledPKfS0_PfiiiE2bs has been demoted
// _ZZ27dweight_backward_cuda_tiledPKfS0_PfS1_iiiE2as has been demoted
// _ZZ27dweight_backward_cuda_tiledPKfS0_PfS1_iiiE2bs has been demoted
// _ZZ32dweight_backward_cuda_blocktiledPKfS0_PfS1_iiiE2as has been demoted
// _ZZ32dweight_backward_cuda_blocktiledPKfS0_PfS1_iiiE2bs has been demoted

.visible .entry _Z19linear_forward_cudaPKfS0_S0_Pfiii(
	.param .u64 .ptr .align 1 _Z19linear_forward_cudaPKfS0_S0_Pfiii_param_0,
	.param .u64 .ptr .align 1 _Z19linear_forward_cudaPKfS0_S0_Pfiii_param_1,
	.param .u64 .ptr .align 1 _Z19linear_forward_cudaPKfS0_S0_Pfiii_param_2,
	.param .u64 .ptr .align 1 _Z19linear_forward_cudaPKfS0_S0_Pfiii_param_3,
	.param .u32 _Z19linear_forward_cudaPKfS0_S0_Pfiii_param_4,
	.param .u32 _Z19linear_forward_cudaPKfS0_S0_Pfiii_param_5,
	.param .u32 _Z19linear_forward_cudaPKfS0_S0_Pfiii_param_6
)
{
	.reg .pred 	%p<13>;
	.reg .b32 	%r<94>;
	.reg .b32 	%f<66>;
	.reg .b64 	%rd<73>;

	ld.param.u64 	%rd5, [_Z19linear_forward_cudaPKfS0_S0_Pfiii_param_0];
	ld.param.u64 	%rd6, [_Z19linear_forward_cudaPKfS0_S0_Pfiii_param_1];
	ld.param.u64 	%rd3, [_Z19linear_forward_cudaPKfS0_S0_Pfiii_param_2];
	ld.param.u64 	%rd4, [_Z19linear_forward_cudaPKfS0_S0_Pfiii_param_3];
	ld.param.u32 	%r44, [_Z19linear_forward_cudaPKfS0_S0_Pfiii_param_4];
	ld.param.u32 	%r46, [_Z19linear_forward_cudaPKfS0_S0_Pfiii_param_5];
	ld.param.u32 	%r45, [_Z19linear_forward_cudaPKfS0_S0_Pfiii_param_6];
	cvta.to.global.u64 	%rd1, %rd6;
	cvta.to.global.u64 	%rd2, %rd5;
	mov.u32 	%r48, %ctaid.x;
	mov.u32 	%r49, %ntid.x;
	mul.lo.s32 	%r1, %r48, %r49;
	mov.u32 	%r2, %tid.x;
	add.s32 	%r3, %r1, %r2;
	mov.u32 	%r50, %ctaid.y;
	mov.u32 	%r51, %ntid.y;
	mov.u32 	%r52, %tid.y;
	mad.lo.s32 	%r53, %r50, %r51, %r52;
	setp.ge.u32 	%p1, %r3, %r45;
	setp.ge.u32 	%p2, %r53, %r46;
	or.pred  	%p3, %p1, %p2;
	@%p3 bra 	$L__BB0_14;
	cvta.to.global.u64 	%rd7, %rd3;
	mul.wide.u32 	%rd8, %r3, 4;
	add.s64 	%rd9, %rd7, %rd8;
	ld.global.f32 	%f65, [%rd9];
	setp.lt.s32 	%p4, %r44, 1;
	@%p4 bra 	$L__BB0_13;
	mul.lo.s32 	%r5, %r44, %r53;
	and.b32  	%r6, %r44, 7;
	setp.lt.u32 	%p5, %r44, 8;
	mov.b32 	%r92, 0;
	@%p5 bra 	$L__BB0_5;
	and.b32  	%r92, %r44, 2147483640;
	neg.s32 	%r90, %r92;
	add.s32 	%r55, %r2, %r45;
	add.s32 	%r89, %r55, %r1;
	shl.b32 	%r10, %r45, 3;
	shl.b32 	%r56, %r45, 1;
	add.s32 	%r88, %r3, %r56;
	mad.lo.s32 	%r87, %r45, 3, %r3;
	shl.b32 	%r57, %r45, 2;
	add.s32 	%r86, %r3, %r57;
	mad.lo.s32 	%r85, %r45, 5, %r3;
	mad.lo.s32 	%r84, %r45, 6, %r3;
	mad.lo.s32 	%r83, %r45, 7, %r3;
	add.s32 	%r81, %r5, 3;
	mov.u32 	%r82, %r3;
$L__BB0_4:
	.pragma "nounroll";
	add.s32 	%r58, %r81, -3;
	mul.wide.u32 	%rd10, %r58, 4;
	add.s64 	%rd11, %rd2, %rd10;
	ld.global.f32 	%f15, [%rd11];
	mul.wide.u32 	%rd12, %r82, 4;
	add.s64 	%rd13, %rd1, %rd12;
	ld.global.f32 	%f16, [%rd13];
	fma.rn.f32 	%f17, %f15, %f16, %f65;
	add.s32 	%r59, %r81, -2;
	mul.wide.u32 	%rd14, %r59, 4;
	add.s64 	%rd15, %rd2, %rd14;
	ld.global.f32 	%f18, [%rd15];
	mul.wide.u32 	%rd16, %r89, 4;
	add.s64 	%rd17, %rd1, %rd16;
	ld.global.f32 	%f19, [%rd17];
	fma.rn.f32 	%f20, %f18, %f19, %f17;
	add.s32 	%r60, %r81, -1;
	mul.wide.u32 	%rd18, %r60, 4;
	add.s64 	%rd19, %rd2, %rd18;
	ld.global.f32 	%f21, [%rd19];
	mul.wide.u32 	%rd20, %r88, 4;
	add.s64 	%rd21, %rd1, %rd20;
	ld.global.f32 	%f22, [%rd21];
	fma.rn.f32 	%f23, %f21, %f22, %f20;
	add.s32 	%r61, %r81, 4;
	mul.wide.u32 	%rd22, %r81, 4;
	add.s64 	%rd23, %rd2, %rd22;
	ld.global.f32 	%f24, [%rd23];
	mul.wide.u32 	%rd24, %r87, 4;
	add.s64 	%rd25, %rd1, %rd24;
	ld.global.f32 	%f25, [%rd25];
	fma.rn.f32 	%f26, %f24, %f25, %f23;
	add.s32 	%r62, %r81, 1;
	mul.wide.u32 	%rd26, %r62, 4;
	add.s64 	%rd27, %rd2, %rd26;
	ld.global.f32 	%f27, [%rd27];
	mul.wide.u32 	%rd28, %r86, 4;
	add.s64 	%rd29, %rd1, %rd28;
	ld.global.f32 	%f28, [%rd29];
	fma.rn.f32 	%f29, %f27, %f28, %f26;
	add.s32 	%r63, %r81, 2;
	mul.wide.u32 	%rd30, %r63, 4;
	add.s64 	%rd31, %rd2, %rd30;
	ld.global.f32 	%f30, [%rd31];
	mul.wide.u32 	%rd32, %r85, 4;
	add.s64 	%rd33, %rd1, %rd32;
	ld.global.f32 	%f31, [%rd33];
	fma.rn.f32 	%f32, %f30, %f31, %f29;
	add.s32 	%r64, %r81, 3;
	mul.wide.u32 	%rd34, %r64, 4;
	add.s64 	%rd35, %rd2, %rd34;
	ld.global.f32 	%f33, [%rd35];
	mul.wide.u32 	%rd36, %r84, 4;
	add.s64 	%rd37, %rd1, %rd36;
	ld.global.f32 	%f34, [%rd37];
	fma.rn.f32 	%f35, %f33, %f34, %f32;
	mul.wide.u32 	%rd38, %r61, 4;
	add.s64 	%rd39, %rd2, %rd38;
	ld.global.f32 	%f36, [%rd39];
	mul.wide.u32 	%rd40, %r83, 4;
	add.s64 	%rd41, %rd1, %rd40;
	ld.global.f32 	%f37, [%rd41];
	fma.rn.f32 	%f65, %f36, %f37, %f35;
	add.s32 	%r90, %r90, 8;
	add.s32 	%r89, %r89, %r10;
	add.s32 	%r88, %r88, %r10;
	add.s32 	%r87, %r87, %r10;
	add.s32 	%r86, %r86, %r10;
	add.s32 	%r85, %r85, %r10;
	add.s32 	%r84, %r84, %r10;
	add.s32 	%r83, %r83, %r10;
	add.s32 	%r82, %r82, %r10;
	add.s32 	%r81, %r81, 8;
	setp.ne.s32 	%p6, %r90, 0;
	@%p6 bra 	$L__BB0_4;
$L__BB0_5:
	setp.eq.s32 	%p7, %r6, 0;
	@%p7 bra 	$L__BB0_13;
	and.b32  	%r39, %r44, 3;
	setp.lt.u32 	%p8, %r6, 4;
	@%p8 bra 	$L__BB0_8;
	add.s32 	%r65, %r92, %r5;
	mul.wide.u32 	%rd42, %r65, 4;
	add.s64 	%rd43, %rd2, %rd42;
	ld.global.f32 	%f39, [%rd43];
	mad.lo.s32 	%r66, %r92, %r45, %r3;
	mul.wide.u32 	%rd44, %r66, 4;
	add.s64 	%rd45, %rd1, %rd44;
	ld.global.f32 	%f40, [%rd45];
	fma.rn.f32 	%f41, %f39, %f40, %f65;
	add.s32 	%r67, %r65, 1;
	mul.wide.u32 	%rd46, %r67, 4;
	add.s64 	%rd47, %rd2, %rd46;
	ld.global.f32 	%f42, [%rd47];
	add.s32 	%r68, %r66, %r45;
	mul.wide.u32 	%rd48, %r68, 4;
	add.s64 	%rd49, %rd1, %rd48;
	ld.global.f32 	%f43, [%rd49];
	fma.rn.f32 	%f44, %f42, %f43, %f41;
	add.s32 	%r69, %r65, 2;
	mul.wide.u32 	%rd50, %r69, 4;
	add.s64 	%rd51, %rd2, %rd50;
	ld.global.f32 	%f45, [%rd51];
	add.s32 	%r70, %r68, %r45;
	mul.wide.u32 	%rd52, %r70, 4;
	add.s64 	%rd53, %rd1, %rd52;
	ld.global.f32 	%f46, [%rd53];
	fma.rn.f32 	%f47, %f45, %f46, %f44;
	add.s32 	%r71, %r65, 3;
	mul.wide.u32 	%rd54, %r71, 4;
	add.s64 	%rd55, %rd2, %rd54;
	ld.global.f32 	%f48, [%rd55];
	add.s32 	%r72, %r70, %r45;
	mul.wide.u32 	%rd56, %r72, 4;
	add.s64 	%rd57, %rd1, %rd56;
	ld.global.f32 	%f49, [%rd57];
	fma.rn.f32 	%f65, %f48, %f49, %f47;
	add.s32 	%r92, %r92, 4;
$L__BB0_8:
	setp.eq.s32 	%p9, %r39, 0;
	@%p9 bra 	$L__BB0_13;
	setp.eq.s32 	%p10, %r39, 1;
	@%p10 bra 	$L__BB0_11;
	add.s32 	%r73, %r92, %r5;
	mul.wide.u32 	%rd58, %r73, 4;
	add.s64 	%rd59, %rd2, %rd58;
	ld.global.f32 	%f51, [%rd59];
	mad.lo.s32 	%r74, %r92, %r45, %r3;
	mul.wide.u32 	%rd60, %r74, 4;
	add.s64 	%rd61, %rd1, %rd60;
	ld.global.f32 	%f52, [%rd61];
	fma.rn.f32 	%f53, %f51, %f52, %f65;
	add.s32 	%r75, %r73, 1;
	mul.wide.u32 	%rd62, %r75, 4;
	add.s64 	%rd63, %rd2, %rd62;
	ld.global.f32 	%f54, [%rd63];
	add.s32 	%r76, %r74, %r45;
	mul.wide.u32 	%rd64, %r76, 4;
	add.s64 	%rd65, %rd1, %rd64;
	ld.global.f32 	%f55, [%rd65];
	fma.rn.f32 	%f65, %f54, %f55, %f53;
	add.s32 	%r92, %r92, 2;
$L__BB0_11:
	and.b32  	%r77, %r44, 1;
	setp.eq.b32 	%p11, %r77, 1;
	not.pred 	%p12, %p11;
	@%p12 bra 	$L__BB0_13;
	add.s32 	%r78, %r92, %r5;
	mul.wide.u32 	%rd66, %r78, 4;
	add.s64 	%rd67, %rd2, %rd66;
	ld.global.f32 	%f56, [%rd67];
	mad.lo.s32 	%r79, %r92, %r45, %r3;
	mul.wide.u32 	%rd68, %r79, 4;
	add.s64 	%rd69, %rd1, %rd68;
	ld.global.f32 	%f57, [%rd69];
	fma.rn.f32 	%f65, %f56, %f57, %f65;
$L__BB0_13:
	mad.lo.s32 	%r80, %r45, %r53, %r3;
	cvta.to.global.u64 	%rd70, %rd4;
	mul.wide.u32 	%rd71, %r80, 4;
	add.s64 	%rd72, %rd70, %rd71;
	st.global.f32 	[%rd72], %f65;
$L__BB0_14:
	ret;

}
	// .globl	_Z25linear_forward_cuda_tiledPKfS0_S0_Pfiii
.visible .entry _Z25linear_forward_cuda_tiledPKfS0_S0_Pfiii(
	.param .u64 .ptr .align 1 _Z25linear_forward_cuda_tiledPKfS0_S0_Pfiii_param_0,
	.param .u64 .ptr .align 1 _Z25linear_forward_cuda_tiledPKfS0_S0_Pfiii_param_1,
	.param .u64 .ptr .align 1 _Z25linear_forward_cuda_tiledPKfS0_S0_Pfiii_param_2,
	.param .u64 .ptr .align 1 _Z25linear_forward_cuda_tiledPKfS0_S0_Pfiii_param_3,
	.param .u32 _Z25linear_forward_cuda_tiledPKfS0_S0_Pfiii_param_4,
	.param .u32 _Z25linear_forward_cuda_tiledPKfS0_S0_Pfiii_param_5,
	.param .u32 _Z25linear_forward_cuda_tiledPKfS0_S0_Pfiii_param_6
)
{
	.reg .pred 	%p<12>;
	.reg .b32 	%r<51>;
	.reg .b32 	%f<110>;
	.reg .b64 	%rd<17>;
	// demoted variable
	.shared .align 4 .b8 _ZZ25linear_forward_cuda_tiledPKfS0_S0_PfiiiE2as[4096];
	// demoted variable
	.shared .align 4 .b8 _ZZ25linear_forward_cuda_tiledPKfS0_S0_PfiiiE2bs[4096];
	ld.param.u64 	%rd3, [_Z25linear_forward_cuda_tiledPKfS0_S0_Pfiii_param_0];
	ld.param.u64 	%rd4, [_Z25linear_forward_cuda_tiledPKfS0_S0_Pfiii_param_1];
	ld.param.u64 	%rd6, [_Z25linear_forward_cuda_tiledPKfS0_S0_Pfiii_param_2];
	ld.param.u64 	%rd5, [_Z25linear_forward_cuda_tiledPKfS0_S0_Pfiii_param_3];
	ld.param.u32 	%r26, [_Z25linear_forward_cuda_tiledPKfS0_S0_Pfiii_param_4];
	ld.param.u32 	%r27, [_Z25linear_forward_cuda_tiledPKfS0_S0_Pfiii_param_5];
	ld.param.u32 	%r28, [_Z25linear_forward_cuda_tiledPKfS0_S0_Pfiii_param_6];
	cvta.to.global.u64 	%rd7, %rd6;
	mov.u32 	%r1, %tid.x;
	and.b32  	%r46, %r1, 31;
	shr.u32 	%r48, %r1, 5;
	mov.u32 	%r29, %ctaid.y;
	shl.b32 	%r4, %r29, 5;
	or.b32  	%r5, %r4, %r46;
	mov.u32 	%r30, %ctaid.x;
	shl.b32 	%r31, %r30, 5;
	or.b32  	%r6, %r31, %r48;
	mul.wide.u32 	%rd8, %r5, 4;
	add.s64 	%rd9, %rd7, %rd8;
	ld.global.f32 	%f109, [%rd9];
	max.s32 	%r7, %r26, %r27;
	setp.lt.s32 	%p1, %r7, 32;
	@%p1 bra 	$L__BB1_7;
	and.b32  	%r32, %r1, 992;
	or.b32  	%r33, %r32, %r46;
	shl.b32 	%r34, %r33, 2;
	mov.u32 	%r35, _ZZ25linear_forward_cuda_tiledPKfS0_S0_PfiiiE2as;
	add.s32 	%r8, %r35, %r34;
	mov.u32 	%r36, _ZZ25linear_forward_cuda_tiledPKfS0_S0_PfiiiE2bs;
	add.s32 	%r9, %r36, %r34;
	shl.b32 	%r37, %r1, 2;
	and.b32  	%r38, %r37, 3968;
	add.s32 	%r10, %r35, %r38;
	shl.b32 	%r39, %r46, 2;
	add.s32 	%r11, %r36, %r39;
	shr.s32 	%r40, %r7, 31;
	shr.u32 	%r41, %r40, 27;
	add.s32 	%r42, %r7, %r41;
	shr.s32 	%r43, %r42, 5;
	neg.s32 	%r50, %r43;
	mad.lo.s32 	%r44, %r28, %r48, %r4;
	add.s32 	%r49, %r44, %r46;
	shl.b32 	%r14, %r28, 5;
	mad.lo.s32 	%r47, %r26, %r6, %r46;
	cvta.to.global.u64 	%rd1, %rd3;
	cvta.to.global.u64 	%rd2, %rd4;
$L__BB1_2:
	setp.ge.u32 	%p2, %r6, %r27;
	setp.ge.u32 	%p3, %r46, %r26;
	mov.f32 	%f107, 0f00000000;
	or.pred  	%p4, %p3, %p2;
	@%p4 bra 	$L__BB1_4;
	mul.wide.u32 	%rd10, %r47, 4;
	add.s64 	%rd11, %rd1, %rd10;
	ld.global.f32 	%f107, [%rd11];
$L__BB1_4:
	setp.ge.u32 	%p5, %r5, %r28;
	st.shared.f32 	[%r8], %f107;
	setp.ge.u32 	%p6, %r48, %r26;
	mov.f32 	%f108, 0f00000000;
	or.pred  	%p7, %p5, %p6;
	@%p7 bra 	$L__BB1_6;
	mul.wide.u32 	%rd12, %r49, 4;
	add.s64 	%rd13, %rd2, %rd12;
	ld.global.f32 	%f108, [%rd13];
$L__BB1_6:
	st.shared.f32 	[%r9], %f108;
	bar.sync 	0;
	ld.shared.f32 	%f11, [%r10];
	ld.shared.f32 	%f12, [%r11];
	fma.rn.f32 	%f13, %f11, %f12, %f109;
	ld.shared.f32 	%f14, [%r10+4];
	ld.shared.f32 	%f15, [%r11+128];
	fma.rn.f32 	%f16, %f14, %f15, %f13;
	ld.shared.f32 	%f17, [%r10+8];
	ld.shared.f32 	%f18, [%r11+256];
	fma.rn.f32 	%f19, %f17, %f18, %f16;
	ld.shared.f32 	%f20, [%r10+12];
	ld.shared.f32 	%f21, [%r11+384];
	fma.rn.f32 	%f22, %f20, %f21, %f19;
	ld.shared.f32 	%f23, [%r10+16];
	ld.shared.f32 	%f24, [%r11+512];
	fma.rn.f32 	%f25, %f23, %f24, %f22;
	ld.shared.f32 	%f26, [%r10+20];
	ld.shared.f32 	%f27, [%r11+640];
	fma.rn.f32 	%f28, %f26, %f27, %f25;
	ld.shared.f32 	%f29, [%r10+24];
	ld.shared.f32 	%f30, [%r11+768];
	fma.rn.f32 	%f31, %f29, %f30, %f28;
	ld.shared.f32 	%f32, [%r10+28];
	ld.shared.f32 	%f33, [%r11+896];
	fma.rn.f32 	%f34, %f32, %f33, %f31;
	ld.shared.f32 	%f35, [%r10+32];
	ld.shared.f32 	%f36, [%r11+1024];
	fma.rn.f32 	%f37, %f35, %f36, %f34;
	ld.shared.f32 	%f38, [%r10+36];
	ld.shared.f32 	%f39, [%r11+1152];
	fma.rn.f32 	%f40, %f38, %f39, %f37;
	ld.shared.f32 	%f41, [%r10+40];
	ld.shared.f32 	%f42, [%r11+1280];
	fma.rn.f32 	%f43, %f41, %f42, %f40;
	ld.shared.f32 	%f44, [%r10+44];
	ld.shared.f32 	%f45, [%r11+1408];
	fma.rn.f32 	%f46, %f44, %f45, %f43;
	ld.shared.f32 	%f47, [%r10+48];
	ld.shared.f32 	%f48, [%r11+1536];
	fma.rn.f32 	%f49, %f47, %f48, %f46;
	ld.shared.f32 	%f50, [%r10+52];
	ld.shared.f32 	%f51, [%r11+1664];
	fma.rn.f32 	%f52, %f50, %f51, %f49;
	ld.shared.f32 	%f53, [%r10+56];
	ld.shared.f32 	%f54, [%r11+1792];
	fma.rn.f32 	%f55, %f53, %f54, %f52;
	ld.shared.f32 	%f56, [%r10+60];
	ld.shared.f32 	%f57, [%r11+1920];
	fma.rn.f32 	%f58, %f56, %f57, %f55;
	ld.shared.f32 	%f59, [%r10+64];
	ld.shared.f32 	%f60, [%r11+2048];
	fma.rn.f32 	%f61, %f59, %f60, %f58;
	ld.shared.f32 	%f62, [%r10+68];
	ld.shared.f32 	%f63, [%r11+2176];
	fma.rn.f32 	%f64, %f62, %f63, %f61;
	ld.shared.f32 	%f65, [%r10+72];
	ld.shared.f32 	%f66, [%r11+2304];
	fma.rn.f32 	%f67, %f65, %f66, %f64;
	ld.shared.f32 	%f68, [%r10+76];
	ld.shared.f32 	%f69, [%r11+2432];
	fma.rn.f32 	%f70, %f68, %f69, %f67;
	ld.shared.f32 	%f71, [%r10+80];
	ld.shared.f32 	%f72, [%r11+2560];
	fma.rn.f32 	%f73, %f71, %f72, %f70;
	ld.shared.f32 	%f74, [%r10+84];
	ld.shared.f32 	%f75, [%r11+2688];
	fma.rn.f32 	%f76, %f74, %f75, %f73;
	ld.shared.f32 	%f77, [%r10+88];
	ld.shared.f32 	%f78, [%r11+2816];
	fma.rn.f32 	%f79, %f77, %f78, %f76;
	ld.shared.f32 	%f80, [%r10+92];
	ld.shared.f32 	%f81, [%r11+2944];
	fma.rn.f32 	%f82, %f80, %f81, %f79;
	ld.shared.f32 	%f83, [%r10+96];
	ld.shared.f32 	%f84, [%r11+3072];
	fma.rn.f32 	%f85, %f83, %f84, %f82;
	ld.shared.f32 	%f86, [%r10+100];
	ld.shared.f32 	%f87, [%r11+3200];
	fma.rn.f32 	%f88, %f86, %f87, %f85;
	ld.shared.f32 	%f89, [%r10+104];
	ld.shared.f32 	%f90, [%r11+3328];
	fma.rn.f32 	%f91, %f89, %f90, %f88;
	ld.shared.f32 	%f92, [%r10+108];
	ld.shared.f32 	%f93, [%r11+3456];
	fma.rn.f32 	%f94, %f92, %f93, %f91;
	ld.shared.f32 	%f95, [%r10+112];
	ld.shared.f32 	%f96, [%r11+3584];
	fma.rn.f32 	%f97, %f95, %f96, %f94;
	ld.shared.f32 	%f98, [%r10+116];
	ld.shared.f32 	%f99, [%r11+3712];
	fma.rn.f32 	%f100, %f98, %f99, %f97;
	ld.shared.f32 	%f101, [%r10+120];
	ld.shared.f32 	%f102, [%r11+3840];
	fma.rn.f32 	%f103, %f101, %f102, %f100;
	ld.shared.f32 	%f104, [%r10+124];
	ld.shared.f32 	%f105, [%r11+3968];
	fma.rn.f32 	%f109, %f104, %f105, %f103;
	bar.sync 	0;
	add.s32 	%r50, %r50, 1;
	setp.ne.s32 	%p8, %r50, 0;
	add.s32 	%r49, %r49, %r14;
	add.s32 	%r48, %r48, 32;
	add.s32 	%r47, %r47, 32;
	add.s32 	%r46, %r46, 32;
	@%p8 bra 	$L__BB1_2;
$L__BB1_7:
	setp.ge.u32 	%p9, %r5, %r28;
	setp.ge.u32 	%p10, %r6, %r27;
	or.pred  	%p11, %p9, %p10;
	@%p11 bra 	$L__BB1_9;
	mad.lo.s32 	%r45, %r28, %r6, %r5;
	cvta.to.global.u64 	%rd14, %rd5;
	mul.wide.u32 	%rd15, %r45, 4;
	add.s64 	%rd16, %rd14, %rd15;
	st.global.f32 	[%rd16], %f109;
$L__BB1_9:
	ret;

}
	// .globl	_Z30linear_forward_cuda_blocktiledPKfS0_S0_Pfiii
.visible .entry _Z30linear_forward_cuda_blocktiledPKfS0_S0_Pfiii(
	.param .u64 .ptr .align 1 _Z30linear_forward_cuda_blocktiledPKfS0_S0_Pfiii_param_0,
	.param .u64 .ptr .align 1 _Z30linear_forward_cuda_blocktiledPKfS0_S0_Pfiii_param_1,
	.param .u64 .ptr .align 1 _Z30linear_forward_cuda_blocktiledPKfS0_S0_Pfiii_param_2,
	.param .u64 .ptr .align 1 _Z30linear_forward_cuda_blocktiledPKfS0_S0_Pfiii_param_3,
	.param .u32 _Z30linear_forward_cuda_blocktiledPKfS0_S0_Pfiii_param_4,
	.param .u32 _Z30linear_forward_cuda_blocktiledPKfS0_S0_Pfiii_param_5,
	.param .u32 _Z30linear_forward_cuda_blocktiledPKfS0_S0_Pfiii_param_6
)
{
	.reg .pred 	%p<18>;
	.reg .b32 	%r<71>;
	.reg .b32 	%f<188>;
	.reg .b64 	%rd<34>;
	// demoted variable
	.shared .align 4 .b8 _ZZ30linear_forward_cuda_blocktiledPKfS0_S0_PfiiiE2as[2048];
	// demoted variable
	.shared .align 4 .b8 _ZZ30linear_forward_cuda_blocktiledPKfS0_S0_PfiiiE2bs[2048];
	ld.param.u64 	%rd5, [_Z30linear_forward_cuda_blocktiledPKfS0_S0_Pfiii_param_3];
	ld.param.u32 	%r34, [_Z30linear_forward_cuda_blocktiledPKfS0_S0_Pfiii_param_4];
	ld.param.u32 	%r35, [_Z30linear_forward_cuda_blocktiledPKfS0_S0_Pfiii_param_5];
	ld.param.u32 	%r36, [_Z30linear_forward_cuda_blocktiledPKfS0_S0_Pfiii_param_6];
	cvta.to.global.u64 	%rd1, %rd5;
	mov.u32 	%r37, %ctaid.y;
	shl.b32 	%r1, %r37, 6;
	mov.u32 	%r38, %ctaid.x;
	shl.b32 	%r2, %r38, 6;
	mov.u32 	%r3, %tid.x;
	and.b32  	%r4, %r3, 63;
	shr.u32 	%r5, %r3, 6;
	and.b32  	%r66, %r3, 7;
	max.s32 	%r7, %r34, %r35;
	setp.eq.s32 	%p1, %r7, 0;
	mov.f32 	%f180, 0f00000000;
	mov.f32 	%f181, %f180;
	mov.f32 	%f182, %f180;
	mov.f32 	%f183, %f180;
	mov.f32 	%f184, %f180;
	mov.f32 	%f185, %f180;
	mov.f32 	%f186, %f180;
	mov.f32 	%f187, %f180;
	@%p1 bra 	$L__BB2_7;
	shr.u32 	%r40, %r3, 3;
	add.s32 	%r8, %r1, %r40;
	and.b32  	%r41, %r3, 1016;
	or.b32  	%r42, %r41, %r66;
	shl.b32 	%r43, %r42, 2;
	mov.u32 	%r44, _ZZ30linear_forward_cuda_blocktiledPKfS0_S0_PfiiiE2as;
	add.s32 	%r9, %r44, %r43;
	and.b32  	%r45, %r3, 960;
	or.b32  	%r46, %r45, %r4;
	shl.b32 	%r47, %r46, 2;
	mov.u32 	%r48, _ZZ30linear_forward_cuda_blocktiledPKfS0_S0_PfiiiE2bs;
	add.s32 	%r10, %r48, %r47;
	shl.b32 	%r49, %r3, 2;
	and.b32  	%r50, %r49, 3840;
	add.s32 	%r11, %r44, %r50;
	mad.lo.s32 	%r51, %r36, %r5, %r2;
	add.s32 	%r69, %r51, %r4;
	shl.b32 	%r13, %r36, 3;
	mad.lo.s32 	%r67, %r34, %r8, %r66;
	mov.b32 	%r70, 0;
	mov.f32 	%f180, 0f00000000;
	add.s32 	%r53, %r4, %r2;
	mov.u32 	%r68, %r5;
$L__BB2_2:
	setp.ge.u32 	%p2, %r8, %r35;
	setp.ge.u32 	%p3, %r66, %r34;
	mov.f32 	%f178, 0f00000000;
	or.pred  	%p4, %p2, %p3;
	@%p4 bra 	$L__BB2_4;
	ld.param.u64 	%rd31, [_Z30linear_forward_cuda_blocktiledPKfS0_S0_Pfiii_param_0];
	cvta.to.global.u64 	%rd6, %rd31;
	mul.wide.u32 	%rd7, %r67, 4;
	add.s64 	%rd8, %rd6, %rd7;
	ld.global.f32 	%f178, [%rd8];
$L__BB2_4:
	setp.ge.u32 	%p5, %r53, %r36;
	st.shared.f32 	[%r9], %f178;
	setp.ge.u32 	%p6, %r68, %r34;
	mov.f32 	%f179, 0f00000000;
	or.pred  	%p7, %p6, %p5;
	@%p7 bra 	$L__BB2_6;
	ld.param.u64 	%rd32, [_Z30linear_forward_cuda_blocktiledPKfS0_S0_Pfiii_param_1];
	cvta.to.global.u64 	%rd9, %rd32;
	mul.wide.u32 	%rd10, %r69, 4;
	add.s64 	%rd11, %rd9, %rd10;
	ld.global.f32 	%f179, [%rd11];
$L__BB2_6:
	st.shared.f32 	[%r10], %f179;
	bar.sync 	0;
	shl.b32 	%r54, %r4, 2;
	mov.u32 	%r55, _ZZ30linear_forward_cuda_blocktiledPKfS0_S0_PfiiiE2bs;
	add.s32 	%r56, %r55, %r54;
	ld.shared.f32 	%f34, [%r56];
	ld.shared.f32 	%f35, [%r11];
	fma.rn.f32 	%f36, %f34, %f35, %f187;
	ld.shared.f32 	%f37, [%r11+32];
	fma.rn.f32 	%f38, %f34, %f37, %f186;
	ld.shared.f32 	%f39, [%r11+64];
	fma.rn.f32 	%f40, %f34, %f39, %f185;
	ld.shared.f32 	%f41, [%r11+96];
	fma.rn.f32 	%f42, %f34, %f41, %f184;
	ld.shared.f32 	%f43, [%r11+128];
	fma.rn.f32 	%f44, %f34, %f43, %f183;
	ld.shared.f32 	%f45, [%r11+160];
	fma.rn.f32 	%f46, %f34, %f45, %f182;
	ld.shared.f32 	%f47, [%r11+192];
	fma.rn.f32 	%f48, %f34, %f47, %f181;
	ld.shared.f32 	%f49, [%r11+224];
	fma.rn.f32 	%f50, %f34, %f49, %f180;
	ld.shared.f32 	%f51, [%r56+256];
	ld.shared.f32 	%f52, [%r11+4];
	fma.rn.f32 	%f53, %f51, %f52, %f36;
	ld.shared.f32 	%f54, [%r11+36];
	fma.rn.f32 	%f55, %f51, %f54, %f38;
	ld.shared.f32 	%f56, [%r11+68];
	fma.rn.f32 	%f57, %f51, %f56, %f40;
	ld.shared.f32 	%f58, [%r11+100];
	fma.rn.f32 	%f59, %f51, %f58, %f42;
	ld.shared.f32 	%f60, [%r11+132];
	fma.rn.f32 	%f61, %f51, %f60, %f44;
	ld.shared.f32 	%f62, [%r11+164];
	fma.rn.f32 	%f63, %f51, %f62, %f46;
	ld.shared.f32 	%f64, [%r11+196];
	fma.rn.f32 	%f65, %f51, %f64, %f48;
	ld.shared.f32 	%f66, [%r11+228];
	fma.rn.f32 	%f67, %f51, %f66, %f50;
	ld.shared.f32 	%f68, [%r56+512];
	ld.shared.f32 	%f69, [%r11+8];
	fma.rn.f32 	%f70, %f68, %f69, %f53;
	ld.shared.f32 	%f71, [%r11+40];
	fma.rn.f32 	%f72, %f68, %f71, %f55;
	ld.shared.f32 	%f73, [%r11+72];
	fma.rn.f32 	%f74, %f68, %f73, %f57;
	ld.shared.f32 	%f75, [%r11+104];
	fma.rn.f32 	%f76, %f68, %f75, %f59;
	ld.shared.f32 	%f77, [%r11+136];
	fma.rn.f32 	%f78, %f68, %f77, %f61;
	ld.shared.f32 	%f79, [%r11+168];
	fma.rn.f32 	%f80, %f68, %f79, %f63;
	ld.shared.f32 	%f81, [%r11+200];
	fma.rn.f32 	%f82, %f68, %f81, %f65;
	ld.shared.f32 	%f83, [%r11+232];
	fma.rn.f32 	%f84, %f68, %f83, %f67;
	ld.shared.f32 	%f85, [%r56+768];
	ld.shared.f32 	%f86, [%r11+12];
	fma.rn.f32 	%f87, %f85, %f86, %f70;
	ld.shared.f32 	%f88, [%r11+44];
	fma.rn.f32 	%f89, %f85, %f88, %f72;
	ld.shared.f32 	%f90, [%r11+76];
	fma.rn.f32 	%f91, %f85, %f90, %f74;
	ld.shared.f32 	%f92, [%r11+108];
	fma.rn.f32 	%f93, %f85, %f92, %f76;
	ld.shared.f32 	%f94, [%r11+140];
	fma.rn.f32 	%f95, %f85, %f94, %f78;
	ld.shared.f32 	%f96, [%r11+172];
	fma.rn.f32 	%f97, %f85, %f96, %f80;
	ld.shared.f32 	%f98, [%r11+204];
	fma.rn.f32 	%f99, %f85, %f98, %f82;
	ld.shared.f32 	%f100, [%r11+236];
	fma.rn.f32 	%f101, %f85, %f100, %f84;
	ld.shared.f32 	%f102, [%r56+1024];
	ld.shared.f32 	%f103, [%r11+16];
	fma.rn.f32 	%f104, %f102, %f103, %f87;
	ld.shared.f32 	%f105, [%r11+48];
	fma.rn.f32 	%f106, %f102, %f105, %f89;
	ld.shared.f32 	%f107, [%r11+80];
	fma.rn.f32 	%f108, %f102, %f107, %f91;
	ld.shared.f32 	%f109, [%r11+112];
	fma.rn.f32 	%f110, %f102, %f109, %f93;
	ld.shared.f32 	%f111, [%r11+144];
	fma.rn.f32 	%f112, %f102, %f111, %f95;
	ld.shared.f32 	%f113, [%r11+176];
	fma.rn.f32 	%f114, %f102, %f113, %f97;
	ld.shared.f32 	%f115, [%r11+208];
	fma.rn.f32 	%f116, %f102, %f115, %f99;
	ld.shared.f32 	%f117, [%r11+240];
	fma.rn.f32 	%f118, %f102, %f117, %f101;
	ld.shared.f32 	%f119, [%r56+1280];
	ld.shared.f32 	%f120, [%r11+20];
	fma.rn.f32 	%f121, %f119, %f120, %f104;
	ld.shared.f32 	%f122, [%r11+52];
	fma.rn.f32 	%f123, %f119, %f122, %f106;
	ld.shared.f32 	%f124, [%r11+84];
	fma.rn.f32 	%f125, %f119, %f124, %f108;
	ld.shared.f32 	%f126, [%r11+116];
	fma.rn.f32 	%f127, %f119, %f126, %f110;
	ld.shared.f32 	%f128, [%r11+148];
	fma.rn.f32 	%f129, %f119, %f128, %f112;
	ld.shared.f32 	%f130, [%r11+180];
	fma.rn.f32 	%f131, %f119, %f130, %f114;
	ld.shared.f32 	%f132, [%r11+212];
	fma.rn.f32 	%f133, %f119, %f132, %f116;
	ld.shared.f32 	%f134, [%r11+244];
	fma.rn.f32 	%f135, %f119, %f134, %f118;
	ld.shared.f32 	%f136, [%r56+1536];
	ld.shared.f32 	%f137, [%r11+24];
	fma.rn.f32 	%f138, %f136, %f137, %f121;
	ld.shared.f32 	%f139, [%r11+56];
	fma.rn.f32 	%f140, %f136, %f139, %f123;
	ld.shared.f32 	%f141, [%r11+88];
	fma.rn.f32 	%f142, %f136, %f141, %f125;
	ld.shared.f32 	%f143, [%r11+120];
	fma.rn.f32 	%f144, %f136, %f143, %f127;
	ld.shared.f32 	%f145, [%r11+152];
	fma.rn.f32 	%f146, %f136, %f145, %f129;
	ld.shared.f32 	%f147, [%r11+184];
	fma.rn.f32 	%f148, %f136, %f147, %f131;
	ld.shared.f32 	%f149, [%r11+216];
	fma.rn.f32 	%f150, %f136, %f149, %f133;
	ld.shared.f32 	%f151, [%r11+248];
	fma.rn.f32 	%f152, %f136, %f151, %f135;
	ld.shared.f32 	%f153, [%r56+1792];
	ld.shared.f32 	%f154, [%r11+28];
	fma.rn.f32 	%f187, %f153, %f154, %f138;
	ld.shared.f32 	%f155, [%r11+60];
	fma.rn.f32 	%f186, %f153, %f155, %f140;
	ld.shared.f32 	%f156, [%r11+92];
	fma.rn.f32 	%f185, %f153, %f156, %f142;
	ld.shared.f32 	%f157, [%r11+124];
	fma.rn.f32 	%f184, %f153, %f157, %f144;
	ld.shared.f32 	%f158, [%r11+156];
	fma.rn.f32 	%f183, %f153, %f158, %f146;
	ld.shared.f32 	%f159, [%r11+188];
	fma.rn.f32 	%f182, %f153, %f159, %f148;
	ld.shared.f32 	%f160, [%r11+220];
	fma.rn.f32 	%f181, %f153, %f160, %f150;
	ld.shared.f32 	%f161, [%r11+252];
	fma.rn.f32 	%f180, %f153, %f161, %f152;
	bar.sync 	0;
	add.s32 	%r70, %r70, 8;
	add.s32 	%r69, %r69, %r13;
	add.s32 	%r68, %r68, 8;
	add.s32 	%r67, %r67, 8;
	add.s32 	%r66, %r66, 8;
	setp.lt.u32 	%p8, %r70, %r7;
	@%p8 bra 	$L__BB2_2;
$L__BB2_7:
	add.s32 	%r25, %r2, %r4;
	setp.ge.u32 	%p9, %r25, %r36;
	@%p9 bra 	$L__BB2_24;
	ld.param.u64 	%rd33, [_Z30linear_forward_cuda_blocktiledPKfS0_S0_Pfiii_param_2];
	cvta.to.global.u64 	%rd12, %rd33;
	mul.wide.u32 	%rd13, %r25, 4;
	add.s64 	%rd14, %rd12, %rd13;
	ld.global.f32 	%f29, [%rd14];
	shl.b32 	%r57, %r5, 3;
	add.s32 	%r26, %r57, %r1;
	setp.ge.u32 	%p10, %r26, %r35;
	@%p10 bra 	$L__BB2_10;
	add.f32 	%f162, %f29, %f187;
	mad.lo.s32 	%r58, %r26, %r36, %r25;
	mul.wide.u32 	%rd15, %r58, 4;
	add.s64 	%rd16, %rd1, %rd15;
	st.global.f32 	[%rd16], %f162;
$L__BB2_10:
	add.s32 	%r27, %r26, 1;
	setp.ge.u32 	%p11, %r27, %r35;
	@%p11 bra 	$L__BB2_12;
	add.f32 	%f163, %f29, %f186;
	mad.lo.s32 	%r59, %r27, %r36, %r25;
	mul.wide.u32 	%rd17, %r59, 4;
	add.s64 	%rd18, %rd1, %rd17;
	st.global.f32 	[%rd18], %f163;
$L__BB2_12:
	add.s32 	%r28, %r26, 2;
	setp.ge.u32 	%p12, %r28, %r35;
	@%p12 bra 	$L__BB2_14;
	add.f32 	%f164, %f29, %f185;
	mad.lo.s32 	%r60, %r28, %r36, %r25;
	mul.wide.u32 	%rd19, %r60, 4;
	add.s64 	%rd20, %rd1, %rd19;
	st.global.f32 	[%rd20], %f164;
$L__BB2_14:
	add.s32 	%r29, %r26, 3;
	setp.ge.u32 	%p13, %r29, %r35;
	@%p13 bra 	$L__BB2_16;
	add.f32 	%f165, %f29, %f184;
	mad.lo.s32 	%r61, %r29, %r36, %r25;
	mul.wide.u32 	%rd21, %r61, 4;
	add.s64 	%rd22, %rd1, %rd21;
	st.global.f32 	[%rd22], %f165;
$L__BB2_16:
	add.s32 	%r30, %r26, 4;
	setp.ge.u32 	%p14, %r30, %r35;
	@%p14 bra 	$L__BB2_18;
	add.f32 	%f166, %f29, %f183;
	mad.lo.s32 	%r62, %r30, %r36, %r25;
	mul.wide.u32 	%rd23, %r62, 4;
	add.s64 	%rd24, %rd1, %rd23;
	st.global.f32 	[%rd24], %f166;
$L__BB2_18:
	add.s32 	%r31, %r26, 5;
	setp.ge.u32 	%p15, %r31, %r35;
	@%p15 bra 	$L__BB2_20;
	add.f32 	%f167, %f29, %f182;
	mad.lo.s32 	%r63, %r31, %r36, %r25;
	mul.wide.u32 	%rd25, %r63, 4;
	add.s64 	%rd26, %rd1, %rd25;
	st.global.f32 	[%rd26], %f167;
$L__BB2_20:
	add.s32 	%r32, %r26, 6;
	setp.ge.u32 	%p16, %r32, %r35;
	@%p16 bra 	$L__BB2_22;
	add.f32 	%f168, %f29, %f181;
	mad.lo.s32 	%r64, %r32, %r36, %r25;
	mul.wide.u32 	%rd27, %r64, 4;
	add.s64 	%rd28, %rd1, %rd27;
	st.global.f32 	[%rd28], %f168;
$L__BB2_22:
	add.s32 	%r33, %r26, 7;
	setp.ge.u32 	%p17, %r33, %r35;
	@%p17 bra 	$L__BB2_24;
	add.f32 	%f169, %f29, %f180;
	mad.lo.s32 	%r65, %r33, %r36, %r25;
	mul.wide.u32 	%rd29, %r65, 4;
	add.s64 	%rd30, %rd1, %rd29;
	st.global.f32 	[%rd30], %f169;
$L__BB2_24:
	ret;

}
	// .globl	_Z30linear_forward_relu_cuda_tiledPKfS0_S0_Pfiii
.visible .entry _Z30linear_forward_relu_cuda_tiledPKfS0_S0_Pfiii(
	.param .u64 .ptr .align 1 _Z30linear_forward_relu_cuda_tiledPKfS0_S0_Pfiii_param_0,
	.param .u64 .ptr .align 1 _Z30linear_forward_relu_cuda_tiledPKfS0_S0_Pfiii_param_1,
	.param .u64 .ptr .align 1 _Z30linear_forward_relu_cuda_tiledPKfS0_S0_Pfiii_param_2,
	.param .u64 .ptr .align 1 _Z30linear_forward_relu_cuda_tiledPKfS0_S0_Pfiii_param_3,
	.param .u32 _Z30linear_forward_relu_cuda_tiledPKfS0_S0_Pfiii_param_4,
	.param .u32 _Z30linear_forward_relu_cuda_tiledPKfS0_S0_Pfiii_param_5,
	.param .u32 _Z30linear_forward_relu_cuda_tiledPKfS0_S0_Pfiii_param_6
)
{
	.reg .pred 	%p<12>;
	.reg .b32 	%r<51>;
	.reg .b32 	%f<111>;
	.reg .b64 	%rd<17>;
	// demoted variable
	.shared .align 4 .b8 _ZZ30linear_forward_relu_cuda_tiledPKfS0_S0_PfiiiE2as[4096];
	// demoted variable
	.shared .align 4 .b8 _ZZ30linear_forward_relu_cuda_tiledPKfS0_S0_PfiiiE2bs[4096];
	ld.param.u64 	%rd3, [_Z30linear_forward_relu_cuda_tiledPKfS0_S0_Pfiii_param_0];
	ld.param.u64 	%rd4, [_Z30linear_forward_relu_cuda_tiledPKfS0_S0_Pfiii_param_1];
	ld.param.u64 	%rd6, [_Z30linear_forward_relu_cuda_tiledPKfS0_S0_Pfiii_param_2];
	ld.param.u64 	%rd5, [_Z30linear_forward_relu_cuda_tiledPKfS0_S0_Pfiii_param_3];
	ld.param.u32 	%r26, [_Z30linear_forward_relu_cuda_tiledPKfS0_S0_Pfiii_param_4];
	ld.param.u32 	%r27, [_Z30linear_forward_relu_cuda_tiledPKfS0_S0_Pfiii_param_5];
	ld.param.u32 	%r28, [_Z30linear_forward_relu_cuda_tiledPKfS0_S0_Pfiii_param_6];
	cvta.to.global.u64 	%rd7, %rd6;
	mov.u32 	%r1, %tid.x;
	and.b32  	%r46, %r1, 31;
	shr.u32 	%r48, %r1, 5;
	mov.u32 	%r29, %ctaid.y;
	shl.b32 	%r4, %r29, 5;
	or.b32  	%r5, %r4, %r46;
	mov.u32 	%r30, %ctaid.x;
	shl.b32 	%r31, %r30, 5;
	or.b32  	%r6, %r31, %r48;
	mul.wide.u32 	%rd8, %r5, 4;
	add.s64 	%rd9, %rd7, %rd8;
	ld.global.f32 	%f110, [%rd9];
	max.s32 	%r7, %r26, %r27;
	setp.lt.s32 	%p1, %r7, 32;
	@%p1 bra 	$L__BB3_7;
	and.b32  	%r32, %r1, 992;
	or.b32  	%r33, %r32, %r46;
	shl.b32 	%r34, %r33, 2;
	mov.u32 	%r35, _ZZ30linear_forward_relu_cuda_tiledPKfS0_S0_PfiiiE2as;
	add.s32 	%r8, %r35, %r34;
	mov.u32 	%r36, _ZZ30linear_forward_relu_cuda_tiledPKfS0_S0_PfiiiE2bs;
	add.s32 	%r9, %r36, %r34;
	shl.b32 	%r37, %r1, 2;
	and.b32  	%r38, %r37, 3968;
	add.s32 	%r10, %r35, %r38;
	shl.b32 	%r39, %r46, 2;
	add.s32 	%r11, %r36, %r39;
	shr.s32 	%r40, %r7, 31;
	shr.u32 	%r41, %r40, 27;
	add.s32 	%r42, %r7, %r41;
	shr.s32 	%r43, %r42, 5;
	neg.s32 	%r50, %r43;
	mad.lo.s32 	%r44, %r28, %r48, %r4;
	add.s32 	%r49, %r44, %r46;
	shl.b32 	%r14, %r28, 5;
	mad.lo.s32 	%r47, %r26, %r6, %r46;
	cvta.to.global.u64 	%rd1, %rd3;
	cvta.to.global.u64 	%rd2, %rd4;
$L__BB3_2:
	setp.ge.u32 	%p2, %r6, %r27;
	setp.ge.u32 	%p3, %r46, %r26;
	mov.f32 	%f108, 0f00000000;
	or.pred  	%p4, %p3, %p2;
	@%p4 bra 	$L__BB3_4;
	mul.wide.u32 	%rd10, %r47, 4;
	add.s64 	%rd11, %rd1, %rd10;
	ld.global.f32 	%f108, [%rd11];
$L__BB3_4:
	setp.ge.u32 	%p5, %r5, %r28;
	st.shared.f32 	[%r8], %f108;
	setp.ge.u32 	%p6, %r48, %r26;
	mov.f32 	%f109, 0f00000000;
	or.pred  	%p7, %p5, %p6;
	@%p7 bra 	$L__BB3_6;
	mul.wide.u32 	%rd12, %r49, 4;
	add.s64 	%rd13, %rd2, %rd12;
	ld.global.f32 	%f109, [%rd13];
$L__BB3_6:
	st.shared.f32 	[%r9], %f109;
	bar.sync 	0;
	ld.shared.f32 	%f11, [%r10];
	ld.shared.f32 	%f12, [%r11];
	fma.rn.f32 	%f13, %f11, %f12, %f110;
	ld.shared.f32 	%f14, [%r10+4];
	ld.shared.f32 	%f15, [%r11+128];
	fma.rn.f32 	%f16, %f14, %f15, %f13;
	ld.shared.f32 	%f17, [%r10+8];
	ld.shared.f32 	%f18, [%r11+256];
	fma.rn.f32 	%f19, %f17, %f18, %f16;
	ld.shared.f32 	%f20, [%r10+12];
	ld.shared.f32 	%f21, [%r11+384];
	fma.rn.f32 	%f22, %f20, %f21, %f19;
	ld.shared.f32 	%f23, [%r10+16];
	ld.shared.f32 	%f24, [%r11+512];
	fma.rn.f32 	%f25, %f23, %f24, %f22;
	ld.shared.f32 	%f26, [%r10+20];
	ld.shared.f32 	%f27, [%r11+640];
	fma.rn.f32 	%f28, %f26, %f27, %f25;
	ld.shared.f32 	%f29, [%r10+24];
	ld.shared.f32 	%f30, [%r11+768];
	fma.rn.f32 	%f31, %f29, %f30, %f28;
	ld.shared.f32 	%f32, [%r10+28];
	ld.shared.f32 	%f33, [%r11+896];
	fma.rn.f32 	%f34, %f32, %f33, %f31;
	ld.shared.f32 	%f35, [%r10+32];
	ld.shared.f32 	%f36, [%r11+1024];
	fma.rn.f32 	%f37, %f35, %f36, %f34;
	ld.shared.f32 	%f38, [%r10+36];
	ld.shared.f32 	%f39, [%r11+1152];
	fma.rn.f32 	%f40, %f38, %f39, %f37;
	ld.shared.f32 	%f41, [%r10+40];
	ld.shared.f32 	%f42, [%r11+1280];
	fma.rn.f32 	%f43, %f41, %f42, %f40;
	ld.shared.f32 	%f44, [%r10+44];
	ld.shared.f32 	%f45, [%r11+1408];
	fma.rn.f32 	%f46, %f44, %f45, %f43;
	ld.shared.f32 	%f47, [%r10+48];
	ld.shared.f32 	%f48, [%r11+1536];
	fma.rn.f32 	%f49, %f47, %f48, %f46;
	ld.shared.f32 	%f50, [%r10+52];
	ld.shared.f32 	%f51, [%r11+1664];
	fma.rn.f32 	%f52, %f50, %f51, %f49;
	ld.shared.f32 	%f53, [%r10+56];
	ld.shared.f32 	%f54, [%r11+1792];
	fma.rn.f32 	%f55, %f53, %f54, %f52;
	ld.shared.f32 	%f56, [%r10+60];
	ld.shared.f32 	%f57, [%r11+1920];
	fma.rn.f32 	%f58, %f56, %f57, %f55;
	ld.shared.f32 	%f59, [%r10+64];
	ld.shared.f32 	%f60, [%r11+2048];
	fma.rn.f32 	%f61, %f59, %f60, %f58;
	ld.shared.f32 	%f62, [%r10+68];
	ld.shared.f32 	%f63, [%r11+2176];
	fma.rn.f32 	%f64, %f62, %f63, %f61;
	ld.shared.f32 	%f65, [%r10+72];
	ld.shared.f32 	%f66, [%r11+2304];
	fma.rn.f32 	%f67, %f65, %f66, %f64;
	ld.shared.f32 	%f68, [%r10+76];
	ld.shared.f32 	%f69, [%r11+2432];
	fma.rn.f32 	%f70, %f68, %f69, %f67;
	ld.shared.f32 	%f71, [%r10+80];
	ld.shared.f32 	%f72, [%r11+2560];
	fma.rn.f32 	%f73, %f71, %f72, %f70;
	ld.shared.f32 	%f74, [%r10+84];
	ld.shared.f32 	%f75, [%r11+2688];
	fma.rn.f32 	%f76, %f74, %f75, %f73;
	ld.shared.f32 	%f77, [%r10+88];
	ld.shared.f32 	%f78, [%r11+2816];
	fma.rn.f32 	%f79, %f77, %f78, %f76;
	ld.shared.f32 	%f80, [%r10+92];
	ld.shared.f32 	%f81, [%r11+2944];
	fma.rn.f32 	%f82, %f80, %f81, %f79;
	ld.shared.f32 	%f83, [%r10+96];
	ld.shared.f32 	%f84, [%r11+3072];
	fma.rn.f32 	%f85, %f83, %f84, %f82;
	ld.shared.f32 	%f86, [%r10+100];
	ld.shared.f32 	%f87, [%r11+3200];
	fma.rn.f32 	%f88, %f86, %f87, %f85;
	ld.shared.f32 	%f89, [%r10+104];
	ld.shared.f32 	%f90, [%r11+3328];
	fma.rn.f32 	%f91, %f89, %f90, %f88;
	ld.shared.f32 	%f92, [%r10+108];
	ld.shared.f32 	%f93, [%r11+3456];
	fma.rn.f32 	%f94, %f92, %f93, %f91;
	ld.shared.f32 	%f95, [%r10+112];
	ld.shared.f32 	%f96, [%r11+3584];
	fma.rn.f32 	%f97, %f95, %f96, %f94;
	ld.shared.f32 	%f98, [%r10+116];
	ld.shared.f32 	%f99, [%r11+3712];
	fma.rn.f32 	%f100, %f98, %f99, %f97;
	ld.shared.f32 	%f101, [%r10+120];
	ld.shared.f32 	%f102, [%r11+3840];
	fma.rn.f32 	%f103, %f101, %f102, %f100;
	ld.shared.f32 	%f104, [%r10+124];
	ld.shared.f32 	%f105, [%r11+3968];
	fma.rn.f32 	%f110, %f104, %f105, %f103;
	bar.sync 	0;
	add.s32 	%r50, %r50, 1;
	setp.ne.s32 	%p8, %r50, 0;
	add.s32 	%r49, %r49, %r14;
	add.s32 	%r48, %r48, 32;
	add.s32 	%r47, %r47, 32;
	add.s32 	%r46, %r46, 32;
	@%p8 bra 	$L__BB3_2;
$L__BB3_7:
	setp.ge.u32 	%p9, %r5, %r28;
	setp.ge.u32 	%p10, %r6, %r27;
	or.pred  	%p11, %p9, %p10;
	@%p11 bra 	$L__BB3_9;
	max.f32 	%f106, %f110, 0f00000000;
	mad.lo.s32 	%r45, %r28, %r6, %r5;
	cvta.to.global.u64 	%rd14, %rd5;
	mul.wide.u32 	%rd15, %r45, 4;
	add.s64 	%rd16, %rd14, %rd15;
	st.global.f32 	[%rd16], %f106;
$L__BB3_9:
	ret;

}
	// .globl	_Z35linear_forward_relu_cuda_blocktiledPKfS0_S0_Pfiii
.visible .entry _Z35linear_forward_relu_cuda_blocktiledPKfS0_S0_Pfiii(
	.param .u64 .ptr .align 1 _Z35linear_forward_relu_cuda_blocktiledPKfS0_S0_Pfiii_param_0,
	.param .u64 .ptr .align 1 _Z35linear_forward_relu_cuda_blocktiledPKfS0_S0_Pfiii_param_1,
	.param .u64 .ptr .align 1 _Z35linear_forward_relu_cuda_blocktiledPKfS0_S0_Pfiii_param_2,
	.param .u64 .ptr .align 1 _Z35linear_forward_relu_cuda_blocktiledPKfS0_S0_Pfiii_param_3,
	.param .u32 _Z35linear_forward_relu_cuda_blocktiledPKfS0_S0_Pfiii_param_4,
	.param .u32 _Z35linear_forward_relu_cuda_blocktiledPKfS0_S0_Pfiii_param_5,
	.param .u32 _Z35linear_forward_relu_cuda_blocktiledPKfS0_S0_Pfiii_param_6
)
{
	.reg .pred 	%p<18>;
	.reg .b32 	%r<71>;
	.reg .b32 	%f<196>;
	.reg .b64 	%rd<34>;
	// demoted variable
	.shared .align 4 .b8 _ZZ35linear_forward_relu_cuda_blocktiledPKfS0_S0_PfiiiE2as[2048];
	// demoted variable
	.shared .align 4 .b8 _ZZ35linear_forward_relu_cuda_blocktiledPKfS0_S0_PfiiiE2bs[2048];
	ld.param.u64 	%rd5, [_Z35linear_forward_relu_cuda_blocktiledPKfS0_S0_Pfiii_param_3];
	ld.param.u32 	%r34, [_Z35linear_forward_relu_cuda_blocktiledPKfS0_S0_Pfiii_param_4];
	ld.param.u32 	%r35, [_Z35linear_forward_relu_cuda_blocktiledPKfS0_S0_Pfiii_param_5];
	ld.param.u32 	%r36, [_Z35linear_forward_relu_cuda_blocktiledPKfS0_S0_Pfiii_param_6];
	cvta.to.global.u64 	%rd1, %rd5;
	mov.u32 	%r37, %ctaid.y;
	shl.b32 	%r1, %r37, 6;
	mov.u32 	%r38, %ctaid.x;
	shl.b32 	%r2, %r38, 6;
	mov.u32 	%r3, %tid.x;
	and.b32  	%r4, %r3, 63;
	shr.u32 	%r5, %r3, 6;
	and.b32  	%r66, %r3, 7;
	max.s32 	%r7, %r34, %r35;
	setp.eq.s32 	%p1, %r7, 0;
	mov.f32 	%f188, 0f00000000;
	mov.f32 	%f189, %f188;
	mov.f32 	%f190, %f188;
	mov.f32 	%f191, %f188;
	mov.f32 	%f192, %f188;
	mov.f32 	%f193, %f188;
	mov.f32 	%f194, %f188;
	mov.f32 	%f195, %f188;
	@%p1 bra 	$L__BB4_7;
	shr.u32 	%r40, %r3, 3;
	add.s32 	%r8, %r1, %r40;
	and.b32  	%r41, %r3, 1016;
	or.b32  	%r42, %r41, %r66;
	shl.b32 	%r43, %r42, 2;
	mov.u32 	%r44, _ZZ35linear_forward_relu_cuda_blocktiledPKfS0_S0_PfiiiE2as;
	add.s32 	%r9, %r44, %r43;
	and.b32  	%r45, %r3, 960;
	or.b32  	%r46, %r45, %r4;
	shl.b32 	%r47, %r46, 2;
	mov.u32 	%r48, _ZZ35linear_forward_relu_cuda_blocktiledPKfS0_S0_PfiiiE2bs;
	add.s32 	%r10, %r48, %r47;
	shl.b32 	%r49, %r3, 2;
	and.b32  	%r50, %r49, 3840;
	add.s32 	%r11, %r44, %r50;
	mad.lo.s32 	%r51, %r36, %r5, %r2;
	add.s32 	%r69, %r51, %r4;
	shl.b32 	%r13, %r36, 3;
	mad.lo.s32 	%r67, %r34, %r8, %r66;
	mov.b32 	%r70, 0;
	mov.f32 	%f188, 0f00000000;
	add.s32 	%r53, %r4, %r2;
	mov.u32 	%r68, %r5;
$L__BB4_2:
	setp.ge.u32 	%p2, %r8, %r35;
	setp.ge.u32 	%p3, %r66, %r34;
	mov.f32 	%f186, 0f00000000;
	or.pred  	%p4, %p2, %p3;
	@%p4 bra 	$L__BB4_4;
	ld.param.u64 	%rd31, [_Z35linear_forward_relu_cuda_blocktiledPKfS0_S0_Pfiii_param_0];
	cvta.to.global.u64 	%rd6, %rd31;
	mul.wide.u32 	%rd7, %r67, 4;
	add.s64 	%rd8, %rd6, %rd7;
	ld.global.f32 	%f186, [%rd8];
$L__BB4_4:
	setp.ge.u32 	%p5, %r53, %r36;
	st.shared.f32 	[%r9], %f186;
	setp.ge.u32 	%p6, %r68, %r34;
	mov.f32 	%f187, 0f00000000;
	or.pred  	%p7, %p6, %p5;
	@%p7 bra 	$L__BB4_6;
	ld.param.u64 	%rd32, [_Z35linear_forward_relu_cuda_blocktiledPKfS0_S0_Pfiii_param_1];
	cvta.to.global.u64 	%rd9, %rd32;
	mul.wide.u32 	%rd10, %r69, 4;
	add.s64 	%rd11, %rd9, %rd10;
	ld.global.f32 	%f187, [%rd11];
$L__BB4_6:
	st.shared.f32 	[%r10], %f187;
	bar.sync 	0;
	shl.b32 	%r54, %r4, 2;
	mov.u32 	%r55, _ZZ35linear_forward_relu_cuda_blocktiledPKfS0_S0_PfiiiE2bs;
	add.s32 	%r56, %r55, %r54;
	ld.shared.f32 	%f34, [%r56];
	ld.shared.f32 	%f35, [%r11];
	fma.rn.f32 	%f36, %f34, %f35, %f195;
	ld.shared.f32 	%f37, [%r11+32];
	fma.rn.f32 	%f38, %f34, %f37, %f194;
	ld.shared.f32 	%f39, [%r11+64];
	fma.rn.f32 	%f40, %f34, %f39, %f193;
	ld.shared.f32 	%f41, [%r11+96];
	fma.rn.f32 	%f42, %f34, %f41, %f192;
	ld.shared.f32 	%f43, [%r11+128];
	fma.rn.f32 	%f44, %f34, %f43, %f191;
	ld.shared.f32 	%f45, [%r11+160];
	fma.rn.f32 	%f46, %f34, %f45, %f190;
	ld.shared.f32 	%f47, [%r11+192];
	fma.rn.f32 	%f48, %f34, %f47, %f189;
	ld.shared.f32 	%f49, [%r11+224];
	fma.rn.f32 	%f50, %f34, %f49, %f188;
	ld.shared.f32 	%f51, [%r56+256];
	ld.shared.f32 	%f52, [%r11+4];
	fma.rn.f32 	%f53, %f51, %f52, %f36;
	ld.shared.f32 	%f54, [%r11+36];
	fma.rn.f32 	%f55, %f51, %f54, %f38;
	ld.shared.f32 	%f56, [%r11+68];
	fma.rn.f32 	%f57, %f51, %f56, %f40;
	ld.shared.f32 	%f58, [%r11+100];
	fma.rn.f32 	%f59, %f51, %f58, %f42;
	ld.shared.f32 	%f60, [%r11+132];
	fma.rn.f32 	%f61, %f51, %f60, %f44;
	ld.shared.f32 	%f62, [%r11+164];
	fma.rn.f32 	%f63, %f51, %f62, %f46;
	ld.shared.f32 	%f64, [%r11+196];
	fma.rn.f32 	%f65, %f51, %f64, %f48;
	ld.shared.f32 	%f66, [%r11+228];
	fma.rn.f32 	%f67, %f51, %f66, %f50;
	ld.shared.f32 	%f68, [%r56+512];
	ld.shared.f32 	%f69, [%r11+8];
	fma.rn.f32 	%f70, %f68, %f69, %f53;
	ld.shared.f32 	%f71, [%r11+40];
	fma.rn.f32 	%f72, %f68, %f71, %f55;
	ld.shared.f32 	%f73, [%r11+72];
	fma.rn.f32 	%f74, %f68, %f73, %f57;
	ld.shared.f32 	%f75, [%r11+104];
	fma.rn.f32 	%f76, %f68, %f75, %f59;
	ld.shared.f32 	%f77, [%r11+136];
	fma.rn.f32 	%f78, %f68, %f77, %f61;
	ld.shared.f32 	%f79, [%r11+168];
	fma.rn.f32 	%f80, %f68, %f79, %f63;
	ld.shared.f32 	%f81, [%r11+200];
	fma.rn.f32 	%f82, %f68, %f81, %f65;
	ld.shared.f32 	%f83, [%r11+232];
	fma.rn.f32 	%f84, %f68, %f83, %f67;
	ld.shared.f32 	%f85, [%r56+768];
	ld.shared.f32 	%f86, [%r11+12];
	fma.rn.f32 	%f87, %f85, %f86, %f70;
	ld.shared.f32 	%f88, [%r11+44];
	fma.rn.f32 	%f89, %f85, %f88, %f72;
	ld.shared.f32 	%f90, [%r11+76];
	fma.rn.f32 	%f91, %f85, %f90, %f74;
	ld.shared.f32 	%f92, [%r11+108];
	fma.rn.f32 	%f93, %f85, %f92, %f76;
	ld.shared.f32 	%f94, [%r11+140];
	fma.rn.f32 	%f95, %f85, %f94, %f78;
	ld.shared.f32 	%f96, [%r11+172];
	fma.rn.f32 	%f97, %f85, %f96, %f80;
	ld.shared.f32 	%f98, [%r11+204];
	fma.rn.f32 	%f99, %f85, %f98, %f82;
	ld.shared.f32 	%f100, [%r11+236];
	fma.rn.f32 	%f101, %f85, %f100, %f84;
	ld.shared.f32 	%f102, [%r56+1024];
	ld.shared.f32 	%f103, [%r11+16];
	fma.rn.f32 	%f104, %f102, %f103, %f87;
	ld.shared.f32 	%f105, [%r11+48];
	fma.rn.f32 	%f106, %f102, %f105, %f89;
	ld.shared.f32 	%f107, [%r11+80];
	fma.rn.f32 	%f108, %f102, %f107, %f91;
	ld.shared.f32 	%f109, [%r11+112];
	fma.rn.f32 	%f110, %f102, %f109, %f93;
	ld.shared.f32 	%f111, [%r11+144];
	fma.rn.f32 	%f112, %f102, %f111, %f95;
	ld.shared.f32 	%f113, [%r11+176];
	fma.rn.f32 	%f114, %f102, %f113, %f97;
	ld.shared.f32 	%f115, [%r11+208];
	fma.rn.f32 	%f116, %f102, %f115, %f99;
	ld.shared.f32 	%f117, [%r11+240];
	fma.rn.f32 	%f118, %f102, %f117, %f101;
	ld.shared.f32 	%f119, [%r56+1280];
	ld.shared.f32 	%f120, [%r11+20];
	fma.rn.f32 	%f121, %f119, %f120, %f104;
	ld.shared.f32 	%f122, [%r11+52];
	fma.rn.f32 	%f123, %f119, %f122, %f106;
	ld.shared.f32 	%f124, [%r11+84];
	fma.rn.f32 	%f125, %f119, %f124, %f108;
	ld.shared.f32 	%f126, [%r11+116];
	fma.rn.f32 	%f127, %f119, %f126, %f110;
	ld.shared.f32 	%f128, [%r11+148];
	fma.rn.f32 	%f129, %f119, %f128, %f112;
	ld.shared.f32 	%f130, [%r11+180];
	fma.rn.f32 	%f131, %f119, %f130, %f114;
	ld.shared.f32 	%f132, [%r11+212];
	fma.rn.f32 	%f133, %f119, %f132, %f116;
	ld.shared.f32 	%f134, [%r11+244];
	fma.rn.f32 	%f135, %f119, %f134, %f118;
	ld.shared.f32 	%f136, [%r56+1536];
	ld.shared.f32 	%f137, [%r11+24];
	fma.rn.f32 	%f138, %f136, %f137, %f121;
	ld.shared.f32 	%f139, [%r11+56];
	fma.rn.f32 	%f140, %f136, %f139, %f123;
	ld.shared.f32 	%f141, [%r11+88];
	fma.rn.f32 	%f142, %f136, %f141, %f125;
	ld.shared.f32 	%f143, [%r11+120];
	fma.rn.f32 	%f144, %f136, %f143, %f127;
	ld.shared.f32 	%f145, [%r11+152];
	fma.rn.f32 	%f146, %f136, %f145, %f129;
	ld.shared.f32 	%f147, [%r11+184];
	fma.rn.f32 	%f148, %f136, %f147, %f131;
	ld.shared.f32 	%f149, [%r11+216];
	fma.rn.f32 	%f150, %f136, %f149, %f133;
	ld.shared.f32 	%f151, [%r11+248];
	fma.rn.f32 	%f152, %f136, %f151, %f135;
	ld.shared.f32 	%f153, [%r56+1792];
	ld.shared.f32 	%f154, [%r11+28];
	fma.rn.f32 	%f195, %f153, %f154, %f138;
	ld.shared.f32 	%f155, [%r11+60];
	fma.rn.f32 	%f194, %f153, %f155, %f140;
	ld.shared.f32 	%f156, [%r11+92];
	fma.rn.f32 	%f193, %f153, %f156, %f142;
	ld.shared.f32 	%f157, [%r11+124];
	fma.rn.f32 	%f192, %f153, %f157, %f144;
	ld.shared.f32 	%f158, [%r11+156];
	fma.rn.f32 	%f191, %f153, %f158, %f146;
	ld.shared.f32 	%f159, [%r11+188];
	fma.rn.f32 	%f190, %f153, %f159, %f148;
	ld.shared.f32 	%f160, [%r11+220];
	fma.rn.f32 	%f189, %f153, %f160, %f150;
	ld.shared.f32 	%f161, [%r11+252];
	fma.rn.f32 	%f188, %f153, %f161, %f152;
	bar.sync 	0;
	add.s32 	%r70, %r70, 8;
	add.s32 	%r69, %r69, %r13;
	add.s32 	%r68, %r68, 8;
	add.s32 	%r67, %r67, 8;
	add.s32 	%r66, %r66, 8;
	setp.lt.u32 	%p8, %r70, %r7;
	@%p8 bra 	$L__BB4_2;
$L__BB4_7:
	add.s32 	%r25, %r2, %r4;
	setp.ge.u32 	%p9, %r25, %r36;
	@%p9 bra 	$L__BB4_24;
	ld.param.u64 	%rd33, [_Z35linear_forward_relu_cuda_blocktiledPKfS0_S0_Pfiii_param_2];
	cvta.to.global.u64 	%rd12, %rd33;
	mul.wide.u32 	%rd13, %r25, 4;
	add.s64 	%rd14, %rd12, %rd13;
	ld.global.f32 	%f29, [%rd14];
	shl.b32 	%r57, %r5, 3;
	add.s32 	%r26, %r57, %r1;
	setp.ge.u32 	%p10, %r26, %r35;
	@%p10 bra 	$L__BB4_10;
	add.f32 	%f162, %f29, %f195;
	max.f32 	%f163, %f162, 0f00000000;
	mad.lo.s32 	%r58, %r26, %r36, %r25;
	mul.wide.u32 	%rd15, %r58, 4;
	add.s64 	%rd16, %rd1, %rd15;
	st.global.f32 	[%rd16], %f163;
$L__BB4_10:
	add.s32 	%r27, %r26, 1;
	setp.ge.u32 	%p11, %r27, %r35;
	@%p11 bra 	$L__BB4_12;
	add.f32 	%f164, %f29, %f194;
	max.f32 	%f165, %f164, 0f00000000;
	mad.lo.s32 	%r59, %r27, %r36, %r25;
	mul.wide.u32 	%rd17, %r59, 4;
	add.s64 	%rd18, %rd1, %rd17;
	st.global.f32 	[%rd18], %f165;
$L__BB4_12:
	add.s32 	%r28, %r26, 2;
	setp.ge.u32 	%p12, %r28, %r35;
	@%p12 bra 	$L__BB4_14;
	add.f32 	%f166, %f29, %f193;
	max.f32 	%f167, %f166, 0f00000000;
	mad.lo.s32 	%r60, %r28, %r36, %r25;
	mul.wide.u32 	%rd19, %r60, 4;
	add.s64 	%rd20, %rd1, %rd19;
	st.global.f32 	[%rd20], %f167;
$L__BB4_14:
	add.s32 	%r29, %r26, 3;
	setp.ge.u32 	%p13, %r29, %r35;
	@%p13 bra 	$L__BB4_16;
	add.f32 	%f168, %f29, %f192;
	max.f32 	%f169, %f168, 0f00000000;
	mad.lo.s32 	%r61, %r29, %r36, %r25;
	mul.wide.u32 	%rd21, %r61, 4;
	add.s64 	%rd22, %rd1, %rd21;
	st.global.f32 	[%rd22], %f169;
$L__BB4_16:
	add.s32 	%r30, %r26, 4;
	setp.ge.u32 	%p14, %r30, %r35;
	@%p14 bra 	$L__BB4_18;
	add.f32 	%f170, %f29, %f191;
	max.f32 	%f171, %f170, 0f00000000;
	mad.lo.s32 	%r62, %r30, %r36, %r25;
	mul.wide.u32 	%rd23, %r62, 4;
	add.s64 	%rd24, %rd1, %rd23;
	st.global.f32 	[%rd24], %f171;
$L__BB4_18:
	add.s32 	%r31, %r26, 5;
	setp.ge.u32 	%p15, %r31, %r35;
	@%p15 bra 	$L__BB4_20;
	add.f32 	%f172, %f29, %f190;
	max.f32 	%f173, %f172, 0f00000000;
	mad.lo.s32 	%r63, %r31, %r36, %r25;
	mul.wide.u32 	%rd25, %r63, 4;
	add.s64 	%rd26, %rd1, %rd25;
	st.global.f32 	[%rd26], %f173;
$L__BB4_20:
	add.s32 	%r32, %r26, 6;
	setp.ge.u32 	%p16, %r32, %r35;
	@%p16 bra 	$L__BB4_22;
	add.f32 	%f174, %f29, %f189;
	max.f32 	%f175, %f174, 0f00000000;
	mad.lo.s32 	%r64, %r32, %r36, %r25;
	mul.wide.u32 	%rd27, %r64, 4;
	add.s64 	%rd28, %rd1, %rd27;
	st.global.f32 	[%rd28], %f175;
$L__BB4_22:
	add.s32 	%r33, %r26, 7;
	setp.ge.u32 	%p17, %r33, %r35;
	@%p17 bra 	$L__BB4_24;
	add.f32 	%f176, %f29, %f188;
	max.f32 	%f177, %f176, 0f00000000;
	mad.lo.s32 	%r65, %r33, %r36, %r25;
	mul.wide.u32 	%rd29, %r65, 4;
	add.s64 	%rd30, %rd1, %rd29;
	st.global.f32 	[%rd30], %f177;
$L__BB4_24:
	ret;

}
	// .globl	_Z18dinp_backward_cudaPfPKfS1_iii
.visible .entry _Z18dinp_backward_cudaPfPKfS1_iii(
	.param .u64 .ptr .align 1 _Z18dinp_backward_cudaPfPKfS1_iii_param_0,
	.param .u64 .ptr .align 1 _Z18dinp_backward_cudaPfPKfS1_iii_param_1,
	.param .u64 .ptr .align 1 _Z18dinp_backward_cudaPfPKfS1_iii_param_2,
	.param .u32 _Z18dinp_backward_cudaPfPKfS1_iii_param_3,
	.param .u32 _Z18dinp_backward_cudaPfPKfS1_iii_param_4,
	.param .u32 _Z18dinp_backward_cudaPfPKfS1_iii_param_5
)
{
	.reg .pred 	%p<14>;
	.reg .b32 	%r<43>;
	.reg .b32 	%f<55>;
	.reg .b64 	%rd<40>;

	ld.param.u64 	%rd8, [_Z18dinp_backward_cudaPfPKfS1_iii_param_0];
	ld.param.u64 	%rd9, [_Z18dinp_backward_cudaPfPKfS1_iii_param_1];
	ld.param.u64 	%rd10, [_Z18dinp_backward_cudaPfPKfS1_iii_param_2];
	ld.param.u32 	%r20, [_Z18dinp_backward_cudaPfPKfS1_iii_param_3];
	ld.param.u32 	%r18, [_Z18dinp_backward_cudaPfPKfS1_iii_param_4];
	ld.param.u32 	%r19, [_Z18dinp_backward_cudaPfPKfS1_iii_param_5];
	cvta.to.global.u64 	%rd1, %rd9;
	cvta.to.global.u64 	%rd2, %rd10;
	mov.u32 	%r22, %ctaid.x;
	mov.u32 	%r23, %ntid.x;
	mov.u32 	%r24, %tid.x;
	mad.lo.s32 	%r1, %r22, %r23, %r24;
	mov.u32 	%r25, %ctaid.y;
	mov.u32 	%r26, %ntid.y;
	mov.u32 	%r27, %tid.y;
	mad.lo.s32 	%r28, %r25, %r26, %r27;
	setp.ge.s32 	%p1, %r1, %r18;
	setp.ge.s32 	%p2, %r28, %r20;
	or.pred  	%p3, %p1, %p2;
	setp.lt.s32 	%p4, %r19, 1;
	or.pred  	%p5, %p3, %p4;
	@%p5 bra 	$L__BB5_12;
	cvta.to.global.u64 	%rd11, %rd8;
	mul.lo.s32 	%r3, %r19, %r1;
	mul.lo.s32 	%r4, %r19, %r28;
	mad.lo.s32 	%r30, %r18, %r28, %r1;
	mul.wide.s32 	%rd12, %r30, 4;
	add.s64 	%rd3, %rd11, %rd12;
	ld.global.f32 	%f52, [%rd3];
	and.b32  	%r5, %r19, 7;
	setp.lt.u32 	%p6, %r19, 8;
	mov.b32 	%r41, 0;
	@%p6 bra 	$L__BB5_4;
	and.b32  	%r41, %r19, 2147483640;
	neg.s32 	%r39, %r41;
	add.s64 	%rd4, %rd2, 16;
	mul.wide.u32 	%rd13, %r4, 4;
	add.s64 	%rd14, %rd13, %rd1;
	add.s64 	%rd39, %rd14, 16;
	mov.u32 	%r38, %r3;
$L__BB5_3:
	.pragma "nounroll";
	mul.wide.s32 	%rd15, %r38, 4;
	add.s64 	%rd16, %rd4, %rd15;
	ld.global.f32 	%f9, [%rd16+-16];
	ld.global.f32 	%f10, [%rd39+-16];
	fma.rn.f32 	%f11, %f9, %f10, %f52;
	st.global.f32 	[%rd3], %f11;
	ld.global.f32 	%f12, [%rd16+-12];
	ld.global.f32 	%f13, [%rd39+-12];
	fma.rn.f32 	%f14, %f12, %f13, %f11;
	st.global.f32 	[%rd3], %f14;
	ld.global.f32 	%f15, [%rd16+-8];
	ld.global.f32 	%f16, [%rd39+-8];
	fma.rn.f32 	%f17, %f15, %f16, %f14;
	st.global.f32 	[%rd3], %f17;
	ld.global.f32 	%f18, [%rd16+-4];
	ld.global.f32 	%f19, [%rd39+-4];
	fma.rn.f32 	%f20, %f18, %f19, %f17;
	st.global.f32 	[%rd3], %f20;
	ld.global.f32 	%f21, [%rd16];
	ld.global.f32 	%f22, [%rd39];
	fma.rn.f32 	%f23, %f21, %f22, %f20;
	st.global.f32 	[%rd3], %f23;
	ld.global.f32 	%f24, [%rd16+4];
	ld.global.f32 	%f25, [%rd39+4];
	fma.rn.f32 	%f26, %f24, %f25, %f23;
	st.global.f32 	[%rd3], %f26;
	ld.global.f32 	%f27, [%rd16+8];
	ld.global.f32 	%f28, [%rd39+8];
	fma.rn.f32 	%f29, %f27, %f28, %f26;
	st.global.f32 	[%rd3], %f29;
	ld.global.f32 	%f30, [%rd16+12];
	ld.global.f32 	%f31, [%rd39+12];
	fma.rn.f32 	%f52, %f30, %f31, %f29;
	st.global.f32 	[%rd3], %f52;
	add.s32 	%r39, %r39, 8;
	add.s32 	%r38, %r38, 8;
	add.s64 	%rd39, %rd39, 32;
	setp.ne.s32 	%p7, %r39, 0;
	@%p7 bra 	$L__BB5_3;
$L__BB5_4:
	setp.eq.s32 	%p8, %r5, 0;
	@%p8 bra 	$L__BB5_12;
	and.b32  	%r13, %r19, 3;
	setp.lt.u32 	%p9, %r5, 4;
	@%p9 bra 	$L__BB5_7;
	add.s32 	%r31, %r41, %r3;
	mul.wide.s32 	%rd17, %r31, 4;
	add.s64 	%rd18, %rd2, %rd17;
	ld.global.f32 	%f32, [%rd18];
	add.s32 	%r32, %r41, %r4;
	mul.wide.u32 	%rd19, %r32, 4;
	add.s64 	%rd20, %rd1, %rd19;
	ld.global.f32 	%f33, [%rd20];
	fma.rn.f32 	%f34, %f32, %f33, %f52;
	st.global.f32 	[%rd3], %f34;
	ld.global.f32 	%f35, [%rd18+4];
	cvt.u64.u32 	%rd21, %r4;
	cvt.u64.u32 	%rd22, %r41;
	add.s64 	%rd23, %rd22, %rd21;
	shl.b64 	%rd24, %rd23, 2;
	add.s64 	%rd25, %rd1, %rd24;
	ld.global.f32 	%f36, [%rd25+4];
	fma.rn.f32 	%f37, %f35, %f36, %f34;
	st.global.f32 	[%rd3], %f37;
	ld.global.f32 	%f38, [%rd18+8];
	ld.global.f32 	%f39, [%rd25+8];
	fma.rn.f32 	%f40, %f38, %f39, %f37;
	st.global.f32 	[%rd3], %f40;
	ld.global.f32 	%f41, [%rd18+12];
	ld.global.f32 	%f42, [%rd25+12];
	fma.rn.f32 	%f52, %f41, %f42, %f40;
	st.global.f32 	[%rd3], %f52;
	add.s32 	%r41, %r41, 4;
$L__BB5_7:
	setp.eq.s32 	%p10, %r13, 0;
	@%p10 bra 	$L__BB5_12;
	setp.eq.s32 	%p11, %r13, 1;
	@%p11 bra 	$L__BB5_10;
	add.s32 	%r33, %r41, %r3;
	mul.wide.s32 	%rd26, %r33, 4;
	add.s64 	%rd27, %rd2, %rd26;
	ld.global.f32 	%f43, [%rd27];
	add.s32 	%r34, %r41, %r4;
	mul.wide.u32 	%rd28, %r34, 4;
	add.s64 	%rd29, %rd1, %rd28;
	ld.global.f32 	%f44, [%rd29];
	fma.rn.f32 	%f45, %f43, %f44, %f52;
	st.global.f32 	[%rd3], %f45;
	ld.global.f32 	%f46, [%rd27+4];
	cvt.u64.u32 	%rd30, %r4;
	cvt.u64.u32 	%rd31, %r41;
	add.s64 	%rd32, %rd31, %rd30;
	shl.b64 	%rd33, %rd32, 2;
	add.s64 	%rd34, %rd1, %rd33;
	ld.global.f32 	%f47, [%rd34+4];
	fma.rn.f32 	%f52, %f46, %f47, %f45;
	st.global.f32 	[%rd3], %f52;
	add.s32 	%r41, %r41, 2;
$L__BB5_10:
	and.b32  	%r35, %r19, 1;
	setp.eq.b32 	%p12, %r35, 1;
	not.pred 	%p13, %p12;
	@%p13 bra 	$L__BB5_12;
	add.s32 	%r36, %r41, %r3;
	mul.wide.s32 	%rd35, %r36, 4;
	add.s64 	%rd36, %rd2, %rd35;
	ld.global.f32 	%f48, [%rd36];
	add.s32 	%r37, %r41, %r4;
	mul.wide.u32 	%rd37, %r37, 4;
	add.s64 	%rd38, %rd1, %rd37;
	ld.global.f32 	%f49, [%rd38];
	fma.rn.f32 	%f50, %f48, %f49, %f52;
	st.global.f32 	[%rd3], %f50;
$L__BB5_12:
	ret;

}
	// .globl	_Z24dinp_backward_cuda_tiledPKfS0_Pfiii
.visible .entry _Z24dinp_backward_cuda_tiledPKfS0_Pfiii(
	.param .u64 .ptr .align 1 _Z24dinp_backward_cuda_tiledPKfS0_Pfiii_param_0,
	.param .u64 .ptr .align 1 _Z24dinp_backward_cuda_tiledPKfS0_Pfiii_param_1,
	.param .u64 .ptr .align 1 _Z24dinp_backward_cuda_tiledPKfS0_Pfiii_param_2,
	.param .u32 _Z24dinp_backward_cuda_tiledPKfS0_Pfiii_param_3,
	.param .u32 _Z24dinp_backward_cuda_tiledPKfS0_Pfiii_param_4,
	.param .u32 _Z24dinp_backward_cuda_tiledPKfS0_Pfiii_param_5
)
{
	.reg .pred 	%p<12>;
	.reg .b32 	%r<50>;
	.reg .b32 	%f<111>;
	.reg .b64 	%rd<13>;
	// demoted variable
	.shared .align 4 .b8 _ZZ24dinp_backward_cuda_tiledPKfS0_PfiiiE2as[4096];
	// demoted variable
	.shared .align 4 .b8 _ZZ24dinp_backward_cuda_tiledPKfS0_PfiiiE2bs[4096];
	ld.param.u64 	%rd3, [_Z24dinp_backward_cuda_tiledPKfS0_Pfiii_param_0];
	ld.param.u64 	%rd4, [_Z24dinp_backward_cuda_tiledPKfS0_Pfiii_param_1];
	ld.param.u64 	%rd5, [_Z24dinp_backward_cuda_tiledPKfS0_Pfiii_param_2];
	ld.param.u32 	%r24, [_Z24dinp_backward_cuda_tiledPKfS0_Pfiii_param_3];
	ld.param.u32 	%r25, [_Z24dinp_backward_cuda_tiledPKfS0_Pfiii_param_4];
	ld.param.u32 	%r26, [_Z24dinp_backward_cuda_tiledPKfS0_Pfiii_param_5];
	mov.u32 	%r1, %tid.x;
	and.b32  	%r45, %r1, 31;
	shr.u32 	%r47, %r1, 5;
	mov.u32 	%r27, %ctaid.y;
	shl.b32 	%r28, %r27, 5;
	or.b32  	%r4, %r28, %r45;
	mov.u32 	%r29, %ctaid.x;
	shl.b32 	%r30, %r29, 5;
	or.b32  	%r5, %r30, %r47;
	max.s32 	%r6, %r24, %r25;
	setp.lt.s32 	%p1, %r6, 32;
	mov.f32 	%f110, 0f00000000;
	@%p1 bra 	$L__BB6_7;
	and.b32  	%r31, %r1, 992;
	or.b32  	%r32, %r31, %r45;
	shl.b32 	%r33, %r32, 2;
	mov.u32 	%r34, _ZZ24dinp_backward_cuda_tiledPKfS0_PfiiiE2as;
	add.s32 	%r7, %r34, %r33;
	mov.u32 	%r35, _ZZ24dinp_backward_cuda_tiledPKfS0_PfiiiE2bs;
	add.s32 	%r8, %r35, %r33;
	shl.b32 	%r36, %r1, 2;
	and.b32  	%r37, %r36, 3968;
	add.s32 	%r9, %r34, %r37;
	shl.b32 	%r38, %r45, 2;
	add.s32 	%r10, %r35, %r38;
	shr.s32 	%r39, %r6, 31;
	shr.u32 	%r40, %r39, 27;
	add.s32 	%r41, %r6, %r40;
	shr.s32 	%r42, %r41, 5;
	neg.s32 	%r49, %r42;
	mad.lo.s32 	%r48, %r24, %r4, %r47;
	mad.lo.s32 	%r46, %r24, %r5, %r45;
	cvta.to.global.u64 	%rd1, %rd3;
	cvta.to.global.u64 	%rd2, %rd4;
	mov.f32 	%f110, 0f00000000;
$L__BB6_2:
	setp.ge.u32 	%p2, %r5, %r25;
	setp.ge.u32 	%p3, %r45, %r24;
	mov.f32 	%f108, 0f00000000;
	or.pred  	%p4, %p3, %p2;
	@%p4 bra 	$L__BB6_4;
	mul.wide.u32 	%rd6, %r46, 4;
	add.s64 	%rd7, %rd1, %rd6;
	ld.global.f32 	%f108, [%rd7];
$L__BB6_4:
	setp.ge.u32 	%p5, %r4, %r26;
	st.shared.f32 	[%r7], %f108;
	setp.ge.u32 	%p6, %r47, %r24;
	mov.f32 	%f109, 0f00000000;
	or.pred  	%p7, %p6, %p5;
	@%p7 bra 	$L__BB6_6;
	mul.wide.u32 	%rd8, %r48, 4;
	add.s64 	%rd9, %rd2, %rd8;
	ld.global.f32 	%f109, [%rd9];
$L__BB6_6:
	st.shared.f32 	[%r8], %f109;
	bar.sync 	0;
	ld.shared.f32 	%f12, [%r9];
	ld.shared.f32 	%f13, [%r10];
	fma.rn.f32 	%f14, %f12, %f13, %f110;
	ld.shared.f32 	%f15, [%r9+4];
	ld.shared.f32 	%f16, [%r10+128];
	fma.rn.f32 	%f17, %f15, %f16, %f14;
	ld.shared.f32 	%f18, [%r9+8];
	ld.shared.f32 	%f19, [%r10+256];
	fma.rn.f32 	%f20, %f18, %f19, %f17;
	ld.shared.f32 	%f21, [%r9+12];
	ld.shared.f32 	%f22, [%r10+384];
	fma.rn.f32 	%f23, %f21, %f22, %f20;
	ld.shared.f32 	%f24, [%r9+16];
	ld.shared.f32 	%f25, [%r10+512];
	fma.rn.f32 	%f26, %f24, %f25, %f23;
	ld.shared.f32 	%f27, [%r9+20];
	ld.shared.f32 	%f28, [%r10+640];
	fma.rn.f32 	%f29, %f27, %f28, %f26;
	ld.shared.f32 	%f30, [%r9+24];
	ld.shared.f32 	%f31, [%r10+768];
	fma.rn.f32 	%f32, %f30, %f31, %f29;
	ld.shared.f32 	%f33, [%r9+28];
	ld.shared.f32 	%f34, [%r10+896];
	fma.rn.f32 	%f35, %f33, %f34, %f32;
	ld.shared.f32 	%f36, [%r9+32];
	ld.shared.f32 	%f37, [%r10+1024];
	fma.rn.f32 	%f38, %f36, %f37, %f35;
	ld.shared.f32 	%f39, [%r9+36];
	ld.shared.f32 	%f40, [%r10+1152];
	fma.rn.f32 	%f41, %f39, %f40, %f38;
	ld.shared.f32 	%f42, [%r9+40];
	ld.shared.f32 	%f43, [%r10+1280];
	fma.rn.f32 	%f44, %f42, %f43, %f41;
	ld.shared.f32 	%f45, [%r9+44];
	ld.shared.f32 	%f46, [%r10+1408];
	fma.rn.f32 	%f47, %f45, %f46, %f44;
	ld.shared.f32 	%f48, [%r9+48];
	ld.shared.f32 	%f49, [%r10+1536];
	fma.rn.f32 	%f50, %f48, %f49, %f47;
	ld.shared.f32 	%f51, [%r9+52];
	ld.shared.f32 	%f52, [%r10+1664];
	fma.rn.f32 	%f53, %f51, %f52, %f50;
	ld.shared.f32 	%f54, [%r9+56];
	ld.shared.f32 	%f55, [%r10+1792];
	fma.rn.f32 	%f56, %f54, %f55, %f53;
	ld.shared.f32 	%f57, [%r9+60];
	ld.shared.f32 	%f58, [%r10+1920];
	fma.rn.f32 	%f59, %f57, %f58, %f56;
	ld.shared.f32 	%f60, [%r9+64];
	ld.shared.f32 	%f61, [%r10+2048];
	fma.rn.f32 	%f62, %f60, %f61, %f59;
	ld.shared.f32 	%f63, [%r9+68];
	ld.shared.f32 	%f64, [%r10+2176];
	fma.rn.f32 	%f65, %f63, %f64, %f62;
	ld.shared.f32 	%f66, [%r9+72];
	ld.shared.f32 	%f67, [%r10+2304];
	fma.rn.f32 	%f68, %f66, %f67, %f65;
	ld.shared.f32 	%f69, [%r9+76];
	ld.shared.f32 	%f70, [%r10+2432];
	fma.rn.f32 	%f71, %f69, %f70, %f68;
	ld.shared.f32 	%f72, [%r9+80];
	ld.shared.f32 	%f73, [%r10+2560];
	fma.rn.f32 	%f74, %f72, %f73, %f71;
	ld.shared.f32 	%f75, [%r9+84];
	ld.shared.f32 	%f76, [%r10+2688];
	fma.rn.f32 	%f77, %f75, %f76, %f74;
	ld.shared.f32 	%f78, [%r9+88];
	ld.shared.f32 	%f79, [%r10+2816];
	fma.rn.f32 	%f80, %f78, %f79, %f77;
	ld.shared.f32 	%f81, [%r9+92];
	ld.shared.f32 	%f82, [%r10+2944];
	fma.rn.f32 	%f83, %f81, %f82, %f80;
	ld.shared.f32 	%f84, [%r9+96];
	ld.shared.f32 	%f85, [%r10+3072];
	fma.rn.f32 	%f86, %f84, %f85, %f83;
	ld.shared.f32 	%f87, [%r9+100];
	ld.shared.f32 	%f88, [%r10+3200];
	fma.rn.f32 	%f89, %f87, %f88, %f86;
	ld.shared.f32 	%f90, [%r9+104];
	ld.shared.f32 	%f91, [%r10+3328];
	fma.rn.f32 	%f92, %f90, %f91, %f89;
	ld.shared.f32 	%f93, [%r9+108];
	ld.shared.f32 	%f94, [%r10+3456];
	fma.rn.f32 	%f95, %f93, %f94, %f92;
	ld.shared.f32 	%f96, [%r9+112];
	ld.shared.f32 	%f97, [%r10+3584];
	fma.rn.f32 	%f98, %f96, %f97, %f95;
	ld.shared.f32 	%f99, [%r9+116];
	ld.shared.f32 	%f100, [%r10+3712];
	fma.rn.f32 	%f101, %f99, %f100, %f98;
	ld.shared.f32 	%f102, [%r9+120];
	ld.shared.f32 	%f103, [%r10+3840];
	fma.rn.f32 	%f104, %f102, %f103, %f101;
	ld.shared.f32 	%f105, [%r9+124];
	ld.shared.f32 	%f106, [%r10+3968];
	fma.rn.f32 	%f110, %f105, %f106, %f104;
	bar.sync 	0;
	add.s32 	%r49, %r49, 1;
	setp.ne.s32 	%p8, %r49, 0;
	add.s32 	%r48, %r48, 32;
	add.s32 	%r47, %r47, 32;
	add.s32 	%r46, %r46, 32;
	add.s32 	%r45, %r45, 32;
	@%p8 bra 	$L__BB6_2;
$L__BB6_7:
	setp.ge.u32 	%p9, %r4, %r26;
	setp.ge.u32 	%p10, %r5, %r25;
	or.pred  	%p11, %p9, %p10;
	@%p11 bra 	$L__BB6_9;
	mad.lo.s32 	%r44, %r26, %r5, %r4;
	cvta.to.global.u64 	%rd10, %rd5;
	mul.wide.u32 	%rd11, %r44, 4;
	add.s64 	%rd12, %rd10, %rd11;
	st.global.f32 	[%rd12], %f110;
$L__BB6_9:
	ret;

}
	// .globl	_Z29dinp_backward_cuda_blocktiledPKfS0_Pfiii
.visible .entry _Z29dinp_backward_cuda_blocktiledPKfS0_Pfiii(
	.param .u64 .ptr .align 1 _Z29dinp_backward_cuda_blocktiledPKfS0_Pfiii_param_0,
	.param .u64 .ptr .align 1 _Z29dinp_backward_cuda_blocktiledPKfS0_Pfiii_param_1,
	.param .u64 .ptr .align 1 _Z29dinp_backward_cuda_blocktiledPKfS0_Pfiii_param_2,
	.param .u32 _Z29dinp_backward_cuda_blocktiledPKfS0_Pfiii_param_3,
	.param .u32 _Z29dinp_backward_cuda_blocktiledPKfS0_Pfiii_param_4,
	.param .u32 _Z29dinp_backward_cuda_blocktiledPKfS0_Pfiii_param_5
)
{
	.reg .pred 	%p<18>;
	.reg .b32 	%r<68>;
	.reg .b32 	%f<179>;
	.reg .b64 	%rd<29>;
	// demoted variable
	.shared .align 4 .b8 _ZZ29dinp_backward_cuda_blocktiledPKfS0_PfiiiE2as[2048];
	// demoted variable
	.shared .align 4 .b8 _ZZ29dinp_backward_cuda_blocktiledPKfS0_PfiiiE2bs[2048];
	ld.param.u64 	%rd4, [_Z29dinp_backward_cuda_blocktiledPKfS0_Pfiii_param_2];
	ld.param.u32 	%r34, [_Z29dinp_backward_cuda_blocktiledPKfS0_Pfiii_param_3];
	ld.param.u32 	%r35, [_Z29dinp_backward_cuda_blocktiledPKfS0_Pfiii_param_4];
	ld.param.u32 	%r36, [_Z29dinp_backward_cuda_blocktiledPKfS0_Pfiii_param_5];
	cvta.to.global.u64 	%rd1, %rd4;
	mov.u32 	%r37, %ctaid.y;
	shl.b32 	%r1, %r37, 6;
	mov.u32 	%r38, %ctaid.x;
	shl.b32 	%r2, %r38, 6;
	mov.u32 	%r3, %tid.x;
	and.b32  	%r4, %r3, 63;
	shr.u32 	%r5, %r3, 6;
	and.b32  	%r63, %r3, 7;
	max.s32 	%r7, %r34, %r35;
	setp.eq.s32 	%p1, %r7, 0;
	mov.f32 	%f171, 0f00000000;
	mov.f32 	%f172, %f171;
	mov.f32 	%f173, %f171;
	mov.f32 	%f174, %f171;
	mov.f32 	%f175, %f171;
	mov.f32 	%f176, %f171;
	mov.f32 	%f177, %f171;
	mov.f32 	%f178, %f171;
	@%p1 bra 	$L__BB7_7;
	shr.u32 	%r40, %r3, 3;
	add.s32 	%r8, %r1, %r40;
	and.b32  	%r41, %r3, 1016;
	or.b32  	%r42, %r41, %r63;
	shl.b32 	%r43, %r42, 2;
	mov.u32 	%r44, _ZZ29dinp_backward_cuda_blocktiledPKfS0_PfiiiE2as;
	add.s32 	%r9, %r44, %r43;
	add.s32 	%r10, %r4, %r2;
	and.b32  	%r45, %r3, 960;
	or.b32  	%r46, %r45, %r4;
	shl.b32 	%r47, %r46, 2;
	mov.u32 	%r48, _ZZ29dinp_backward_cuda_blocktiledPKfS0_PfiiiE2bs;
	add.s32 	%r11, %r48, %r47;
	shl.b32 	%r49, %r3, 2;
	and.b32  	%r50, %r49, 3840;
	add.s32 	%r12, %r44, %r50;
	mad.lo.s32 	%r66, %r34, %r10, %r5;
	mad.lo.s32 	%r64, %r34, %r8, %r63;
	mov.b32 	%r67, 0;
	mov.f32 	%f171, 0f00000000;
	mov.u32 	%r65, %r5;
$L__BB7_2:
	setp.ge.u32 	%p2, %r8, %r35;
	setp.ge.u32 	%p3, %r63, %r34;
	mov.f32 	%f169, 0f00000000;
	or.pred  	%p4, %p2, %p3;
	@%p4 bra 	$L__BB7_4;
	ld.param.u64 	%rd27, [_Z29dinp_backward_cuda_blocktiledPKfS0_Pfiii_param_0];
	cvta.to.global.u64 	%rd5, %rd27;
	mul.wide.u32 	%rd6, %r64, 4;
	add.s64 	%rd7, %rd5, %rd6;
	ld.global.f32 	%f169, [%rd7];
$L__BB7_4:
	setp.ge.u32 	%p5, %r10, %r36;
	st.shared.f32 	[%r9], %f169;
	setp.ge.u32 	%p6, %r65, %r34;
	mov.f32 	%f170, 0f00000000;
	or.pred  	%p7, %p6, %p5;
	@%p7 bra 	$L__BB7_6;
	ld.param.u64 	%rd28, [_Z29dinp_backward_cuda_blocktiledPKfS0_Pfiii_param_1];
	cvta.to.global.u64 	%rd8, %rd28;
	mul.wide.u32 	%rd9, %r66, 4;
	add.s64 	%rd10, %rd8, %rd9;
	ld.global.f32 	%f170, [%rd10];
$L__BB7_6:
	st.shared.f32 	[%r11], %f170;
	bar.sync 	0;
	shl.b32 	%r51, %r4, 2;
	mov.u32 	%r52, _ZZ29dinp_backward_cuda_blocktiledPKfS0_PfiiiE2bs;
	add.s32 	%r53, %r52, %r51;
	ld.shared.f32 	%f33, [%r53];
	ld.shared.f32 	%f34, [%r12];
	fma.rn.f32 	%f35, %f33, %f34, %f178;
	ld.shared.f32 	%f36, [%r12+32];
	fma.rn.f32 	%f37, %f33, %f36, %f177;
	ld.shared.f32 	%f38, [%r12+64];
	fma.rn.f32 	%f39, %f33, %f38, %f176;
	ld.shared.f32 	%f40, [%r12+96];
	fma.rn.f32 	%f41, %f33, %f40, %f175;
	ld.shared.f32 	%f42, [%r12+128];
	fma.rn.f32 	%f43, %f33, %f42, %f174;
	ld.shared.f32 	%f44, [%r12+160];
	fma.rn.f32 	%f45, %f33, %f44, %f173;
	ld.shared.f32 	%f46, [%r12+192];
	fma.rn.f32 	%f47, %f33, %f46, %f172;
	ld.shared.f32 	%f48, [%r12+224];
	fma.rn.f32 	%f49, %f33, %f48, %f171;
	ld.shared.f32 	%f50, [%r53+256];
	ld.shared.f32 	%f51, [%r12+4];
	fma.rn.f32 	%f52, %f50, %f51, %f35;
	ld.shared.f32 	%f53, [%r12+36];
	fma.rn.f32 	%f54, %f50, %f53, %f37;
	ld.shared.f32 	%f55, [%r12+68];
	fma.rn.f32 	%f56, %f50, %f55, %f39;
	ld.shared.f32 	%f57, [%r12+100];
	fma.rn.f32 	%f58, %f50, %f57, %f41;
	ld.shared.f32 	%f59, [%r12+132];
	fma.rn.f32 	%f60, %f50, %f59, %f43;
	ld.shared.f32 	%f61, [%r12+164];
	fma.rn.f32 	%f62, %f50, %f61, %f45;
	ld.shared.f32 	%f63, [%r12+196];
	fma.rn.f32 	%f64, %f50, %f63, %f47;
	ld.shared.f32 	%f65, [%r12+228];
	fma.rn.f32 	%f66, %f50, %f65, %f49;
	ld.shared.f32 	%f67, [%r53+512];
	ld.shared.f32 	%f68, [%r12+8];
	fma.rn.f32 	%f69, %f67, %f68, %f52;
	ld.shared.f32 	%f70, [%r12+40];
	fma.rn.f32 	%f71, %f67, %f70, %f54;
	ld.shared.f32 	%f72, [%r12+72];
	fma.rn.f32 	%f73, %f67, %f72, %f56;
	ld.shared.f32 	%f74, [%r12+104];
	fma.rn.f32 	%f75, %f67, %f74, %f58;
	ld.shared.f32 	%f76, [%r12+136];
	fma.rn.f32 	%f77, %f67, %f76, %f60;
	ld.shared.f32 	%f78, [%r12+168];
	fma.rn.f32 	%f79, %f67, %f78, %f62;
	ld.shared.f32 	%f80, [%r12+200];
	fma.rn.f32 	%f81, %f67, %f80, %f64;
	ld.shared.f32 	%f82, [%r12+232];
	fma.rn.f32 	%f83, %f67, %f82, %f66;
	ld.shared.f32 	%f84, [%r53+768];
	ld.shared.f32 	%f85, [%r12+12];
	fma.rn.f32 	%f86, %f84, %f85, %f69;
	ld.shared.f32 	%f87, [%r12+44];
	fma.rn.f32 	%f88, %f84, %f87, %f71;
	ld.shared.f32 	%f89, [%r12+76];
	fma.rn.f32 	%f90, %f84, %f89, %f73;
	ld.shared.f32 	%f91, [%r12+108];
	fma.rn.f32 	%f92, %f84, %f91, %f75;
	ld.shared.f32 	%f93, [%r12+140];
	fma.rn.f32 	%f94, %f84, %f93, %f77;
	ld.shared.f32 	%f95, [%r12+172];
	fma.rn.f32 	%f96, %f84, %f95, %f79;
	ld.shared.f32 	%f97, [%r12+204];
	fma.rn.f32 	%f98, %f84, %f97, %f81;
	ld.shared.f32 	%f99, [%r12+236];
	fma.rn.f32 	%f100, %f84, %f99, %f83;
	ld.shared.f32 	%f101, [%r53+1024];
	ld.shared.f32 	%f102, [%r12+16];
	fma.rn.f32 	%f103, %f101, %f102, %f86;
	ld.shared.f32 	%f104, [%r12+48];
	fma.rn.f32 	%f105, %f101, %f104, %f88;
	ld.shared.f32 	%f106, [%r12+80];
	fma.rn.f32 	%f107, %f101, %f106, %f90;
	ld.shared.f32 	%f108, [%r12+112];
	fma.rn.f32 	%f109, %f101, %f108, %f92;
	ld.shared.f32 	%f110, [%r12+144];
	fma.rn.f32 	%f111, %f101, %f110, %f94;
	ld.shared.f32 	%f112, [%r12+176];
	fma.rn.f32 	%f113, %f101, %f112, %f96;
	ld.shared.f32 	%f114, [%r12+208];
	fma.rn.f32 	%f115, %f101, %f114, %f98;
	ld.shared.f32 	%f116, [%r12+240];
	fma.rn.f32 	%f117, %f101, %f116, %f100;
	ld.shared.f32 	%f118, [%r53+1280];
	ld.shared.f32 	%f119, [%r12+20];
	fma.rn.f32 	%f120, %f118, %f119, %f103;
	ld.shared.f32 	%f121, [%r12+52];
	fma.rn.f32 	%f122, %f118, %f121, %f105;
	ld.shared.f32 	%f123, [%r12+84];
	fma.rn.f32 	%f124, %f118, %f123, %f107;
	ld.shared.f32 	%f125, [%r12+116];
	fma.rn.f32 	%f126, %f118, %f125, %f109;
	ld.shared.f32 	%f127, [%r12+148];
	fma.rn.f32 	%f128, %f118, %f127, %f111;
	ld.shared.f32 	%f129, [%r12+180];
	fma.rn.f32 	%f130, %f118, %f129, %f113;
	ld.shared.f32 	%f131, [%r12+212];
	fma.rn.f32 	%f132, %f118, %f131, %f115;
	ld.shared.f32 	%f133, [%r12+244];
	fma.rn.f32 	%f134, %f118, %f133, %f117;
	ld.shared.f32 	%f135, [%r53+1536];
	ld.shared.f32 	%f136, [%r12+24];
	fma.rn.f32 	%f137, %f135, %f136, %f120;
	ld.shared.f32 	%f138, [%r12+56];
	fma.rn.f32 	%f139, %f135, %f138, %f122;
	ld.shared.f32 	%f140, [%r12+88];
	fma.rn.f32 	%f141, %f135, %f140, %f124;
	ld.shared.f32 	%f142, [%r12+120];
	fma.rn.f32 	%f143, %f135, %f142, %f126;
	ld.shared.f32 	%f144, [%r12+152];
	fma.rn.f32 	%f145, %f135, %f144, %f128;
	ld.shared.f32 	%f146, [%r12+184];
	fma.rn.f32 	%f147, %f135, %f146, %f130;
	ld.shared.f32 	%f148, [%r12+216];
	fma.rn.f32 	%f149, %f135, %f148, %f132;
	ld.shared.f32 	%f150, [%r12+248];
	fma.rn.f32 	%f151, %f135, %f150, %f134;
	ld.shared.f32 	%f152, [%r53+1792];
	ld.shared.f32 	%f153, [%r12+28];
	fma.rn.f32 	%f178, %f152, %f153, %f137;
	ld.shared.f32 	%f154, [%r12+60];
	fma.rn.f32 	%f177, %f152, %f154, %f139;
	ld.shared.f32 	%f155, [%r12+92];
	fma.rn.f32 	%f176, %f152, %f155, %f141;
	ld.shared.f32 	%f156, [%r12+124];
	fma.rn.f32 	%f175, %f152, %f156, %f143;
	ld.shared.f32 	%f157, [%r12+156];
	fma.rn.f32 	%f174, %f152, %f157, %f145;
	ld.shared.f32 	%f158, [%r12+188];
	fma.rn.f32 	%f173, %f152, %f158, %f147;
	ld.shared.f32 	%f159, [%r12+220];
	fma.rn.f32 	%f172, %f152, %f159, %f149;
	ld.shared.f32 	%f160, [%r12+252];
	fma.rn.f32 	%f171, %f152, %f160, %f151;
	bar.sync 	0;
	add.s32 	%r67, %r67, 8;
	add.s32 	%r66, %r66, 8;
	add.s32 	%r65, %r65, 8;
	add.s32 	%r64, %r64, 8;
	add.s32 	%r63, %r63, 8;
	setp.lt.u32 	%p8, %r67, %r7;
	@%p8 bra 	$L__BB7_2;
$L__BB7_7:
	add.s32 	%r25, %r2, %r4;
	setp.ge.u32 	%p9, %r25, %r36;
	@%p9 bra 	$L__BB7_24;
	shl.b32 	%r54, %r5, 3;
	add.s32 	%r26, %r54, %r1;
	setp.ge.u32 	%p10, %r26, %r35;
	@%p10 bra 	$L__BB7_10;
	mad.lo.s32 	%r55, %r26, %r36, %r25;
	mul.wide.u32 	%rd11, %r55, 4;
	add.s64 	%rd12, %rd1, %rd11;
	st.global.f32 	[%rd12], %f178;
$L__BB7_10:
	add.s32 	%r27, %r26, 1;
	setp.ge.u32 	%p11, %r27, %r35;
	@%p11 bra 	$L__BB7_12;
	mad.lo.s32 	%r56, %r27, %r36, %r25;
	mul.wide.u32 	%rd13, %r56, 4;
	add.s64 	%rd14, %rd1, %rd13;
	st.global.f32 	[%rd14], %f177;
$L__BB7_12:
	add.s32 	%r28, %r26, 2;
	setp.ge.u32 	%p12, %r28, %r35;
	@%p12 bra 	$L__BB7_14;
	mad.lo.s32 	%r57, %r28, %r36, %r25;
	mul.wide.u32 	%rd15, %r57, 4;
	add.s64 	%rd16, %rd1, %rd15;
	st.global.f32 	[%rd16], %f176;
$L__BB7_14:
	add.s32 	%r29, %r26, 3;
	setp.ge.u32 	%p13, %r29, %r35;
	@%p13 bra 	$L__BB7_16;
	mad.lo.s32 	%r58, %r29, %r36, %r25;
	mul.wide.u32 	%rd17, %r58, 4;
	add.s64 	%rd18, %rd1, %rd17;
	st.global.f32 	[%rd18], %f175;
$L__BB7_16:
	add.s32 	%r30, %r26, 4;
	setp.ge.u32 	%p14, %r30, %r35;
	@%p14 bra 	$L__BB7_18;
	mad.lo.s32 	%r59, %r30, %r36, %r25;
	mul.wide.u32 	%rd19, %r59, 4;
	add.s64 	%rd20, %rd1, %rd19;
	st.global.f32 	[%rd20], %f174;
$L__BB7_18:
	add.s32 	%r31, %r26, 5;
	setp.ge.u32 	%p15, %r31, %r35;
	@%p15 bra 	$L__BB7_20;
	mad.lo.s32 	%r60, %r31, %r36, %r25;
	mul.wide.u32 	%rd21, %r60, 4;
	add.s64 	%rd22, %rd1, %rd21;
	st.global.f32 	[%rd22], %f173;
$L__BB7_20:
	add.s32 	%r32, %r26, 6;
	setp.ge.u32 	%p16, %r32, %r35;
	@%p16 bra 	$L__BB7_22;
	mad.lo.s32 	%r61, %r32, %r36, %r25;
	mul.wide.u32 	%rd23, %r61, 4;
	add.s64 	%rd24, %rd1, %rd23;
	st.global.f32 	[%rd24], %f172;
$L__BB7_22:
	add.s32 	%r33, %r26, 7;
	setp.ge.u32 	%p17, %r33, %r35;
	@%p17 bra 	$L__BB7_24;
	mad.lo.s32 	%r62, %r33, %r36, %r25;
	mul.wide.u32 	%rd25, %r62, 4;
	add.s64 	%rd26, %rd1, %rd25;
	st.global.f32 	[%rd26], %f171;
$L__BB7_24:
	ret;

}
	// .globl	_Z21dweight_backward_cudaPfS_PKfS1_iii
.visible .entry _Z21dweight_backward_cudaPfS_PKfS1_iii(
	.param .u64 .ptr .align 1 _Z21dweight_backward_cudaPfS_PKfS1_iii_param_0,
	.param .u64 .ptr .align 1 _Z21dweight_backward_cudaPfS_PKfS1_iii_param_1,
	.param .u64 .ptr .align 1 _Z21dweight_backward_cudaPfS_PKfS1_iii_param_2,
	.param .u64 .ptr .align 1 _Z21dweight_backward_cudaPfS_PKfS1_iii_param_3,
	.param .u32 _Z21dweight_backward_cudaPfS_PKfS1_iii_param_4,
	.param .u32 _Z21dweight_backward_cudaPfS_PKfS1_iii_param_5,
	.param .u32 _Z21dweight_backward_cudaPfS_PKfS1_iii_param_6
)
{
	.reg .pred 	%p<14>;
	.reg .b32 	%r<44>;
	.reg .b32 	%f<99>;
	.reg .b64 	%rd<58>;

	ld.param.u64 	%rd4, [_Z21dweight_backward_cudaPfS_PKfS1_iii_param_1];
	ld.param.u64 	%rd5, [_Z21dweight_backward_cudaPfS_PKfS1_iii_param_2];
	ld.param.u64 	%rd6, [_Z21dweight_backward_cudaPfS_PKfS1_iii_param_3];
	ld.param.u32 	%r20, [_Z21dweight_backward_cudaPfS_PKfS1_iii_param_4];
	ld.param.u32 	%r21, [_Z21dweight_backward_cudaPfS_PKfS1_iii_param_5];
	ld.param.u32 	%r22, [_Z21dweight_backward_cudaPfS_PKfS1_iii_param_6];
	cvta.to.global.u64 	%rd1, %rd6;
	cvta.to.global.u64 	%rd2, %rd5;
	mov.u32 	%r23, %ctaid.x;
	mov.u32 	%r24, %ntid.x;
	mov.u32 	%r25, %tid.x;
	mad.lo.s32 	%r1, %r23, %r24, %r25;
	mov.u32 	%r26, %ctaid.y;
	mov.u32 	%r27, %ntid.y;
	mov.u32 	%r28, %tid.y;
	mad.lo.s32 	%r2, %r26, %r27, %r28;
	setp.ge.s32 	%p1, %r2, %r21;
	setp.ge.s32 	%p2, %r1, %r22;
	or.pred  	%p3, %p1, %p2;
	@%p3 bra 	$L__BB8_16;
	setp.lt.s32 	%p4, %r20, 1;
	mov.f32 	%f97, 0f00000000;
	mov.f32 	%f98, %f97;
	@%p4 bra 	$L__BB8_13;
	and.b32  	%r3, %r20, 7;
	setp.lt.u32 	%p5, %r20, 8;
	mov.f32 	%f98, 0f00000000;
	mov.b32 	%r42, 0;
	mov.f32 	%f97, %f98;
	@%p5 bra 	$L__BB8_5;
	and.b32  	%r42, %r20, 2147483640;
	neg.s32 	%r40, %r42;
	shl.b32 	%r6, %r21, 3;
	shl.b32 	%r7, %r22, 3;
	mov.f32 	%f98, 0f00000000;
	mul.wide.s32 	%rd11, %r22, 4;
	mul.wide.s32 	%rd13, %r21, 4;
	mov.u32 	%r38, %r1;
	mov.u32 	%r39, %r2;
$L__BB8_4:
	.pragma "nounroll";
	mul.wide.s32 	%rd7, %r38, 4;
	add.s64 	%rd8, %rd2, %rd7;
	ld.global.f32 	%f29, [%rd8];
	mul.wide.s32 	%rd9, %r39, 4;
	add.s64 	%rd10, %rd1, %rd9;
	ld.global.f32 	%f30, [%rd10];
	fma.rn.f32 	%f31, %f29, %f30, %f97;
	add.f32 	%f32, %f98, %f29;
	add.s64 	%rd12, %rd8, %rd11;
	ld.global.f32 	%f33, [%rd12];
	add.s64 	%rd14, %rd10, %rd13;
	ld.global.f32 	%f34, [%rd14];
	fma.rn.f32 	%f35, %f33, %f34, %f31;
	add.f32 	%f36, %f32, %f33;
	add.s64 	%rd15, %rd12, %rd11;
	ld.global.f32 	%f37, [%rd15];
	add.s64 	%rd16, %rd14, %rd13;
	ld.global.f32 	%f38, [%rd16];
	fma.rn.f32 	%f39, %f37, %f38, %f35;
	add.f32 	%f40, %f36, %f37;
	add.s64 	%rd17, %rd15, %rd11;
	ld.global.f32 	%f41, [%rd17];
	add.s64 	%rd18, %rd16, %rd13;
	ld.global.f32 	%f42, [%rd18];
	fma.rn.f32 	%f43, %f41, %f42, %f39;
	add.f32 	%f44, %f40, %f41;
	add.s64 	%rd19, %rd17, %rd11;
	ld.global.f32 	%f45, [%rd19];
	add.s64 	%rd20, %rd18, %rd13;
	ld.global.f32 	%f46, [%rd20];
	fma.rn.f32 	%f47, %f45, %f46, %f43;
	add.f32 	%f48, %f44, %f45;
	add.s64 	%rd21, %rd19, %rd11;
	ld.global.f32 	%f49, [%rd21];
	add.s64 	%rd22, %rd20, %rd13;
	ld.global.f32 	%f50, [%rd22];
	fma.rn.f32 	%f51, %f49, %f50, %f47;
	add.f32 	%f52, %f48, %f49;
	add.s64 	%rd23, %rd21, %rd11;
	ld.global.f32 	%f53, [%rd23];
	add.s64 	%rd24, %rd22, %rd13;
	ld.global.f32 	%f54, [%rd24];
	fma.rn.f32 	%f55, %f53, %f54, %f51;
	add.f32 	%f56, %f52, %f53;
	add.s64 	%rd25, %rd23, %rd11;
	ld.global.f32 	%f57, [%rd25];
	add.s64 	%rd26, %rd24, %rd13;
	ld.global.f32 	%f58, [%rd26];
	fma.rn.f32 	%f97, %f57, %f58, %f55;
	add.f32 	%f98, %f56, %f57;
	add.s32 	%r40, %r40, 8;
	add.s32 	%r39, %r39, %r6;
	add.s32 	%r38, %r38, %r7;
	setp.ne.s32 	%p6, %r40, 0;
	@%p6 bra 	$L__BB8_4;
$L__BB8_5:
	setp.eq.s32 	%p7, %r3, 0;
	@%p7 bra 	$L__BB8_13;
	and.b32  	%r15, %r20, 3;
	setp.lt.u32 	%p8, %r3, 4;
	@%p8 bra 	$L__BB8_8;
	mad.lo.s32 	%r30, %r42, %r22, %r1;
	mul.wide.s32 	%rd27, %r30, 4;
	add.s64 	%rd28, %rd2, %rd27;
	ld.global.f32 	%f60, [%rd28];
	mad.lo.s32 	%r31, %r42, %r21, %r2;
	mul.wide.s32 	%rd29, %r31, 4;
	add.s64 	%rd30, %rd1, %rd29;
	ld.global.f32 	%f61, [%rd30];
	fma.rn.f32 	%f62, %f60, %f61, %f97;
	add.f32 	%f63, %f98, %f60;
	mul.wide.s32 	%rd31, %r22, 4;
	add.s64 	%rd32, %rd28, %rd31;
	ld.global.f32 	%f64, [%rd32];
	mul.wide.s32 	%rd33, %r21, 4;
	add.s64 	%rd34, %rd30, %rd33;
	ld.global.f32 	%f65, [%rd34];
	fma.rn.f32 	%f66, %f64, %f65, %f62;
	add.f32 	%f67, %f63, %f64;
	add.s64 	%rd35, %rd32, %rd31;
	ld.global.f32 	%f68, [%rd35];
	add.s64 	%rd36, %rd34, %rd33;
	ld.global.f32 	%f69, [%rd36];
	fma.rn.f32 	%f70, %f68, %f69, %f66;
	add.f32 	%f71, %f67, %f68;
	add.s64 	%rd37, %rd35, %rd31;
	ld.global.f32 	%f72, [%rd37];
	add.s64 	%rd38, %rd36, %rd33;
	ld.global.f32 	%f73, [%rd38];
	fma.rn.f32 	%f97, %f72, %f73, %f70;
	add.f32 	%f98, %f71, %f72;
	add.s32 	%r42, %r42, 4;
$L__BB8_8:
	setp.eq.s32 	%p9, %r15, 0;
	@%p9 bra 	$L__BB8_13;
	setp.eq.s32 	%p10, %r15, 1;
	@%p10 bra 	$L__BB8_11;
	mad.lo.s32 	%r32, %r42, %r22, %r1;
	mul.wide.s32 	%rd39, %r32, 4;
	add.s64 	%rd40, %rd2, %rd39;
	ld.global.f32 	%f75, [%rd40];
	mad.lo.s32 	%r33, %r42, %r21, %r2;
	mul.wide.s32 	%rd41, %r33, 4;
	add.s64 	%rd42, %rd1, %rd41;
	ld.global.f32 	%f76, [%rd42];
	fma.rn.f32 	%f77, %f75, %f76, %f97;
	add.f32 	%f78, %f98, %f75;
	mul.wide.s32 	%rd43, %r22, 4;
	add.s64 	%rd44, %rd40, %rd43;
	ld.global.f32 	%f79, [%rd44];
	mul.wide.s32 	%rd45, %r21, 4;
	add.s64 	%rd46, %rd42, %rd45;
	ld.global.f32 	%f80, [%rd46];
	fma.rn.f32 	%f97, %f79, %f80, %f77;
	add.f32 	%f98, %f78, %f79;
	add.s32 	%r42, %r42, 2;
$L__BB8_11:
	and.b32  	%r34, %r20, 1;
	setp.eq.b32 	%p11, %r34, 1;
	not.pred 	%p12, %p11;
	@%p12 bra 	$L__BB8_13;
	mad.lo.s32 	%r35, %r42, %r22, %r1;
	mul.wide.s32 	%rd47, %r35, 4;
	add.s64 	%rd48, %rd2, %rd47;
	ld.global.f32 	%f81, [%rd48];
	mad.lo.s32 	%r36, %r42, %r21, %r2;
	mul.wide.s32 	%rd49, %r36, 4;
	add.s64 	%rd50, %rd1, %rd49;
	ld.global.f32 	%f82, [%rd50];
	fma.rn.f32 	%f97, %f81, %f82, %f97;
	add.f32 	%f98, %f98, %f81;
$L__BB8_13:
	setp.ne.s32 	%p13, %r2, 0;
	@%p13 bra 	$L__BB8_15;
	cvta.to.global.u64 	%rd51, %rd4;
	mul.wide.s32 	%rd52, %r1, 4;
	add.s64 	%rd53, %rd51, %rd52;
	st.global.f32 	[%rd53], %f98;
$L__BB8_15:
	ld.param.u64 	%rd57, [_Z21dweight_backward_cudaPfS_PKfS1_iii_param_0];
	mad.lo.s32 	%r37, %r22, %r2, %r1;
	cvta.to.global.u64 	%rd54, %rd57;
	mul.wide.s32 	%rd55, %r37, 4;
	add.s64 	%rd56, %rd54, %rd55;
	st.global.f32 	[%rd56], %f97;
$L__BB8_16:
	ret;

}
	// .globl	_Z27dweight_backward_cuda_tiledPKfS0_PfS1_iii
.visible .entry _Z27dweight_backward_cuda_tiledPKfS0_PfS1_iii(
	.param .u64 .ptr .align 1 _Z27dweight_backward_cuda_tiledPKfS0_PfS1_iii_param_0,
	.param .u64 .ptr .align 1 _Z27dweight_backward_cuda_tiledPKfS0_PfS1_iii_param_1,
	.param .u64 .ptr .align 1 _Z27dweight_backward_cuda_tiledPKfS0_PfS1_iii_param_2,
	.param .u64 .ptr .align 1 _Z27dweight_backward_cuda_tiledPKfS0_PfS1_iii_param_3,
	.param .u32 _Z27dweight_backward_cuda_tiledPKfS0_PfS1_iii_param_4,
	.param .u32 _Z27dweight_backward_cuda_tiledPKfS0_PfS1_iii_param_5,
	.param .u32 _Z27dweight_backward_cuda_tiledPKfS0_PfS1_iii_param_6
)
{
	.reg .pred 	%p<13>;
	.reg .b32 	%r<53>;
	.reg .b32 	%f<147>;
	.reg .b64 	%rd<17>;
	// demoted variable
	.shared .align 4 .b8 _ZZ27dweight_backward_cuda_tiledPKfS0_PfS1_iiiE2as[4096];
	// demoted variable
	.shared .align 4 .b8 _ZZ27dweight_backward_cuda_tiledPKfS0_PfS1_iiiE2bs[4096];
	ld.param.u64 	%rd3, [_Z27dweight_backward_cuda_tiledPKfS0_PfS1_iii_param_0];
	ld.param.u64 	%rd4, [_Z27dweight_backward_cuda_tiledPKfS0_PfS1_iii_param_1];
	ld.param.u64 	%rd5, [_Z27dweight_backward_cuda_tiledPKfS0_PfS1_iii_param_2];
	ld.param.u64 	%rd6, [_Z27dweight_backward_cuda_tiledPKfS0_PfS1_iii_param_3];
	ld.param.u32 	%r27, [_Z27dweight_backward_cuda_tiledPKfS0_PfS1_iii_param_4];
	ld.param.u32 	%r28, [_Z27dweight_backward_cuda_tiledPKfS0_PfS1_iii_param_5];
	ld.param.u32 	%r29, [_Z27dweight_backward_cuda_tiledPKfS0_PfS1_iii_param_6];
	mov.u32 	%r1, %tid.x;
	and.b32  	%r48, %r1, 31;
	shr.u32 	%r50, %r1, 5;
	mov.u32 	%r30, %ctaid.y;
	shl.b32 	%r4, %r30, 5;
	or.b32  	%r5, %r4, %r48;
	mov.u32 	%r31, %ctaid.x;
	shl.b32 	%r6, %r31, 5;
	or.b32  	%r7, %r6, %r50;
	setp.lt.s32 	%p1, %r28, 32;
	mov.f32 	%f145, 0f00000000;
	mov.f32 	%f146, %f145;
	@%p1 bra 	$L__BB9_7;
	and.b32  	%r32, %r1, 992;
	or.b32  	%r33, %r32, %r48;
	shl.b32 	%r34, %r33, 2;
	mov.u32 	%r35, _ZZ27dweight_backward_cuda_tiledPKfS0_PfS1_iiiE2as;
	add.s32 	%r8, %r35, %r34;
	mov.u32 	%r36, _ZZ27dweight_backward_cuda_tiledPKfS0_PfS1_iiiE2bs;
	add.s32 	%r9, %r36, %r34;
	shl.b32 	%r37, %r48, 2;
	add.s32 	%r10, %r36, %r37;
	shl.b32 	%r38, %r1, 2;
	and.b32  	%r39, %r38, 3968;
	add.s32 	%r11, %r35, %r39;
	shr.s32 	%r40, %r28, 31;
	shr.u32 	%r41, %r40, 27;
	add.s32 	%r42, %r28, %r41;
	shr.s32 	%r43, %r42, 5;
	neg.s32 	%r52, %r43;
	mad.lo.s32 	%r44, %r29, %r50, %r4;
	add.s32 	%r51, %r44, %r48;
	shl.b32 	%r14, %r29, 5;
	mad.lo.s32 	%r45, %r27, %r48, %r50;
	add.s32 	%r49, %r45, %r6;
	shl.b32 	%r16, %r27, 5;
	cvta.to.global.u64 	%rd1, %rd3;
	cvta.to.global.u64 	%rd2, %rd4;
	mov.f32 	%f146, 0f00000000;
	mov.f32 	%f145, %f146;
$L__BB9_2:
	setp.ge.u32 	%p2, %r7, %r27;
	setp.ge.u32 	%p3, %r48, %r28;
	mov.f32 	%f143, 0f00000000;
	or.pred  	%p4, %p3, %p2;
	@%p4 bra 	$L__BB9_4;
	mul.wide.u32 	%rd7, %r49, 4;
	add.s64 	%rd8, %rd1, %rd7;
	ld.global.f32 	%f143, [%rd8];
$L__BB9_4:
	setp.ge.u32 	%p5, %r5, %r29;
	st.shared.f32 	[%r8], %f143;
	setp.ge.u32 	%p6, %r50, %r28;
	mov.f32 	%f144, 0f00000000;
	or.pred  	%p7, %p6, %p5;
	@%p7 bra 	$L__BB9_6;
	mul.wide.u32 	%rd9, %r51, 4;
	add.s64 	%rd10, %rd2, %rd9;
	ld.global.f32 	%f144, [%rd10];
$L__BB9_6:
	st.shared.f32 	[%r9], %f144;
	bar.sync 	0;
	ld.shared.f32 	%f15, [%r10];
	ld.shared.f32 	%f16, [%r11];
	fma.rn.f32 	%f17, %f15, %f16, %f145;
	add.f32 	%f18, %f146, %f15;
	ld.shared.f32 	%f19, [%r10+128];
	ld.shared.f32 	%f20, [%r11+4];
	fma.rn.f32 	%f21, %f19, %f20, %f17;
	add.f32 	%f22, %f18, %f19;
	ld.shared.f32 	%f23, [%r10+256];
	ld.shared.f32 	%f24, [%r11+8];
	fma.rn.f32 	%f25, %f23, %f24, %f21;
	add.f32 	%f26, %f22, %f23;
	ld.shared.f32 	%f27, [%r10+384];
	ld.shared.f32 	%f28, [%r11+12];
	fma.rn.f32 	%f29, %f27, %f28, %f25;
	add.f32 	%f30, %f26, %f27;
	ld.shared.f32 	%f31, [%r10+512];
	ld.shared.f32 	%f32, [%r11+16];
	fma.rn.f32 	%f33, %f31, %f32, %f29;
	add.f32 	%f34, %f30, %f31;
	ld.shared.f32 	%f35, [%r10+640];
	ld.shared.f32 	%f36, [%r11+20];
	fma.rn.f32 	%f37, %f35, %f36, %f33;
	add.f32 	%f38, %f34, %f35;
	ld.shared.f32 	%f39, [%r10+768];
	ld.shared.f32 	%f40, [%r11+24];
	fma.rn.f32 	%f41, %f39, %f40, %f37;
	add.f32 	%f42, %f38, %f39;
	ld.shared.f32 	%f43, [%r10+896];
	ld.shared.f32 	%f44, [%r11+28];
	fma.rn.f32 	%f45, %f43, %f44, %f41;
	add.f32 	%f46, %f42, %f43;
	ld.shared.f32 	%f47, [%r10+1024];
	ld.shared.f32 	%f48, [%r11+32];
	fma.rn.f32 	%f49, %f47, %f48, %f45;
	add.f32 	%f50, %f46, %f47;
	ld.shared.f32 	%f51, [%r10+1152];
	ld.shared.f32 	%f52, [%r11+36];
	fma.rn.f32 	%f53, %f51, %f52, %f49;
	add.f32 	%f54, %f50, %f51;
	ld.shared.f32 	%f55, [%r10+1280];
	ld.shared.f32 	%f56, [%r11+40];
	fma.rn.f32 	%f57, %f55, %f56, %f53;
	add.f32 	%f58, %f54, %f55;
	ld.shared.f32 	%f59, [%r10+1408];
	ld.shared.f32 	%f60, [%r11+44];
	fma.rn.f32 	%f61, %f59, %f60, %f57;
	add.f32 	%f62, %f58, %f59;
	ld.shared.f32 	%f63, [%r10+1536];
	ld.shared.f32 	%f64, [%r11+48];
	fma.rn.f32 	%f65, %f63, %f64, %f61;
	add.f32 	%f66, %f62, %f63;
	ld.shared.f32 	%f67, [%r10+1664];
	ld.shared.f32 	%f68, [%r11+52];
	fma.rn.f32 	%f69, %f67, %f68, %f65;
	add.f32 	%f70, %f66, %f67;
	ld.shared.f32 	%f71, [%r10+1792];
	ld.shared.f32 	%f72, [%r11+56];
	fma.rn.f32 	%f73, %f71, %f72, %f69;
	add.f32 	%f74, %f70, %f71;
	ld.shared.f32 	%f75, [%r10+1920];
	ld.shared.f32 	%f76, [%r11+60];
	fma.rn.f32 	%f77, %f75, %f76, %f73;
	add.f32 	%f78, %f74, %f75;
	ld.shared.f32 	%f79, [%r10+2048];
	ld.shared.f32 	%f80, [%r11+64];
	fma.rn.f32 	%f81, %f79, %f80, %f77;
	add.f32 	%f82, %f78, %f79;
	ld.shared.f32 	%f83, [%r10+2176];
	ld.shared.f32 	%f84, [%r11+68];
	fma.rn.f32 	%f85, %f83, %f84, %f81;
	add.f32 	%f86, %f82, %f83;
	ld.shared.f32 	%f87, [%r10+2304];
	ld.shared.f32 	%f88, [%r11+72];
	fma.rn.f32 	%f89, %f87, %f88, %f85;
	add.f32 	%f90, %f86, %f87;
	ld.shared.f32 	%f91, [%r10+2432];
	ld.shared.f32 	%f92, [%r11+76];
	fma.rn.f32 	%f93, %f91, %f92, %f89;
	add.f32 	%f94, %f90, %f91;
	ld.shared.f32 	%f95, [%r10+2560];
	ld.shared.f32 	%f96, [%r11+80];
	fma.rn.f32 	%f97, %f95, %f96, %f93;
	add.f32 	%f98, %f94, %f95;
	ld.shared.f32 	%f99, [%r10+2688];
	ld.shared.f32 	%f100, [%r11+84];
	fma.rn.f32 	%f101, %f99, %f100, %f97;
	add.f32 	%f102, %f98, %f99;
	ld.shared.f32 	%f103, [%r10+2816];
	ld.shared.f32 	%f104, [%r11+88];
	fma.rn.f32 	%f105, %f103, %f104, %f101;
	add.f32 	%f106, %f102, %f103;
	ld.shared.f32 	%f107, [%r10+2944];
	ld.shared.f32 	%f108, [%r11+92];
	fma.rn.f32 	%f109, %f107, %f108, %f105;
	add.f32 	%f110, %f106, %f107;
	ld.shared.f32 	%f111, [%r10+3072];
	ld.shared.f32 	%f112, [%r11+96];
	fma.rn.f32 	%f113, %f111, %f112, %f109;
	add.f32 	%f114, %f110, %f111;
	ld.shared.f32 	%f115, [%r10+3200];
	ld.shared.f32 	%f116, [%r11+100];
	fma.rn.f32 	%f117, %f115, %f116, %f113;
	add.f32 	%f118, %f114, %f115;
	ld.shared.f32 	%f119, [%r10+3328];
	ld.shared.f32 	%f120, [%r11+104];
	fma.rn.f32 	%f121, %f119, %f120, %f117;
	add.f32 	%f122, %f118, %f119;
	ld.shared.f32 	%f123, [%r10+3456];
	ld.shared.f32 	%f124, [%r11+108];
	fma.rn.f32 	%f125, %f123, %f124, %f121;
	add.f32 	%f126, %f122, %f123;
	ld.shared.f32 	%f127, [%r10+3584];
	ld.shared.f32 	%f128, [%r11+112];
	fma.rn.f32 	%f129, %f127, %f128, %f125;
	add.f32 	%f130, %f126, %f127;
	ld.shared.f32 	%f131, [%r10+3712];
	ld.shared.f32 	%f132, [%r11+116];
	fma.rn.f32 	%f133, %f131, %f132, %f129;
	add.f32 	%f134, %f130, %f131;
	ld.shared.f32 	%f135, [%r10+3840];
	ld.shared.f32 	%f136, [%r11+120];
	fma.rn.f32 	%f137, %f135, %f136, %f133;
	add.f32 	%f138, %f134, %f135;
	ld.shared.f32 	%f139, [%r10+3968];
	ld.shared.f32 	%f140, [%r11+124];
	fma.rn.f32 	%f145, %f139, %f140, %f137;
	add.f32 	%f146, %f138, %f139;
	bar.sync 	0;
	add.s32 	%r52, %r52, 1;
	setp.ne.s32 	%p8, %r52, 0;
	add.s32 	%r51, %r51, %r14;
	add.s32 	%r50, %r50, 32;
	add.s32 	%r49, %r49, %r16;
	add.s32 	%r48, %r48, 32;
	@%p8 bra 	$L__BB9_2;
$L__BB9_7:
	setp.ge.u32 	%p9, %r5, %r29;
	setp.ge.u32 	%p10, %r7, %r27;
	or.pred  	%p11, %p9, %p10;
	@%p11 bra 	$L__BB9_10;
	mad.lo.s32 	%r47, %r29, %r7, %r5;
	cvta.to.global.u64 	%rd11, %rd5;
	mul.wide.u32 	%rd12, %r47, 4;
	add.s64 	%rd13, %rd11, %rd12;
	st.global.f32 	[%rd13], %f145;
	setp.ne.s32 	%p12, %r7, 0;
	@%p12 bra 	$L__BB9_10;
	cvta.to.global.u64 	%rd14, %rd6;
	mul.wide.u32 	%rd15, %r5, 4;
	add.s64 	%rd16, %rd14, %rd15;
	st.global.f32 	[%rd16], %f146;
$L__BB9_10:
	ret;

}
	// .globl	_Z32dweight_backward_cuda_blocktiledPKfS0_PfS1_iii
.visible .entry _Z32dweight_backward_cuda_blocktiledPKfS0_PfS1_iii(
	.param .u64 .ptr .align 1 _Z32dweight_backward_cuda_blocktiledPKfS0_PfS1_iii_param_0,
	.param .u64 .ptr .align 1 _Z32dweight_backward_cuda_blocktiledPKfS0_PfS1_iii_param_1,
	.param .u64 .ptr .align 1 _Z32dweight_backward_cuda_blocktiledPKfS0_PfS1_iii_param_2,
	.param .u64 .ptr .align 1 _Z32dweight_backward_cuda_blocktiledPKfS0_PfS1_iii_param_3,
	.param .u32 _Z32dweight_backward_cuda_blocktiledPKfS0_PfS1_iii_param_4,
	.param .u32 _Z32dweight_backward_cuda_blocktiledPKfS0_PfS1_iii_param_5,
	.param .u32 _Z32dweight_backward_cuda_blocktiledPKfS0_PfS1_iii_param_6
)
{
	.reg .pred 	%p<27>;
	.reg .b32 	%r<74>;
	.reg .b32 	%f<157>;
	.reg .b64 	%rd<33>;
	// demoted variable
	.shared .align 4 .b8 _ZZ32dweight_backward_cuda_blocktiledPKfS0_PfS1_iiiE2as[2048];
	// demoted variable
	.shared .align 4 .b8 _ZZ32dweight_backward_cuda_blocktiledPKfS0_PfS1_iiiE2bs[2048];
	ld.param.u64 	%rd4, [_Z32dweight_backward_cuda_blocktiledPKfS0_PfS1_iii_param_0];
	ld.param.u64 	%rd7, [_Z32dweight_backward_cuda_blocktiledPKfS0_PfS1_iii_param_2];
	ld.param.u32 	%r33, [_Z32dweight_backward_cuda_blocktiledPKfS0_PfS1_iii_param_4];
	ld.param.u32 	%r34, [_Z32dweight_backward_cuda_blocktiledPKfS0_PfS1_iii_param_5];
	ld.param.u32 	%r35, [_Z32dweight_backward_cuda_blocktiledPKfS0_PfS1_iii_param_6];
	cvta.to.global.u64 	%rd1, %rd7;
	mov.u32 	%r1, %ctaid.y;
	shl.b32 	%r2, %r1, 6;
	mov.u32 	%r36, %ctaid.x;
	shl.b32 	%r3, %r36, 6;
	mov.u32 	%r4, %tid.x;
	and.b32  	%r5, %r4, 63;
	shr.u32 	%r6, %r4, 6;
	and.b32  	%r7, %r4, 7;
	max.s32 	%r8, %r33, %r34;
	setp.eq.s32 	%p1, %r8, 0;
	mov.f32 	%f125, 0f00000000;
	mov.f32 	%f126, %f125;
	mov.f32 	%f127, %f125;
	mov.f32 	%f128, %f125;
	mov.f32 	%f129, %f125;
	mov.f32 	%f130, %f125;
	mov.f32 	%f131, %f125;
	mov.f32 	%f132, %f125;
	mov.f32 	%f133, %f125;
	mov.f32 	%f134, %f125;
	mov.f32 	%f135, %f125;
	mov.f32 	%f136, %f125;
	mov.f32 	%f137, %f125;
	mov.f32 	%f138, %f125;
	mov.f32 	%f139, %f125;
	mov.f32 	%f140, %f125;
	@%p1 bra 	$L__BB10_9;
	shr.u32 	%r38, %r4, 3;
	add.s32 	%r9, %r2, %r38;
	and.b32  	%r39, %r4, 1016;
	or.b32  	%r40, %r39, %r7;
	shl.b32 	%r41, %r40, 2;
	mov.u32 	%r42, _ZZ32dweight_backward_cuda_blocktiledPKfS0_PfS1_iiiE2as;
	add.s32 	%r10, %r42, %r41;
	and.b32  	%r43, %r4, 960;
	or.b32  	%r44, %r43, %r5;
	shl.b32 	%r45, %r44, 2;
	mov.u32 	%r46, _ZZ32dweight_backward_cuda_blocktiledPKfS0_PfS1_iiiE2bs;
	add.s32 	%r11, %r46, %r45;
	cvta.to.global.u64 	%rd2, %rd4;
	mov.b32 	%r70, 0;
	mov.f32 	%f125, 0f00000000;
	add.s32 	%r50, %r5, %r3;
$L__BB10_2:
	setp.ge.u32 	%p2, %r9, %r33;
	add.s32 	%r13, %r70, %r7;
	setp.ge.u32 	%p3, %r13, %r34;
	mov.f32 	%f123, 0f00000000;
	or.pred  	%p4, %p2, %p3;
	@%p4 bra 	$L__BB10_4;
	mad.lo.s32 	%r48, %r13, %r33, %r9;
	mul.wide.u32 	%rd8, %r48, 4;
	add.s64 	%rd9, %rd2, %rd8;
	ld.global.f32 	%f123, [%rd9];
$L__BB10_4:
	setp.ge.u32 	%p5, %r50, %r35;
	st.shared.f32 	[%r10], %f123;
	add.s32 	%r14, %r70, %r6;
	setp.ge.u32 	%p6, %r14, %r34;
	mov.f32 	%f124, 0f00000000;
	or.pred  	%p7, %p6, %p5;
	@%p7 bra 	$L__BB10_6;
	ld.param.u64 	%rd31, [_Z32dweight_backward_cuda_blocktiledPKfS0_PfS1_iii_param_1];
	add.s32 	%r51, %r5, %r3;
	mad.lo.s32 	%r52, %r14, %r35, %r51;
	cvta.to.global.u64 	%rd10, %rd31;
	mul.wide.u32 	%rd11, %r52, 4;
	add.s64 	%rd12, %rd10, %rd11;
	ld.global.f32 	%f124, [%rd12];
$L__BB10_6:
	shl.b32 	%r54, %r6, 8;
	mov.u32 	%r55, _ZZ32dweight_backward_cuda_blocktiledPKfS0_PfS1_iiiE2as;
	add.s32 	%r56, %r54, %r55;
	add.s32 	%r72, %r56, 128;
	shl.b32 	%r57, %r5, 2;
	mov.u32 	%r58, _ZZ32dweight_backward_cuda_blocktiledPKfS0_PfS1_iiiE2bs;
	add.s32 	%r59, %r57, %r58;
	add.s32 	%r71, %r59, 256;
	st.shared.f32 	[%r11], %f124;
	bar.sync 	0;
	mov.b32 	%r73, 128;
$L__BB10_7:
	ld.shared.f32 	%f73, [%r71+-256];
	ld.shared.f32 	%f74, [%r72+-128];
	fma.rn.f32 	%f75, %f73, %f74, %f132;
	add.f32 	%f76, %f73, %f140;
	ld.shared.f32 	%f77, [%r72+-96];
	fma.rn.f32 	%f78, %f73, %f77, %f131;
	add.f32 	%f79, %f73, %f139;
	ld.shared.f32 	%f80, [%r72+-64];
	fma.rn.f32 	%f81, %f73, %f80, %f130;
	add.f32 	%f82, %f73, %f138;
	ld.shared.f32 	%f83, [%r72+-32];
	fma.rn.f32 	%f84, %f73, %f83, %f129;
	add.f32 	%f85, %f73, %f137;
	ld.shared.f32 	%f86, [%r72];
	fma.rn.f32 	%f87, %f73, %f86, %f128;
	add.f32 	%f88, %f73, %f136;
	ld.shared.f32 	%f89, [%r72+32];
	fma.rn.f32 	%f90, %f73, %f89, %f127;
	add.f32 	%f91, %f73, %f135;
	ld.shared.f32 	%f92, [%r72+64];
	fma.rn.f32 	%f93, %f73, %f92, %f126;
	add.f32 	%f94, %f73, %f134;
	ld.shared.f32 	%f95, [%r72+96];
	fma.rn.f32 	%f96, %f73, %f95, %f125;
	add.f32 	%f97, %f73, %f133;
	ld.shared.f32 	%f98, [%r71];
	ld.shared.f32 	%f99, [%r72+-124];
	fma.rn.f32 	%f132, %f98, %f99, %f75;
	add.f32 	%f140, %f98, %f76;
	ld.shared.f32 	%f100, [%r72+-92];
	fma.rn.f32 	%f131, %f98, %f100, %f78;
	add.f32 	%f139, %f98, %f79;
	ld.shared.f32 	%f101, [%r72+-60];
	fma.rn.f32 	%f130, %f98, %f101, %f81;
	add.f32 	%f138, %f98, %f82;
	ld.shared.f32 	%f102, [%r72+-28];
	fma.rn.f32 	%f129, %f98, %f102, %f84;
	add.f32 	%f137, %f98, %f85;
	ld.shared.f32 	%f103, [%r72+4];
	fma.rn.f32 	%f128, %f98, %f103, %f87;
	add.f32 	%f136, %f98, %f88;
	ld.shared.f32 	%f104, [%r72+36];
	fma.rn.f32 	%f127, %f98, %f104, %f90;
	add.f32 	%f135, %f98, %f91;
	ld.shared.f32 	%f105, [%r72+68];
	fma.rn.f32 	%f126, %f98, %f105, %f93;
	add.f32 	%f134, %f98, %f94;
	ld.shared.f32 	%f106, [%r72+100];
	fma.rn.f32 	%f125, %f98, %f106, %f96;
	add.f32 	%f133, %f98, %f97;
	add.s32 	%r73, %r73, 8;
	add.s32 	%r72, %r72, 8;
	add.s32 	%r71, %r71, 512;
	setp.ne.s32 	%p8, %r73, 160;
	@%p8 bra 	$L__BB10_7;
	bar.sync 	0;
	add.s32 	%r70, %r70, 8;
	setp.lt.u32 	%p9, %r70, %r8;
	@%p9 bra 	$L__BB10_2;
$L__BB10_9:
	add.s32 	%r24, %r3, %r5;
	setp.ge.u32 	%p10, %r24, %r35;
	@%p10 bra 	$L__BB10_34;
	ld.param.u64 	%rd32, [_Z32dweight_backward_cuda_blocktiledPKfS0_PfS1_iii_param_3];
	shl.b32 	%r60, %r6, 3;
	shl.b32 	%r61, %r1, 6;
	add.s32 	%r25, %r60, %r61;
	cvta.to.global.u64 	%rd13, %rd32;
	mul.wide.u32 	%rd14, %r24, 4;
	add.s64 	%rd3, %rd13, %rd14;
	setp.ge.u32 	%p11, %r25, %r33;
	@%p11 bra 	$L__BB10_13;
	setp.ne.s32 	%p12, %r1, 0;
	mad.lo.s32 	%r62, %r25, %r35, %r24;
	mul.wide.u32 	%rd15, %r62, 4;
	add.s64 	%rd16, %rd1, %rd15;
	st.global.f32 	[%rd16], %f132;
	@%p12 bra 	$L__BB10_13;
	st.global.f32 	[%rd3], %f140;
$L__BB10_13:
	add.s32 	%r26, %r25, 1;
	setp.ge.u32 	%p13, %r26, %r33;
	@%p13 bra 	$L__BB10_16;
	setp.ne.s32 	%p14, %r1, 0;
	mad.lo.s32 	%r63, %r26, %r35, %r24;
	mul.wide.u32 	%rd17, %r63, 4;
	add.s64 	%rd18, %rd1, %rd17;
	st.global.f32 	[%rd18], %f131;
	@%p14 bra 	$L__BB10_16;
	st.global.f32 	[%rd3], %f139;
$L__BB10_16:
	add.s32 	%r27, %r25, 2;
	setp.ge.u32 	%p15, %r27, %r33;
	@%p15 bra 	$L__BB10_19;
	setp.ne.s32 	%p16, %r1, 0;
	mad.lo.s32 	%r64, %r27, %r35, %r24;
	mul.wide.u32 	%rd19, %r64, 4;
	add.s64 	%rd20, %rd1, %rd19;
	st.global.f32 	[%rd20], %f130;
	@%p16 bra 	$L__BB10_19;
	st.global.f32 	[%rd3], %f138;
$L__BB10_19:
	add.s32 	%r28, %r25, 3;
	setp.ge.u32 	%p17, %r28, %r33;
	@%p17 bra 	$L__BB10_22;
	setp.ne.s32 	%p18, %r1, 0;
	mad.lo.s32 	%r65, %r28, %r35, %r24;
	mul.wide.u32 	%rd21, %r65, 4;
	add.s64 	%rd22, %rd1, %rd21;
	st.global.f32 	[%rd22], %f129;
	@%p18 bra 	$L__BB10_22;
	st.global.f32 	[%rd3], %f137;
$L__BB10_22:
	add.s32 	%r29, %r25, 4;
	setp.ge.u32 	%p19, %r29, %r33;
	@%p19 bra 	$L__BB10_25;
	setp.ne.s32 	%p20, %r1, 0;
	mad.lo.s32 	%r66, %r29, %r35, %r24;
	mul.wide.u32 	%rd23, %r66, 4;
	add.s64 	%rd24, %rd1, %rd23;
	st.global.f32 	[%rd24], %f128;
	@%p20 bra 	$L__BB10_25;
	st.global.f32 	[%rd3], %f136;
$L__BB10_25:
	add.s32 	%r30, %r25, 5;
	setp.ge.u32 	%p21, %r30, %r33;
	@%p21 bra 	$L__BB10_28;
	setp.ne.s32 	%p22, %r1, 0;
	mad.lo.s32 	%r67, %r30, %r35, %r24;
	mul.wide.u32 	%rd25, %r67, 4;
	add.s64 	%rd26, %rd1, %rd25;
	st.global.f32 	[%rd26], %f127;
	@%p22 bra 	$L__BB10_28;
	st.global.f32 	[%rd3], %f135;
$L__BB10_28:
	add.s32 	%r31, %r25, 6;
	setp.ge.u32 	%p23, %r31, %r33;
	@%p23 bra 	$L__BB10_31;
	setp.ne.s32 	%p24, %r1, 0;
	mad.lo.s32 	%r68, %r31, %r35, %r24;
	mul.wide.u32 	%rd27, %r68, 4;
	add.s64 	%rd28, %rd1, %rd27;
	st.global.f32 	[%rd28], %f126;
	@%p24 bra 	$L__BB10_31;
	st.global.f32 	[%rd3], %f134;
$L__BB10_31:
	add.s32 	%r32, %r25, 7;
	setp.ge.u32 	%p25, %r32, %r33;
	@%p25 bra 	$L__BB10_34;
	setp.ne.s32 	%p26, %r1, 0;
	mad.lo.s32 	%r69, %r32, %r35, %r24;
	mul.wide.u32 	%rd29, %r69, 4;
	add.s64 	%rd30, %rd1, %rd29;
	st.global.f32 	[%rd30], %f125;
	@%p26 bra 	$L__BB10_34;
	st.global.f32 	[%rd3], %f133;
$L__BB10_34:
	ret;

}
	// .globl	_Z17relu_forward_cudaiiPKfPf
.visible .entry _Z17relu_forward_cudaiiPKfPf(
	.param .u32 _Z17relu_forward_cudaiiPKfPf_param_0,
	.param .u32 _Z17relu_forward_cudaiiPKfPf_param_1,
	.param .u64 .ptr .align 1 _Z17relu_forward_cudaiiPKfPf_param_2,
	.param .u64 .ptr .align 1 _Z17relu_forward_cudaiiPKfPf_param_3
)
{
	.reg .pred 	%p<5>;
	.reg .b32 	%r<14>;
	.reg .b32 	%f<3>;
	.reg .b64 	%rd<8>;

	ld.param.u32 	%r4, [_Z17relu_forward_cudaiiPKfPf_param_0];
	ld.param.u32 	%r5, [_Z17relu_forward_cudaiiPKfPf_param_1];
	ld.param.u64 	%rd1, [_Z17relu_forward_cudaiiPKfPf_param_2];
	ld.param.u64 	%rd2, [_Z17relu_forward_cudaiiPKfPf_param_3];
	mov.u32 	%r6, %ctaid.x;
	mov.u32 	%r7, %ntid.x;
	mov.u32 	%r8, %tid.x;
	mad.lo.s32 	%r1, %r6, %r7, %r8;
	mov.u32 	%r9, %ctaid.y;
	mov.u32 	%r10, %ntid.y;
	mov.u32 	%r11, %tid.y;
	mad.lo.s32 	%r12, %r9, %r10, %r11;
	setp.ge.u32 	%p1, %r1, %r5;
	setp.ge.u32 	%p2, %r12, %r4;
	or.pred  	%p3, %p1, %p2;
	@%p3 bra 	$L__BB11_2;
	cvta.to.global.u64 	%rd3, %rd2;
	cvta.to.global.u64 	%rd4, %rd1;
	mad.lo.s32 	%r13, %r1, %r4, %r12;
	mul.wide.u32 	%rd5, %r13, 4;
	add.s64 	%rd6, %rd4, %rd5;
	ld.global.f32 	%f1, [%rd6];
	setp.ge.f32 	%p4, %f1, 0f00000000;
	selp.f32 	%f2, %f1, 0f00000000, %p4;
	add.s64 	%rd7, %rd3, %rd5;
	st.global.f32 	[%rd7], %f2;
$L__BB11_2:
	ret;

}
	// .globl	_Z18relu_backward_cudaPfPKfS1_ii
.visible .entry _Z18relu_backward_cudaPfPKfS1_ii(
	.param .u64 .ptr .align 1 _Z18relu_backward_cudaPfPKfS1_ii_param_0,
	.param .u64 .ptr .align 1 _Z18relu_backward_cudaPfPKfS1_ii_param_1,
	.param .u64 .ptr .align 1 _Z18relu_backward_cudaPfPKfS1_ii_param_2,
	.param .u32 _Z18relu_backward_cudaPfPKfS1_ii_param_3,
	.param .u32 _Z18relu_backward_cudaPfPKfS1_ii_param_4
)
{
	.reg .pred 	%p<5>;
	.reg .b32 	%r<14>;
	.reg .b32 	%f<6>;
	.reg .b64 	%rd<13>;

	ld.param.u64 	%rd1, [_Z18relu_backward_cudaPfPKfS1_ii_param_0];
	ld.param.u64 	%rd2, [_Z18relu_backward_cudaPfPKfS1_ii_param_1];
	ld.param.u64 	%rd3, [_Z18relu_backward_cudaPfPKfS1_ii_param_2];
	ld.param.u32 	%r5, [_Z18relu_backward_cudaPfPKfS1_ii_param_3];
	ld.param.u32 	%r4, [_Z18relu_backward_cudaPfPKfS1_ii_param_4];
	mov.u32 	%r7, %ctaid.x;
	mov.u32 	%r8, %ntid.x;
	mov.u32 	%r9, %tid.x;
	mad.lo.s32 	%r1, %r7, %r8, %r9;
	mov.u32 	%r10, %ctaid.y;
	mov.u32 	%r11, %ntid.y;
	mov.u32 	%r12, %tid.y;
	mad.lo.s32 	%r13, %r10, %r11, %r12;
	setp.ge.u32 	%p1, %r1, %r4;
	setp.ge.u32 	%p2, %r13, %r5;
	or.pred  	%p3, %p1, %p2;
	@%p3 bra 	$L__BB12_4;
	cvta.to.global.u64 	%rd4, %rd2;
	mad.lo.s32 	%r3, %r4, %r13, %r1;
	mul.wide.u32 	%rd5, %r3, 4;
	add.s64 	%rd6, %rd4, %rd5;
	ld.global.f32 	%f4, [%rd6];
	setp.leu.f32 	%p4, %f4, 0f00000000;
	mov.f32 	%f5, 0f00000000;
	@%p4 bra 	$L__BB12_3;
	cvta.to.global.u64 	%rd7, %rd3;
	add.s64 	%rd9, %rd7, %rd5;
	ld.global.f32 	%f5, [%rd9];
$L__BB12_3:
	cvta.to.global.u64 	%rd10, %rd1;
	add.s64 	%rd12, %rd10, %rd5;
	st.global.f32 	[%rd12], %f5;
$L__BB12_4:
	ret;

}
	// .globl	_Z20softmax_forward_cudaPfS_ii
.visible .entry _Z20softmax_forward_cudaPfS_ii(
	.param .u64 .ptr .align 1 _Z20softmax_forward_cudaPfS_ii_param_0,
	.param .u64 .ptr .align 1 _Z20softmax_forward_cudaPfS_ii_param_1,
	.param .u32 _Z20softmax_forward_cudaPfS_ii_param_2,
	.param .u32 _Z20softmax_forward_cudaPfS_ii_param_3
)
{
	.reg .pred 	%p<58>;
	.reg .b32 	%r<187>;
	.reg .b32 	%f<366>;
	.reg .b64 	%rd<166>;

	ld.param.u64 	%rd3, [_Z20softmax_forward_cudaPfS_ii_param_0];
	ld.param.u64 	%rd4, [_Z20softmax_forward_cudaPfS_ii_param_1];
	ld.param.u32 	%r62, [_Z20softmax_forward_cudaPfS_ii_param_2];
	ld.param.u32 	%r61, [_Z20softmax_forward_cudaPfS_ii_param_3];
	cvta.to.global.u64 	%rd1, %rd4;
	cvta.to.global.u64 	%rd2, %rd3;
	mov.u32 	%r63, %ctaid.x;
	mov.u32 	%r64, %ntid.x;
	mov.u32 	%r65, %tid.x;
	mad.lo.s32 	%r1, %r63, %r64, %r65;
	setp.ge.u32 	%p1, %r1, %r62;
	@%p1 bra 	$L__BB13_39;
	setp.lt.s32 	%p2, %r61, 1;
	mov.f32 	%f356, 0fC61C4000;
	@%p2 bra 	$L__BB13_14;
	mul.lo.s32 	%r2, %r61, %r1;
	and.b32  	%r3, %r61, 15;
	setp.lt.u32 	%p3, %r61, 16;
	mov.f32 	%f356, 0fC61C4000;
	mov.b32 	%r168, 0;
	@%p3 bra 	$L__BB13_5;
	and.b32  	%r168, %r61, 2147483632;
	neg.s32 	%r174, %r168;
	add.s32 	%r173, %r2, 7;
	mov.f32 	%f356, 0fC61C4000;
$L__BB13_4:
	.pragma "nounroll";
	add.s32 	%r67, %r173, -7;
	mul.wide.u32 	%rd5, %r67, 4;
	add.s64 	%rd6, %rd1, %rd5;
	ld.global.f32 	%f30, [%rd6];
	setp.gt.f32 	%p4, %f30, %f356;
	selp.f32 	%f31, %f30, %f356, %p4;
	add.s32 	%r68, %r173, -6;
	mul.wide.u32 	%rd7, %r68, 4;
	add.s64 	%rd8, %rd1, %rd7;
	ld.global.f32 	%f32, [%rd8];
	setp.gt.f32 	%p5, %f32, %f31;
	selp.f32 	%f33, %f32, %f31, %p5;
	add.s32 	%r69, %r173, -5;
	mul.wide.u32 	%rd9, %r69, 4;
	add.s64 	%rd10, %rd1, %rd9;
	ld.global.f32 	%f34, [%rd10];
	setp.gt.f32 	%p6, %f34, %f33;
	selp.f32 	%f35, %f34, %f33, %p6;
	add.s32 	%r70, %r173, -4;
	mul.wide.u32 	%rd11, %r70, 4;
	add.s64 	%rd12, %rd1, %rd11;
	ld.global.f32 	%f36, [%rd12];
	setp.gt.f32 	%p7, %f36, %f35;
	selp.f32 	%f37, %f36, %f35, %p7;
	add.s32 	%r71, %r173, -3;
	mul.wide.u32 	%rd13, %r71, 4;
	add.s64 	%rd14, %rd1, %rd13;
	ld.global.f32 	%f38, [%rd14];
	setp.gt.f32 	%p8, %f38, %f37;
	selp.f32 	%f39, %f38, %f37, %p8;
	add.s32 	%r72, %r173, -2;
	mul.wide.u32 	%rd15, %r72, 4;
	add.s64 	%rd16, %rd1, %rd15;
	ld.global.f32 	%f40, [%rd16];
	setp.gt.f32 	%p9, %f40, %f39;
	selp.f32 	%f41, %f40, %f39, %p9;
	add.s32 	%r73, %r173, -1;
	mul.wide.u32 	%rd17, %r73, 4;
	add.s64 	%rd18, %rd1, %rd17;
	ld.global.f32 	%f42, [%rd18];
	setp.gt.f32 	%p10, %f42, %f41;
	selp.f32 	%f43, %f42, %f41, %p10;
	add.s32 	%r74, %r173, 8;
	mul.wide.u32 	%rd19, %r173, 4;
	add.s64 	%rd20, %rd1, %rd19;
	ld.global.f32 	%f44, [%rd20];
	setp.gt.f32 	%p11, %f44, %f43;
	selp.f32 	%f45, %f44, %f43, %p11;
	add.s32 	%r75, %r173, 1;
	mul.wide.u32 	%rd21, %r75, 4;
	add.s64 	%rd22, %rd1, %rd21;
	ld.global.f32 	%f46, [%rd22];
	setp.gt.f32 	%p12, %f46, %f45;
	selp.f32 	%f47, %f46, %f45, %p12;
	add.s32 	%r76, %r173, 2;
	mul.wide.u32 	%rd23, %r76, 4;
	add.s64 	%rd24, %rd1, %rd23;
	ld.global.f32 	%f48, [%rd24];
	setp.gt.f32 	%p13, %f48, %f47;
	selp.f32 	%f49, %f48, %f47, %p13;
	add.s32 	%r77, %r173, 3;
	mul.wide.u32 	%rd25, %r77, 4;
	add.s64 	%rd26, %rd1, %rd25;
	ld.global.f32 	%f50, [%rd26];
	setp.gt.f32 	%p14, %f50, %f49;
	selp.f32 	%f51, %f50, %f49, %p14;
	add.s32 	%r78, %r173, 4;
	mul.wide.u32 	%rd27, %r78, 4;
	add.s64 	%rd28, %rd1, %rd27;
	ld.global.f32 	%f52, [%rd28];
	setp.gt.f32 	%p15, %f52, %f51;
	selp.f32 	%f53, %f52, %f51, %p15;
	add.s32 	%r79, %r173, 5;
	mul.wide.u32 	%rd29, %r79, 4;
	add.s64 	%rd30, %rd1, %rd29;
	ld.global.f32 	%f54, [%rd30];
	setp.gt.f32 	%p16, %f54, %f53;
	selp.f32 	%f55, %f54, %f53, %p16;
	add.s32 	%r80, %r173, 6;
	mul.wide.u32 	%rd31, %r80, 4;
	add.s64 	%rd32, %rd1, %rd31;
	ld.global.f32 	%f56, [%rd32];
	setp.gt.f32 	%p17, %f56, %f55;
	selp.f32 	%f57, %f56, %f55, %p17;
	add.s32 	%r81, %r173, 7;
	mul.wide.u32 	%rd33, %r81, 4;
	add.s64 	%rd34, %rd1, %rd33;
	ld.global.f32 	%f58, [%rd34];
	setp.gt.f32 	%p18, %f58, %f57;
	selp.f32 	%f59, %f58, %f57, %p18;
	mul.wide.u32 	%rd35, %r74, 4;
	add.s64 	%rd36, %rd1, %rd35;
	ld.global.f32 	%f60, [%rd36];
	setp.gt.f32 	%p19, %f60, %f59;
	selp.f32 	%f356, %f60, %f59, %p19;
	add.s32 	%r174, %r174, 16;
	add.s32 	%r173, %r173, 16;
	setp.eq.s32 	%p20, %r174, 0;
	@%p20 bra 	$L__BB13_5;
	bra.uni 	$L__BB13_4;
$L__BB13_5:
	setp.eq.s32 	%p21, %r3, 0;
	@%p21 bra 	$L__BB13_14;
	and.b32  	%r8, %r61, 7;
	setp.lt.u32 	%p22, %r3, 8;
	@%p22 bra 	$L__BB13_8;
	add.s32 	%r82, %r168, %r2;
	mul.wide.u32 	%rd37, %r82, 4;
	add.s64 	%rd38, %rd1, %rd37;
	ld.global.f32 	%f62, [%rd38];
	setp.gt.f32 	%p23, %f62, %f356;
	selp.f32 	%f63, %f62, %f356, %p23;
	add.s32 	%r83, %r82, 1;
	mul.wide.u32 	%rd39, %r83, 4;
	add.s64 	%rd40, %rd1, %rd39;
	ld.global.f32 	%f64, [%rd40];
	setp.gt.f32 	%p24, %f64, %f63;
	selp.f32 	%f65, %f64, %f63, %p24;
	add.s32 	%r84, %r82, 2;
	mul.wide.u32 	%rd41, %r84, 4;
	add.s64 	%rd42, %rd1, %rd41;
	ld.global.f32 	%f66, [%rd42];
	setp.gt.f32 	%p25, %f66, %f65;
	selp.f32 	%f67, %f66, %f65, %p25;
	add.s32 	%r85, %r82, 3;
	mul.wide.u32 	%rd43, %r85, 4;
	add.s64 	%rd44, %rd1, %rd43;
	ld.global.f32 	%f68, [%rd44];
	setp.gt.f32 	%p26, %f68, %f67;
	selp.f32 	%f69, %f68, %f67, %p26;
	add.s32 	%r86, %r82, 4;
	mul.wide.u32 	%rd45, %r86, 4;
	add.s64 	%rd46, %rd1, %rd45;
	ld.global.f32 	%f70, [%rd46];
	setp.gt.f32 	%p27, %f70, %f69;
	selp.f32 	%f71, %f70, %f69, %p27;
	add.s32 	%r87, %r82, 5;
	mul.wide.u32 	%rd47, %r87, 4;
	add.s64 	%rd48, %rd1, %rd47;
	ld.global.f32 	%f72, [%rd48];
	setp.gt.f32 	%p28, %f72, %f71;
	selp.f32 	%f73, %f72, %f71, %p28;
	add.s32 	%r88, %r82, 6;
	mul.wide.u32 	%rd49, %r88, 4;
	add.s64 	%rd50, %rd1, %rd49;
	ld.global.f32 	%f74, [%rd50];
	setp.gt.f32 	%p29, %f74, %f73;
	selp.f32 	%f75, %f74, %f73, %p29;
	add.s32 	%r89, %r82, 7;
	mul.wide.u32 	%rd51, %r89, 4;
	add.s64 	%rd52, %rd1, %rd51;
	ld.global.f32 	%f76, [%rd52];
	setp.gt.f32 	%p30, %f76, %f75;
	selp.f32 	%f356, %f76, %f75, %p30;
	add.s32 	%r168, %r168, 8;
$L__BB13_8:
	setp.eq.s32 	%p31, %r8, 0;
	@%p31 bra 	$L__BB13_14;
	and.b32  	%r11, %r61, 3;
	setp.lt.u32 	%p32, %r8, 4;
	@%p32 bra 	$L__BB13_11;
	add.s32 	%r90, %r168, %r2;
	mul.wide.u32 	%rd53, %r90, 4;
	add.s64 	%rd54, %rd1, %rd53;
	ld.global.f32 	%f78, [%rd54];
	setp.gt.f32 	%p33, %f78, %f356;
	selp.f32 	%f79, %f78, %f356, %p33;
	add.s32 	%r91, %r90, 1;
	mul.wide.u32 	%rd55, %r91, 4;
	add.s64 	%rd56, %rd1, %rd55;
	ld.global.f32 	%f80, [%rd56];
	setp.gt.f32 	%p34, %f80, %f79;
	selp.f32 	%f81, %f80, %f79, %p34;
	add.s32 	%r92, %r90, 2;
	mul.wide.u32 	%rd57, %r92, 4;
	add.s64 	%rd58, %rd1, %rd57;
	ld.global.f32 	%f82, [%rd58];
	setp.gt.f32 	%p35, %f82, %f81;
	selp.f32 	%f83, %f82, %f81, %p35;
	add.s32 	%r93, %r90, 3;
	mul.wide.u32 	%rd59, %r93, 4;
	add.s64 	%rd60, %rd1, %rd59;
	ld.global.f32 	%f84, [%rd60];
	setp.gt.f32 	%p36, %f84, %f83;
	selp.f32 	%f356, %f84, %f83, %p36;
	add.s32 	%r168, %r168, 4;
$L__BB13_11:
	setp.eq.s32 	%p37, %r11, 0;
	@%p37 bra 	$L__BB13_14;
	add.s32 	%r172, %r168, %r2;
	neg.s32 	%r171, %r11;
$L__BB13_13:
	.pragma "nounroll";
	mul.wide.u32 	%rd61, %r172, 4;
	add.s64 	%rd62, %rd1, %rd61;
	ld.global.f32 	%f85, [%rd62];
	setp.gt.f32 	%p38, %f85, %f356;
	selp.f32 	%f356, %f85, %f356, %p38;
	add.s32 	%r172, %r172, 1;
	add.s32 	%r171, %r171, 1;
	setp.ne.s32 	%p39, %r171, 0;
	@%p39 bra 	$L__BB13_13;
$L__BB13_14:
	setp.lt.s32 	%p40, %r61, 1;
	mov.f32 	%f364, 0f00000000;
	@%p40 bra 	$L__BB13_26;
	mul.lo.s32 	%r20, %r61, %r1;
	and.b32  	%r21, %r61, 7;
	setp.lt.u32 	%p41, %r61, 8;
	mov.f32 	%f364, 0f00000000;
	mov.b32 	%r175, 0;
	@%p41 bra 	$L__BB13_18;
	and.b32  	%r175, %r61, 2147483640;
	neg.s32 	%r179, %r175;
	add.s32 	%r178, %r20, 3;
	mov.f32 	%f364, 0f00000000;
$L__BB13_17:
	.pragma "nounroll";
	add.s32 	%r95, %r178, -3;
	mul.wide.u32 	%rd63, %r95, 4;
	add.s64 	%rd64, %rd1, %rd63;
	ld.global.f32 	%f90, [%rd64];
	sub.f32 	%f91, %f90, %f356;
	fma.rn.f32 	%f92, %f91, 0f3BBB989D, 0f3F000000;
	cvt.sat.f32.f32 	%f93, %f92;
	mov.f32 	%f94, 0f4B400001;
	mov.f32 	%f95, 0f437C0000;
	fma.rm.f32 	%f96, %f93, %f95, %f94;
	add.f32 	%f97, %f96, 0fCB40007F;
	neg.f32 	%f98, %f97;
	fma.rn.f32 	%f99, %f91, 0f3FB8AA3B, %f98;
	fma.rn.f32 	%f100, %f91, 0f32A57060, %f99;
	mov.b32 	%r96, %f96;
	shl.b32 	%r97, %r96, 23;
	mov.b32 	%f101, %r97;
	ex2.approx.ftz.f32 	%f102, %f100;
	mul.f32 	%f103, %f102, %f101;
	add.s64 	%rd65, %rd2, %rd63;
	st.global.f32 	[%rd65], %f103;
	add.f32 	%f104, %f364, %f103;
	add.s32 	%r98, %r178, -2;
	mul.wide.u32 	%rd66, %r98, 4;
	add.s64 	%rd67, %rd1, %rd66;
	ld.global.f32 	%f105, [%rd67];
	sub.f32 	%f106, %f105, %f356;
	fma.rn.f32 	%f107, %f106, 0f3BBB989D, 0f3F000000;
	cvt.sat.f32.f32 	%f108, %f107;
	fma.rm.f32 	%f109, %f108, %f95, %f94;
	add.f32 	%f110, %f109, 0fCB40007F;
	neg.f32 	%f111, %f110;
	fma.rn.f32 	%f112, %f106, 0f3FB8AA3B, %f111;
	fma.rn.f32 	%f113, %f106, 0f32A57060, %f112;
	mov.b32 	%r99, %f109;
	shl.b32 	%r100, %r99, 23;
	mov.b32 	%f114, %r100;
	ex2.approx.ftz.f32 	%f115, %f113;
	mul.f32 	%f116, %f115, %f114;
	add.s64 	%rd68, %rd2, %rd66;
	st.global.f32 	[%rd68], %f116;
	add.f32 	%f117, %f104, %f116;
	add.s32 	%r101, %r178, -1;
	mul.wide.u32 	%rd69, %r101, 4;
	add.s64 	%rd70, %rd1, %rd69;
	ld.global.f32 	%f118, [%rd70];
	sub.f32 	%f119, %f118, %f356;
	fma.rn.f32 	%f120, %f119, 0f3BBB989D, 0f3F000000;
	cvt.sat.f32.f32 	%f121, %f120;
	fma.rm.f32 	%f122, %f121, %f95, %f94;
	add.f32 	%f123, %f122, 0fCB40007F;
	neg.f32 	%f124, %f123;
	fma.rn.f32 	%f125, %f119, 0f3FB8AA3B, %f124;
	fma.rn.f32 	%f126, %f119, 0f32A57060, %f125;
	mov.b32 	%r102, %f122;
	shl.b32 	%r103, %r102, 23;
	mov.b32 	%f127, %r103;
	ex2.approx.ftz.f32 	%f128, %f126;
	mul.f32 	%f129, %f128, %f127;
	add.s64 	%rd71, %rd2, %rd69;
	st.global.f32 	[%rd71], %f129;
	add.f32 	%f130, %f117, %f129;
	add.s32 	%r104, %r178, 4;
	mul.wide.u32 	%rd72, %r178, 4;
	add.s64 	%rd73, %rd1, %rd72;
	ld.global.f32 	%f131, [%rd73];
	sub.f32 	%f132, %f131, %f356;
	fma.rn.f32 	%f133, %f132, 0f3BBB989D, 0f3F000000;
	cvt.sat.f32.f32 	%f134, %f133;
	fma.rm.f32 	%f135, %f134, %f95, %f94;
	add.f32 	%f136, %f135, 0fCB40007F;
	neg.f32 	%f137, %f136;
	fma.rn.f32 	%f138, %f132, 0f3FB8AA3B, %f137;
	fma.rn.f32 	%f139, %f132, 0f32A57060, %f138;
	mov.b32 	%r105, %f135;
	shl.b32 	%r106, %r105, 23;
	mov.b32 	%f140, %r106;
	ex2.approx.ftz.f32 	%f141, %f139;
	mul.f32 	%f142, %f141, %f140;
	add.s64 	%rd74, %rd2, %rd72;
	st.global.f32 	[%rd74], %f142;
	add.f32 	%f143, %f130, %f142;
	add.s32 	%r107, %r178, 1;
	mul.wide.u32 	%rd75, %r107, 4;
	add.s64 	%rd76, %rd1, %rd75;
	ld.global.f32 	%f144, [%rd76];
	sub.f32 	%f145, %f144, %f356;
	fma.rn.f32 	%f146, %f145, 0f3BBB989D, 0f3F000000;
	cvt.sat.f32.f32 	%f147, %f146;
	fma.rm.f32 	%f148, %f147, %f95, %f94;
	add.f32 	%f149, %f148, 0fCB40007F;
	neg.f32 	%f150, %f149;
	fma.rn.f32 	%f151, %f145, 0f3FB8AA3B, %f150;
	fma.rn.f32 	%f152, %f145, 0f32A57060, %f151;
	mov.b32 	%r108, %f148;
	shl.b32 	%r109, %r108, 23;
	mov.b32 	%f153, %r109;
	ex2.approx.ftz.f32 	%f154, %f152;
	mul.f32 	%f155, %f154, %f153;
	add.s64 	%rd77, %rd2, %rd75;
	st.global.f32 	[%rd77], %f155;
	add.f32 	%f156, %f143, %f155;
	add.s32 	%r110, %r178, 2;
	mul.wide.u32 	%rd78, %r110, 4;
	add.s64 	%rd79, %rd1, %rd78;
	ld.global.f32 	%f157, [%rd79];
	sub.f32 	%f158, %f157, %f356;
	fma.rn.f32 	%f159, %f158, 0f3BBB989D, 0f3F000000;
	cvt.sat.f32.f32 	%f160, %f159;
	fma.rm.f32 	%f161, %f160, %f95, %f94;
	add.f32 	%f162, %f161, 0fCB40007F;
	neg.f32 	%f163, %f162;
	fma.rn.f32 	%f164, %f158, 0f3FB8AA3B, %f163;
	fma.rn.f32 	%f165, %f158, 0f32A57060, %f164;
	mov.b32 	%r111, %f161;
	shl.b32 	%r112, %r111, 23;
	mov.b32 	%f166, %r112;
	ex2.approx.ftz.f32 	%f167, %f165;
	mul.f32 	%f168, %f167, %f166;
	add.s64 	%rd80, %rd2, %rd78;
	st.global.f32 	[%rd80], %f168;
	add.f32 	%f169, %f156, %f168;
	add.s32 	%r113, %r178, 3;
	mul.wide.u32 	%rd81, %r113, 4;
	add.s64 	%rd82, %rd1, %rd81;
	ld.global.f32 	%f170, [%rd82];
	sub.f32 	%f171, %f170, %f356;
	fma.rn.f32 	%f172, %f171, 0f3BBB989D, 0f3F000000;
	cvt.sat.f32.f32 	%f173, %f172;
	fma.rm.f32 	%f174, %f173, %f95, %f94;
	add.f32 	%f175, %f174, 0fCB40007F;
	neg.f32 	%f176, %f175;
	fma.rn.f32 	%f177, %f171, 0f3FB8AA3B, %f176;
	fma.rn.f32 	%f178, %f171, 0f32A57060, %f177;
	mov.b32 	%r114, %f174;
	shl.b32 	%r115, %r114, 23;
	mov.b32 	%f179, %r115;
	ex2.approx.ftz.f32 	%f180, %f178;
	mul.f32 	%f181, %f180, %f179;
	add.s64 	%rd83, %rd2, %rd81;
	st.global.f32 	[%rd83], %f181;
	add.f32 	%f182, %f169, %f181;
	mul.wide.u32 	%rd84, %r104, 4;
	add.s64 	%rd85, %rd1, %rd84;
	ld.global.f32 	%f183, [%rd85];
	sub.f32 	%f184, %f183, %f356;
	fma.rn.f32 	%f185, %f184, 0f3BBB989D, 0f3F000000;
	cvt.sat.f32.f32 	%f186, %f185;
	fma.rm.f32 	%f187, %f186, %f95, %f94;
	add.f32 	%f188, %f187, 0fCB40007F;
	neg.f32 	%f189, %f188;
	fma.rn.f32 	%f190, %f184, 0f3FB8AA3B, %f189;
	fma.rn.f32 	%f191, %f184, 0f32A57060, %f190;
	mov.b32 	%r116, %f187;
	shl.b32 	%r117, %r116, 23;
	mov.b32 	%f192, %r117;
	ex2.approx.ftz.f32 	%f193, %f191;
	mul.f32 	%f194, %f193, %f192;
	add.s64 	%rd86, %rd2, %rd84;
	st.global.f32 	[%rd86], %f194;
	add.f32 	%f364, %f182, %f194;
	add.s32 	%r179, %r179, 8;
	add.s32 	%r178, %r178, 8;
	setp.eq.s32 	%p42, %r179, 0;
	@%p42 bra 	$L__BB13_18;
	bra.uni 	$L__BB13_17;
$L__BB13_18:
	setp.eq.s32 	%p43, %r21, 0;
	@%p43 bra 	$L__BB13_26;
	and.b32  	%r30, %r61, 3;
	setp.lt.u32 	%p44, %r21, 4;
	@%p44 bra 	$L__BB13_21;
	add.s32 	%r118, %r175, %r20;
	mul.wide.u32 	%rd87, %r118, 4;
	add.s64 	%rd88, %rd1, %rd87;
	ld.global.f32 	%f196, [%rd88];
	sub.f32 	%f197, %f196, %f356;
	fma.rn.f32 	%f198, %f197, 0f3BBB989D, 0f3F000000;
	cvt.sat.f32.f32 	%f199, %f198;
	mov.f32 	%f200, 0f4B400001;
	mov.f32 	%f201, 0f437C0000;
	fma.rm.f32 	%f202, %f199, %f201, %f200;
	add.f32 	%f203, %f202, 0fCB40007F;
	neg.f32 	%f204, %f203;
	fma.rn.f32 	%f205, %f197, 0f3FB8AA3B, %f204;
	fma.rn.f32 	%f206, %f197, 0f32A57060, %f205;
	mov.b32 	%r119, %f202;
	shl.b32 	%r120, %r119, 23;
	mov.b32 	%f207, %r120;
	ex2.approx.ftz.f32 	%f208, %f206;
	mul.f32 	%f209, %f208, %f207;
	add.s64 	%rd89, %rd2, %rd87;
	st.global.f32 	[%rd89], %f209;
	add.f32 	%f210, %f364, %f209;
	add.s32 	%r121, %r118, 1;
	mul.wide.u32 	%rd90, %r121, 4;
	add.s64 	%rd91, %rd1, %rd90;
	ld.global.f32 	%f211, [%rd91];
	sub.f32 	%f212, %f211, %f356;
	fma.rn.f32 	%f213, %f212, 0f3BBB989D, 0f3F000000;
	cvt.sat.f32.f32 	%f214, %f213;
	fma.rm.f32 	%f215, %f214, %f201, %f200;
	add.f32 	%f216, %f215, 0fCB40007F;
	neg.f32 	%f217, %f216;
	fma.rn.f32 	%f218, %f212, 0f3FB8AA3B, %f217;
	fma.rn.f32 	%f219, %f212, 0f32A57060, %f218;
	mov.b32 	%r122, %f215;
	shl.b32 	%r123, %r122, 23;
	mov.b32 	%f220, %r123;
	ex2.approx.ftz.f32 	%f221, %f219;
	mul.f32 	%f222, %f221, %f220;
	add.s64 	%rd92, %rd2, %rd90;
	st.global.f32 	[%rd92], %f222;
	add.f32 	%f223, %f210, %f222;
	add.s32 	%r124, %r118, 2;
	mul.wide.u32 	%rd93, %r124, 4;
	add.s64 	%rd94, %rd1, %rd93;
	ld.global.f32 	%f224, [%rd94];
	sub.f32 	%f225, %f224, %f356;
	fma.rn.f32 	%f226, %f225, 0f3BBB989D, 0f3F000000;
	cvt.sat.f32.f32 	%f227, %f226;
	fma.rm.f32 	%f228, %f227, %f201, %f200;
	add.f32 	%f229, %f228, 0fCB40007F;
	neg.f32 	%f230, %f229;
	fma.rn.f32 	%f231, %f225, 0f3FB8AA3B, %f230;
	fma.rn.f32 	%f232, %f225, 0f32A57060, %f231;
	mov.b32 	%r125, %f228;
	shl.b32 	%r126, %r125, 23;
	mov.b32 	%f233, %r126;
	ex2.approx.ftz.f32 	%f234, %f232;
	mul.f32 	%f235, %f234, %f233;
	add.s64 	%rd95, %rd2, %rd93;
	st.global.f32 	[%rd95], %f235;
	add.f32 	%f236, %f223, %f235;
	add.s32 	%r127, %r118, 3;
	mul.wide.u32 	%rd96, %r127, 4;
	add.s64 	%rd97, %rd1, %rd96;
	ld.global.f32 	%f237, [%rd97];
	sub.f32 	%f238, %f237, %f356;
	fma.rn.f32 	%f239, %f238, 0f3BBB989D, 0f3F000000;
	cvt.sat.f32.f32 	%f240, %f239;
	fma.rm.f32 	%f241, %f240, %f201, %f200;
	add.f32 	%f242, %f241, 0fCB40007F;
	neg.f32 	%f243, %f242;
	fma.rn.f32 	%f244, %f238, 0f3FB8AA3B, %f243;
	fma.rn.f32 	%f245, %f238, 0f32A57060, %f244;
	mov.b32 	%r128, %f241;
	shl.b32 	%r129, %r128, 23;
	mov.b32 	%f246, %r129;
	ex2.approx.ftz.f32 	%f247, %f245;
	mul.f32 	%f248, %f247, %f246;
	add.s64 	%rd98, %rd2, %rd96;
	st.global.f32 	[%rd98], %f248;
	add.f32 	%f364, %f236, %f248;
	add.s32 	%r175, %r175, 4;
$L__BB13_21:
	setp.eq.s32 	%p45, %r30, 0;
	@%p45 bra 	$L__BB13_26;
	setp.eq.s32 	%p46, %r30, 1;
	@%p46 bra 	$L__BB13_24;
	add.s32 	%r130, %r175, %r20;
	mul.wide.u32 	%rd99, %r130, 4;
	add.s64 	%rd100, %rd1, %rd99;
	ld.global.f32 	%f250, [%rd100];
	sub.f32 	%f251, %f250, %f356;
	fma.rn.f32 	%f252, %f251, 0f3BBB989D, 0f3F000000;
	cvt.sat.f32.f32 	%f253, %f252;
	mov.f32 	%f254, 0f4B400001;
	mov.f32 	%f255, 0f437C0000;
	fma.rm.f32 	%f256, %f253, %f255, %f254;
	add.f32 	%f257, %f256, 0fCB40007F;
	neg.f32 	%f258, %f257;
	fma.rn.f32 	%f259, %f251, 0f3FB8AA3B, %f258;
	fma.rn.f32 	%f260, %f251, 0f32A57060, %f259;
	mov.b32 	%r131, %f256;
	shl.b32 	%r132, %r131, 23;
	mov.b32 	%f261, %r132;
	ex2.approx.ftz.f32 	%f262, %f260;
	mul.f32 	%f263, %f262, %f261;
	add.s64 	%rd101, %rd2, %rd99;
	st.global.f32 	[%rd101], %f263;
	add.f32 	%f264, %f364, %f263;
	add.s32 	%r133, %r130, 1;
	mul.wide.u32 	%rd102, %r133, 4;
	add.s64 	%rd103, %rd1, %rd102;
	ld.global.f32 	%f265, [%rd103];
	sub.f32 	%f266, %f265, %f356;
	fma.rn.f32 	%f267, %f266, 0f3BBB989D, 0f3F000000;
	cvt.sat.f32.f32 	%f268, %f267;
	fma.rm.f32 	%f269, %f268, %f255, %f254;
	add.f32 	%f270, %f269, 0fCB40007F;
	neg.f32 	%f271, %f270;
	fma.rn.f32 	%f272, %f266, 0f3FB8AA3B, %f271;
	fma.rn.f32 	%f273, %f266, 0f32A57060, %f272;
	mov.b32 	%r134, %f269;
	shl.b32 	%r135, %r134, 23;
	mov.b32 	%f274, %r135;
	ex2.approx.ftz.f32 	%f275, %f273;
	mul.f32 	%f276, %f275, %f274;
	add.s64 	%rd104, %rd2, %rd102;
	st.global.f32 	[%rd104], %f276;
	add.f32 	%f364, %f264, %f276;
	add.s32 	%r175, %r175, 2;
$L__BB13_24:
	and.b32  	%r136, %r61, 1;
	setp.eq.b32 	%p47, %r136, 1;
	not.pred 	%p48, %p47;
	@%p48 bra 	$L__BB13_26;
	add.s32 	%r137, %r175, %r20;
	mul.wide.u32 	%rd105, %r137, 4;
	add.s64 	%rd106, %rd1, %rd105;
	ld.global.f32 	%f277, [%rd106];
	sub.f32 	%f278, %f277, %f356;
	fma.rn.f32 	%f279, %f278, 0f3BBB989D, 0f3F000000;
	cvt.sat.f32.f32 	%f280, %f279;
	mov.f32 	%f281, 0f4B400001;
	mov.f32 	%f282, 0f437C0000;
	fma.rm.f32 	%f283, %f280, %f282, %f281;
	add.f32 	%f284, %f283, 0fCB40007F;
	neg.f32 	%f285, %f284;
	fma.rn.f32 	%f286, %f278, 0f3FB8AA3B, %f285;
	fma.rn.f32 	%f287, %f278, 0f32A57060, %f286;
	mov.b32 	%r138, %f283;
	shl.b32 	%r139, %r138, 23;
	mov.b32 	%f288, %r139;
	ex2.approx.ftz.f32 	%f289, %f287;
	mul.f32 	%f290, %f289, %f288;
	add.s64 	%rd107, %rd2, %rd105;
	st.global.f32 	[%rd107], %f290;
	add.f32 	%f364, %f364, %f290;
$L__BB13_26:
	setp.lt.s32 	%p49, %r61, 1;
	@%p49 bra 	$L__BB13_39;
	mul.lo.s32 	%r35, %r61, %r1;
	and.b32  	%r36, %r61, 15;
	setp.lt.u32 	%p50, %r61, 16;
	mov.b32 	%r182, 0;
	@%p50 bra 	$L__BB13_30;
	and.b32  	%r182, %r61, 2147483632;
	neg.s32 	%r181, %r182;
	add.s32 	%r180, %r35, 7;
$L__BB13_29:
	.pragma "nounroll";
	add.s32 	%r141, %r180, -7;
	mul.wide.u32 	%rd108, %r141, 4;
	add.s64 	%rd109, %rd2, %rd108;
	ld.global.f32 	%f291, [%rd109];
	div.rn.f32 	%f292, %f291, %f364;
	st.global.f32 	[%rd109], %f292;
	add.s32 	%r142, %r180, -6;
	mul.wide.u32 	%rd110, %r142, 4;
	add.s64 	%rd111, %rd2, %rd110;
	ld.global.f32 	%f293, [%rd111];
	div.rn.f32 	%f294, %f293, %f364;
	st.global.f32 	[%rd111], %f294;
	add.s32 	%r143, %r180, -5;
	mul.wide.u32 	%rd112, %r143, 4;
	add.s64 	%rd113, %rd2, %rd112;
	ld.global.f32 	%f295, [%rd113];
	div.rn.f32 	%f296, %f295, %f364;
	st.global.f32 	[%rd113], %f296;
	add.s32 	%r144, %r180, -4;
	mul.wide.u32 	%rd114, %r144, 4;
	add.s64 	%rd115, %rd2, %rd114;
	ld.global.f32 	%f297, [%rd115];
	div.rn.f32 	%f298, %f297, %f364;
	st.global.f32 	[%rd115], %f298;
	add.s32 	%r145, %r180, -3;
	mul.wide.u32 	%rd116, %r145, 4;
	add.s64 	%rd117, %rd2, %rd116;
	ld.global.f32 	%f299, [%rd117];
	div.rn.f32 	%f300, %f299, %f364;
	st.global.f32 	[%rd117], %f300;
	add.s32 	%r146, %r180, -2;
	mul.wide.u32 	%rd118, %r146, 4;
	add.s64 	%rd119, %rd2, %rd118;
	ld.global.f32 	%f301, [%rd119];
	div.rn.f32 	%f302, %f301, %f364;
	st.global.f32 	[%rd119], %f302;
	add.s32 	%r147, %r180, -1;
	mul.wide.u32 	%rd120, %r147, 4;
	add.s64 	%rd121, %rd2, %rd120;
	ld.global.f32 	%f303, [%rd121];
	div.rn.f32 	%f304, %f303, %f364;
	st.global.f32 	[%rd121], %f304;
	add.s32 	%r148, %r180, 8;
	mul.wide.u32 	%rd122, %r180, 4;
	add.s64 	%rd123, %rd2, %rd122;
	ld.global.f32 	%f305, [%rd123];
	div.rn.f32 	%f306, %f305, %f364;
	st.global.f32 	[%rd123], %f306;
	add.s32 	%r149, %r180, 1;
	mul.wide.u32 	%rd124, %r149, 4;
	add.s64 	%rd125, %rd2, %rd124;
	ld.global.f32 	%f307, [%rd125];
	div.rn.f32 	%f308, %f307, %f364;
	st.global.f32 	[%rd125], %f308;
	add.s32 	%r150, %r180, 2;
	mul.wide.u32 	%rd126, %r150, 4;
	add.s64 	%rd127, %rd2, %rd126;
	ld.global.f32 	%f309, [%rd127];
	div.rn.f32 	%f310, %f309, %f364;
	st.global.f32 	[%rd127], %f310;
	add.s32 	%r151, %r180, 3;
	mul.wide.u32 	%rd128, %r151, 4;
	add.s64 	%rd129, %rd2, %rd128;
	ld.global.f32 	%f311, [%rd129];
	div.rn.f32 	%f312, %f311, %f364;
	st.global.f32 	[%rd129], %f312;
	add.s32 	%r152, %r180, 4;
	mul.wide.u32 	%rd130, %r152, 4;
	add.s64 	%rd131, %rd2, %rd130;
	ld.global.f32 	%f313, [%rd131];
	div.rn.f32 	%f314, %f313, %f364;
	st.global.f32 	[%rd131], %f314;
	add.s32 	%r153, %r180, 5;
	mul.wide.u32 	%rd132, %r153, 4;
	add.s64 	%rd133, %rd2, %rd132;
	ld.global.f32 	%f315, [%rd133];
	div.rn.f32 	%f316, %f315, %f364;
	st.global.f32 	[%rd133], %f316;
	add.s32 	%r154, %r180, 6;
	mul.wide.u32 	%rd134, %r154, 4;
	add.s64 	%rd135, %rd2, %rd134;
	ld.global.f32 	%f317, [%rd135];
	div.rn.f32 	%f318, %f317, %f364;
	st.global.f32 	[%rd135], %f318;
	add.s32 	%r155, %r180, 7;
	mul.wide.u32 	%rd136, %r155, 4;
	add.s64 	%rd137, %rd2, %rd136;
	ld.global.f32 	%f319, [%rd137];
	div.rn.f32 	%f320, %f319, %f364;
	st.global.f32 	[%rd137], %f320;
	mul.wide.u32 	%rd138, %r148, 4;
	add.s64 	%rd139, %rd2, %rd138;
	ld.global.f32 	%f321, [%rd139];
	div.rn.f32 	%f322, %f321, %f364;
	st.global.f32 	[%rd139], %f322;
	add.s32 	%r181, %r181, 16;
	add.s32 	%r180, %r180, 16;
	setp.ne.s32 	%p51, %r181, 0;
	@%p51 bra 	$L__BB13_29;
$L__BB13_30:
	setp.eq.s32 	%p52, %r36, 0;
	@%p52 bra 	$L__BB13_39;
	and.b32  	%r49, %r61, 7;
	setp.lt.u32 	%p53, %r36, 8;
	@%p53 bra 	$L__BB13_33;
	add.s32 	%r156, %r182, %r35;
	mul.wide.u32 	%rd140, %r156, 4;
	add.s64 	%rd141, %rd2, %rd140;
	ld.global.f32 	%f323, [%rd141];
	div.rn.f32 	%f324, %f323, %f364;
	st.global.f32 	[%rd141], %f324;
	add.s32 	%r157, %r156, 1;
	mul.wide.u32 	%rd142, %r157, 4;
	add.s64 	%rd143, %rd2, %rd142;
	ld.global.f32 	%f325, [%rd143];
	div.rn.f32 	%f326, %f325, %f364;
	st.global.f32 	[%rd143], %f326;
	add.s32 	%r158, %r156, 2;
	mul.wide.u32 	%rd144, %r158, 4;
	add.s64 	%rd145, %rd2, %rd144;
	ld.global.f32 	%f327, [%rd145];
	div.rn.f32 	%f328, %f327, %f364;
	st.global.f32 	[%rd145], %f328;
	add.s32 	%r159, %r156, 3;
	mul.wide.u32 	%rd146, %r159, 4;
	add.s64 	%rd147, %rd2, %rd146;
	ld.global.f32 	%f329, [%rd147];
	div.rn.f32 	%f330, %f329, %f364;
	st.global.f32 	[%rd147], %f330;
	add.s32 	%r160, %r156, 4;
	mul.wide.u32 	%rd148, %r160, 4;
	add.s64 	%rd149, %rd2, %rd148;
	ld.global.f32 	%f331, [%rd149];
	div.rn.f32 	%f332, %f331, %f364;
	st.global.f32 	[%rd149], %f332;
	add.s32 	%r161, %r156, 5;
	mul.wide.u32 	%rd150, %r161, 4;
	add.s64 	%rd151, %rd2, %rd150;
	ld.global.f32 	%f333, [%rd151];
	div.rn.f32 	%f334, %f333, %f364;
	st.global.f32 	[%rd151], %f334;
	add.s32 	%r162, %r156, 6;
	mul.wide.u32 	%rd152, %r162, 4;
	add.s64 	%rd153, %rd2, %rd152;
	ld.global.f32 	%f335, [%rd153];
	div.rn.f32 	%f336, %f335, %f364;
	st.global.f32 	[%rd153], %f336;
	add.s32 	%r163, %r156, 7;
	mul.wide.u32 	%rd154, %r163, 4;
	add.s64 	%rd155, %rd2, %rd154;
	ld.global.f32 	%f337, [%rd155];
	div.rn.f32 	%f338, %f337, %f364;
	st.global.f32 	[%rd155], %f338;
	add.s32 	%r182, %r182, 8;
$L__BB13_33:
	setp.eq.s32 	%p54, %r49, 0;
	@%p54 bra 	$L__BB13_39;
	and.b32  	%r52, %r61, 3;
	setp.lt.u32 	%p55, %r49, 4;
	@%p55 bra 	$L__BB13_36;
	add.s32 	%r164, %r182, %r35;
	mul.wide.u32 	%rd156, %r164, 4;
	add.s64 	%rd157, %rd2, %rd156;
	ld.global.f32 	%f339, [%rd157];
	div.rn.f32 	%f340, %f339, %f364;
	st.global.f32 	[%rd157], %f340;
	add.s32 	%r165, %r164, 1;
	mul.wide.u32 	%rd158, %r165, 4;
	add.s64 	%rd159, %rd2, %rd158;
	ld.global.f32 	%f341, [%rd159];
	div.rn.f32 	%f342, %f341, %f364;
	st.global.f32 	[%rd159], %f342;
	add.s32 	%r166, %r164, 2;
	mul.wide.u32 	%rd160, %r166, 4;
	add.s64 	%rd161, %rd2, %rd160;
	ld.global.f32 	%f343, [%rd161];
	div.rn.f32 	%f344, %f343, %f364;
	st.global.f32 	[%rd161], %f344;
	add.s32 	%r167, %r164, 3;
	mul.wide.u32 	%rd162, %r167, 4;
	add.s64 	%rd163, %rd2, %rd162;
	ld.global.f32 	%f345, [%rd163];
	div.rn.f32 	%f346, %f345, %f364;
	st.global.f32 	[%rd163], %f346;
	add.s32 	%r182, %r182, 4;
$L__BB13_36:
	setp.eq.s32 	%p56, %r52, 0;
	@%p56 bra 	$L__BB13_39;
	add.s32 	%r186, %r182, %r35;
	neg.s32 	%r185, %r52;
$L__BB13_38:
	.pragma "nounroll";
	mul.wide.u32 	%rd164, %r186, 4;
	add.s64 	%rd165, %rd2, %rd164;
	ld.global.f32 	%f347, [%rd165];
	div.rn.f32 	%f348, %f347, %f364;
	st.global.f32 	[%rd165], %f348;
	add.s32 	%r186, %r186, 1;
	add.s32 	%r185, %r185, 1;
	setp.ne.s32 	%p57, %r185, 0;
	@%p57 bra 	$L__BB13_38;
$L__BB13_39:
	ret;

}
	// .globl	_Z25crossentropy_forward_cudaPfS_PKiii
.visible .entry _Z25crossentropy_forward_cudaPfS_PKiii(
	.param .u64 .ptr .align 1 _Z25crossentropy_forward_cudaPfS_PKiii_param_0,
	.param .u64 .ptr .align 1 _Z25crossentropy_forward_cudaPfS_PKiii_param_1,
	.param .u64 .ptr .align 1 _Z25crossentropy_forward_cudaPfS_PKiii_param_2,
	.param .u32 _Z25crossentropy_forward_cudaPfS_PKiii_param_3,
	.param .u32 _Z25crossentropy_forward_cudaPfS_PKiii_param_4
)
{
	.reg .pred 	%p<5>;
	.reg .b32 	%r<13>;
	.reg .b32 	%f<24>;
	.reg .b64 	%rd<12>;

	ld.param.u64 	%rd1, [_Z25crossentropy_forward_cudaPfS_PKiii_param_0];
	ld.param.u64 	%rd2, [_Z25crossentropy_forward_cudaPfS_PKiii_param_1];
	ld.param.u64 	%rd3, [_Z25crossentropy_forward_cudaPfS_PKiii_param_2];
	ld.param.u32 	%r3, [_Z25crossentropy_forward_cudaPfS_PKiii_param_3];
	ld.param.u32 	%r2, [_Z25crossentropy_forward_cudaPfS_PKiii_param_4];
	mov.u32 	%r4, %ctaid.x;
	mov.u32 	%r5, %ntid.x;
	mov.u32 	%r6, %tid.x;
	mad.lo.s32 	%r1, %r4, %r5, %r6;
	setp.ge.u32 	%p1, %r1, %r3;
	@%p1 bra 	$L__BB14_2;
	cvta.to.global.u64 	%rd4, %rd3;
	cvta.to.global.u64 	%rd5, %rd2;
	cvta.to.global.u64 	%rd6, %rd1;
	mul.wide.u32 	%rd7, %r1, 4;
	add.s64 	%rd8, %rd4, %rd7;
	ld.global.u32 	%r7, [%rd8];
	mad.lo.s32 	%r8, %r2, %r1, %r7;
	mul.wide.u32 	%rd9, %r8, 4;
	add.s64 	%rd10, %rd5, %rd9;
	ld.global.f32 	%f1, [%rd10];
	setp.lt.f32 	%p2, %f1, 0f00800000;
	mul.f32 	%f2, %f1, 0f4B000000;
	selp.f32 	%f3, %f2, %f1, %p2;
	selp.f32 	%f4, 0fC1B80000, 0f00000000, %p2;
	mov.b32 	%r9, %f3;
	add.s32 	%r10, %r9, -1059760811;
	and.b32  	%r11, %r10, -8388608;
	sub.s32 	%r12, %r9, %r11;
	mov.b32 	%f5, %r12;
	cvt.rn.f32.s32 	%f6, %r11;
	fma.rn.f32 	%f7, %f6, 0f34000000, %f4;
	add.f32 	%f8, %f5, 0fBF800000;
	fma.rn.f32 	%f9, %f8, 0fBE055027, 0f3E1039F6;
	fma.rn.f32 	%f10, %f9, %f8, 0fBDF8CDCC;
	fma.rn.f32 	%f11, %f10, %f8, 0f3E0F2955;
	fma.rn.f32 	%f12, %f11, %f8, 0fBE2AD8B9;
	fma.rn.f32 	%f13, %f12, %f8, 0f3E4CED0B;
	fma.rn.f32 	%f14, %f13, %f8, 0fBE7FFF22;
	fma.rn.f32 	%f15, %f14, %f8, 0f3EAAAA78;
	fma.rn.f32 	%f16, %f15, %f8, 0fBF000000;
	mul.f32 	%f17, %f8, %f16;
	fma.rn.f32 	%f18, %f17, %f8, %f8;
	fma.rn.f32 	%f19, %f7, 0f3F317218, %f18;
	setp.gt.u32 	%p3, %r9, 2139095039;
	fma.rn.f32 	%f20, %f3, 0f7F800000, 0f7F800000;
	selp.f32 	%f21, %f20, %f19, %p3;
	setp.eq.f32 	%p4, %f3, 0f00000000;
	neg.f32 	%f22, %f21;
	selp.f32 	%f23, 0f7F800000, %f22, %p4;
	add.s64 	%rd11, %rd6, %rd7;
	st.global.f32 	[%rd11], %f23;
$L__BB14_2:
	ret;

}
	// .globl	_Z34crossentropy_softmax_backward_cudaPfS_S_PKiii
.visible .entry _Z34crossentropy_softmax_backward_cudaPfS_S_PKiii(
	.param .u64 .ptr .align 1 _Z34crossentropy_softmax_backward_cudaPfS_S_PKiii_param_0,
	.param .u64 .ptr .align 1 _Z34crossentropy_softmax_backward_cudaPfS_S_PKiii_param_1,
	.param .u64 .ptr .align 1 _Z34crossentropy_softmax_backward_cudaPfS_S_PKiii_param_2,
	.param .u64 .ptr .align 1 _Z34crossentropy_softmax_backward_cudaPfS_S_PKiii_param_3,
	.param .u32 _Z34crossentropy_softmax_backward_cudaPfS_S_PKiii_param_4,
	.param .u32 _Z34crossentropy_softmax_backward_cudaPfS_S_PKiii_param_5
)
{
	.reg .pred 	%p<5>;
	.reg .b32 	%r<16>;
	.reg .b32 	%f<6>;
	.reg .b64 	%rd<15>;

	ld.param.u64 	%rd1, [_Z34crossentropy_softmax_backward_cudaPfS_S_PKiii_param_0];
	ld.param.u64 	%rd2, [_Z34crossentropy_softmax_backward_cudaPfS_S_PKiii_param_1];
	ld.param.u64 	%rd3, [_Z34crossentropy_softmax_backward_cudaPfS_S_PKiii_param_2];
	ld.param.u64 	%rd4, [_Z34crossentropy_softmax_backward_cudaPfS_S_PKiii_param_3];
	ld.param.u32 	%r4, [_Z34crossentropy_softmax_backward_cudaPfS_S_PKiii_param_4];
	ld.param.u32 	%r3, [_Z34crossentropy_softmax_backward_cudaPfS_S_PKiii_param_5];
	mov.u32 	%r6, %ctaid.x;
	mov.u32 	%r7, %ntid.x;
	mov.u32 	%r8, %tid.x;
	mad.lo.s32 	%r1, %r6, %r7, %r8;
	mov.u32 	%r9, %ctaid.y;
	mov.u32 	%r10, %ntid.y;
	mov.u32 	%r11, %tid.y;
	mad.lo.s32 	%r12, %r9, %r10, %r11;
	setp.ge.u32 	%p1, %r1, %r3;
	setp.ge.u32 	%p2, %r12, %r4;
	or.pred  	%p3, %p1, %p2;
	@%p3 bra 	$L__BB15_2;
	cvta.to.global.u64 	%rd5, %rd2;
	cvta.to.global.u64 	%rd6, %rd4;
	cvta.to.global.u64 	%rd7, %rd3;
	cvta.to.global.u64 	%rd8, %rd1;
	mul.wide.u32 	%rd9, %r12, 4;
	add.s64 	%rd10, %rd5, %rd9;
	mov.b32 	%r13, 981467136;
	st.global.u32 	[%rd10], %r13;
	add.s64 	%rd11, %rd6, %rd9;
	ld.global.u32 	%r14, [%rd11];
	mad.lo.s32 	%r15, %r3, %r12, %r1;
	mul.wide.u32 	%rd12, %r15, 4;
	add.s64 	%rd13, %rd7, %rd12;
	ld.global.f32 	%f1, [%rd13];
	setp.eq.s32 	%p4, %r1, %r14;
	selp.f32 	%f2, 0f3F800000, 0f00000000, %p4;
	sub.f32 	%f3, %f1, %f2;
	add.s64 	%rd14, %rd8, %rd12;
	ld.global.f32 	%f4, [%rd14];
	fma.rn.f32 	%f5, %f3, 0f3A800000, %f4;
	st.global.f32 	[%rd14], %f5;
$L__BB15_2:
	ret;

}
	// .globl	_Z18update_params_cudaiPfS_S_S_fffffi
.visible .entry _Z18update_params_cudaiPfS_S_S_fffffi(
	.param .u32 _Z18update_params_cudaiPfS_S_S_fffffi_param_0,
	.param .u64 .ptr .align 1 _Z18update_params_cudaiPfS_S_S_fffffi_param_1,
	.param .u64 .ptr .align 1 _Z18update_params_cudaiPfS_S_S_fffffi_param_2,
	.param .u64 .ptr .align 1 _Z18update_params_cudaiPfS_S_S_fffffi_param_3,
	.param .u64 .ptr .align 1 _Z18update_params_cudaiPfS_S_S_fffffi_param_4,
	.param .f32 _Z18update_params_cudaiPfS_S_S_fffffi_param_5,
	.param .f32 _Z18update_params_cudaiPfS_S_S_fffffi_param_6,
	.param .f32 _Z18update_params_cudaiPfS_S_S_fffffi_param_7,
	.param .f32 _Z18update_params_cudaiPfS_S_S_fffffi_param_8,
	.param .f32 _Z18update_params_cudaiPfS_S_S_fffffi_param_9,
	.param .u32 _Z18update_params_cudaiPfS_S_S_fffffi_param_10
)
{
	.reg .pred 	%p<42>;
	.reg .b32 	%r<35>;
	.reg .b32 	%f<168>;
	.reg .b64 	%rd<15>;

	ld.param.u32 	%r3, [_Z18update_params_cudaiPfS_S_S_fffffi_param_0];
	ld.param.u64 	%rd5, [_Z18update_params_cudaiPfS_S_S_fffffi_param_2];
	ld.param.u64 	%rd6, [_Z18update_params_cudaiPfS_S_S_fffffi_param_3];
	ld.param.u64 	%rd7, [_Z18update_params_cudaiPfS_S_S_fffffi_param_4];
	ld.param.f32 	%f21, [_Z18update_params_cudaiPfS_S_S_fffffi_param_5];
	ld.param.f32 	%f22, [_Z18update_params_cudaiPfS_S_S_fffffi_param_6];
	ld.param.f32 	%f23, [_Z18update_params_cudaiPfS_S_S_fffffi_param_7];
	ld.param.f32 	%f24, [_Z18update_params_cudaiPfS_S_S_fffffi_param_8];
	ld.param.f32 	%f25, [_Z18update_params_cudaiPfS_S_S_fffffi_param_9];
	ld.param.u32 	%r2, [_Z18update_params_cudaiPfS_S_S_fffffi_param_10];
	mov.u32 	%r4, %ctaid.x;
	mov.u32 	%r5, %ntid.x;
	mov.u32 	%r6, %tid.x;
	mad.lo.s32 	%r1, %r4, %r5, %r6;
	setp.ge.u32 	%p1, %r1, %r3;
	mov.f32 	%f166, 0f3F800000;
	@%p1 bra 	$L__BB16_18;
	ld.param.u64 	%rd14, [_Z18update_params_cudaiPfS_S_S_fffffi_param_1];
	cvta.to.global.u64 	%rd8, %rd14;
	cvta.to.global.u64 	%rd9, %rd5;
	cvta.to.global.u64 	%rd10, %rd6;
	cvta.to.global.u64 	%rd11, %rd7;
	mul.wide.u32 	%rd12, %r1, 4;
	add.s64 	%rd1, %rd8, %rd12;
	ld.global.f32 	%f1, [%rd1];
	add.s64 	%rd13, %rd9, %rd12;
	ld.global.f32 	%f27, [%rd13];
	add.s64 	%rd2, %rd10, %rd12;
	ld.global.f32 	%f28, [%rd2];
	mul.f32 	%f29, %f22, %f28;
	mov.f32 	%f26, 0f3F800000;
	sub.f32 	%f30, %f26, %f22;
	fma.rn.f32 	%f2, %f30, %f27, %f29;
	add.s64 	%rd3, %rd11, %rd12;
	ld.global.f32 	%f31, [%rd3];
	mul.f32 	%f32, %f23, %f31;
	sub.f32 	%f33, %f26, %f23;
	mul.f32 	%f34, %f33, %f27;
	fma.rn.f32 	%f3, %f27, %f34, %f32;
	cvt.rn.f32.s32 	%f4, %r2;
	mul.f32 	%f35, %f4, 0f3F000000;
	cvt.rzi.f32.f32 	%f36, %f35;
	add.f32 	%f37, %f36, %f36;
	sub.f32 	%f38, %f4, %f37;
	abs.f32 	%f5, %f38;
	abs.f32 	%f6, %f22;
	setp.lt.f32 	%p2, %f6, 0f00800000;
	mul.f32 	%f39, %f6, 0f4B800000;
	selp.f32 	%f40, %f39, %f6, %p2;
	selp.f32 	%f41, 0fC1C00000, 0f00000000, %p2;
	mov.b32 	%r7, %f40;
	add.s32 	%r8, %r7, -1060439283;
	and.b32  	%r9, %r8, -8388608;
	sub.s32 	%r10, %r7, %r9;
	mov.b32 	%f42, %r10;
	cvt.rn.f32.s32 	%f43, %r9;
	fma.rn.f32 	%f44, %f43, 0f34000000, %f41;
	add.f32 	%f45, %f42, 0fBF800000;
	add.f32 	%f46, %f42, 0f3F800000;
	rcp.approx.ftz.f32 	%f47, %f46;
	add.f32 	%f48, %f45, %f45;
	mul.f32 	%f49, %f48, %f47;
	mul.f32 	%f50, %f49, %f49;
	sub.f32 	%f51, %f45, %f49;
	add.f32 	%f52, %f51, %f51;
	neg.f32 	%f53, %f49;
	fma.rn.f32 	%f54, %f53, %f45, %f52;
	mul.rn.f32 	%f55, %f47, %f54;
	fma.rn.f32 	%f56, %f50, 0f3A2C32E4, 0f3B52E7DB;
	fma.rn.f32 	%f57, %f56, %f50, 0f3C93BB73;
	fma.rn.f32 	%f58, %f57, %f50, 0f3DF6384F;
	mul.rn.f32 	%f59, %f58, %f50;
	fma.rn.f32 	%f60, %f49, 0f3FB8AA3B, %f44;
	sub.f32 	%f61, %f44, %f60;
	fma.rn.f32 	%f62, %f49, 0f3FB8AA3B, %f61;
	fma.rn.f32 	%f63, %f55, 0f3FB8AA3B, %f62;
	fma.rn.f32 	%f64, %f49, 0f32A55E34, %f63;
	mul.f32 	%f65, %f59, 0f40400000;
	fma.rn.f32 	%f66, %f65, %f55, %f64;
	fma.rn.f32 	%f67, %f59, %f49, %f66;
	add.rn.f32 	%f68, %f60, %f67;
	neg.f32 	%f69, %f60;
	add.rn.f32 	%f70, %f68, %f69;
	neg.f32 	%f71, %f70;
	add.rn.f32 	%f72, %f67, %f71;
	mul.rn.f32 	%f73, %f68, %f4;
	neg.f32 	%f74, %f73;
	fma.rn.f32 	%f75, %f68, %f4, %f74;
	fma.rn.f32 	%f76, %f72, %f4, %f75;
	cvt.rni.f32.f32 	%f77, %f73;
	sub.f32 	%f78, %f73, %f77;
	add.f32 	%f79, %f78, %f76;
	fma.rn.f32 	%f80, %f79, 0f391FCB8E, 0f3AAF85ED;
	fma.rn.f32 	%f81, %f80, %f79, 0f3C1D9856;
	fma.rn.f32 	%f82, %f81, %f79, 0f3D6357BB;
	fma.rn.f32 	%f83, %f82, %f79, 0f3E75FDEC;
	fma.rn.f32 	%f84, %f83, %f79, 0f3F317218;
	fma.rn.f32 	%f85, %f84, %f79, 0f3F800000;
	cvt.rzi.s32.f32 	%r11, %f77;
	setp.gt.f32 	%p3, %f77, 0f00000000;
	selp.b32 	%r12, 0, -2097152000, %p3;
	add.s32 	%r13, %r12, 2130706432;
	mov.b32 	%f86, %r13;
	mul.f32 	%f87, %f85, %f86;
	shl.b32 	%r14, %r11, 23;
	sub.s32 	%r15, %r14, %r12;
	mov.b32 	%f88, %r15;
	mul.f32 	%f89, %f87, %f88;
	abs.f32 	%f90, %f73;
	setp.gt.f32 	%p4, %f90, 0f43180000;
	setp.lt.f32 	%p5, %f73, 0f00000000;
	selp.f32 	%f91, 0f00000000, 0f7F800000, %p5;
	selp.f32 	%f7, %f91, %f89, %p4;
	setp.eq.f32 	%p6, %f22, 0f3F800000;
	setp.eq.s32 	%p7, %r2, 0;
	or.pred  	%p8, %p6, %p7;
	@%p8 bra 	$L__BB16_9;
	setp.num.f32 	%p9, %f6, %f6;
	abs.f32 	%f92, %f4;
	setp.num.f32 	%p10, %f92, %f92;
	and.pred  	%p11, %p9, %p10;
	@%p11 bra 	$L__BB16_4;
	add.rn.f32 	%f166, %f22, %f4;
	bra.uni 	$L__BB16_9;
$L__BB16_4:
	setp.neu.f32 	%p12, %f22, 0f00000000;
	setp.neu.f32 	%p13, %f6, 0f7F800000;
	and.pred  	%p14, %p12, %p13;
	@%p14 bra 	$L__BB16_6;
	setp.neu.f32 	%p20, %f5, 0f3F800000;
	add.f32 	%f95, %f22, %f22;
	mov.b32 	%r16, %f95;
	setp.lt.s32 	%p21, %r2, 0;
	xor.b32  	%r17, %r16, 2139095040;
	selp.b32 	%r18, %r17, %r16, %p21;
	and.b32  	%r19, %r18, 2147483647;
	selp.b32 	%r20, %r19, %r18, %p20;
	mov.b32 	%f166, %r20;
	bra.uni 	$L__BB16_9;
$L__BB16_6:
	setp.eq.f32 	%p15, %f22, 0fBF800000;
	setp.eq.f32 	%p16, %f92, 0f7F800000;
	and.pred  	%p17, %p15, %p16;
	@%p17 bra 	$L__BB16_9;
	setp.geu.f32 	%p18, %f22, 0f00000000;
	mov.f32 	%f166, %f7;
	@%p18 bra 	$L__BB16_9;
	setp.neu.f32 	%p19, %f5, 0f3F800000;
	neg.f32 	%f94, %f7;
	selp.f32 	%f166, %f7, %f94, %p19;
$L__BB16_9:
	setp.eq.s32 	%p22, %r2, 0;
	mov.f32 	%f167, 0f3F800000;
	sub.f32 	%f13, %f167, %f166;
	abs.f32 	%f14, %f23;
	setp.lt.f32 	%p23, %f14, 0f00800000;
	mul.f32 	%f97, %f14, 0f4B800000;
	selp.f32 	%f98, %f97, %f14, %p23;
	selp.f32 	%f99, 0fC1C00000, 0f00000000, %p23;
	mov.b32 	%r21, %f98;
	add.s32 	%r22, %r21, -1060439283;
	and.b32  	%r23, %r22, -8388608;
	sub.s32 	%r24, %r21, %r23;
	mov.b32 	%f100, %r24;
	cvt.rn.f32.s32 	%f101, %r23;
	fma.rn.f32 	%f102, %f101, 0f34000000, %f99;
	add.f32 	%f103, %f100, 0fBF800000;
	add.f32 	%f104, %f100, 0f3F800000;
	rcp.approx.ftz.f32 	%f105, %f104;
	add.f32 	%f106, %f103, %f103;
	mul.f32 	%f107, %f106, %f105;
	mul.f32 	%f108, %f107, %f107;
	sub.f32 	%f109, %f103, %f107;
	add.f32 	%f110, %f109, %f109;
	neg.f32 	%f111, %f107;
	fma.rn.f32 	%f112, %f111, %f103, %f110;
	mul.rn.f32 	%f113, %f105, %f112;
	fma.rn.f32 	%f114, %f108, 0f3A2C32E4, 0f3B52E7DB;
	fma.rn.f32 	%f115, %f114, %f108, 0f3C93BB73;
	fma.rn.f32 	%f116, %f115, %f108, 0f3DF6384F;
	mul.rn.f32 	%f117, %f116, %f108;
	fma.rn.f32 	%f118, %f107, 0f3FB8AA3B, %f102;
	sub.f32 	%f119, %f102, %f118;
	fma.rn.f32 	%f120, %f107, 0f3FB8AA3B, %f119;
	fma.rn.f32 	%f121, %f113, 0f3FB8AA3B, %f120;
	fma.rn.f32 	%f122, %f107, 0f32A55E34, %f121;
	mul.f32 	%f123, %f117, 0f40400000;
	fma.rn.f32 	%f124, %f123, %f113, %f122;
	fma.rn.f32 	%f125, %f117, %f107, %f124;
	add.rn.f32 	%f126, %f118, %f125;
	neg.f32 	%f127, %f118;
	add.rn.f32 	%f128, %f126, %f127;
	neg.f32 	%f129, %f128;
	add.rn.f32 	%f130, %f125, %f129;
	mul.rn.f32 	%f131, %f126, %f4;
	neg.f32 	%f132, %f131;
	fma.rn.f32 	%f133, %f126, %f4, %f132;
	fma.rn.f32 	%f134, %f130, %f4, %f133;
	cvt.rni.f32.f32 	%f135, %f131;
	sub.f32 	%f136, %f131, %f135;
	add.f32 	%f137, %f136, %f134;
	fma.rn.f32 	%f138, %f137, 0f391FCB8E, 0f3AAF85ED;
	fma.rn.f32 	%f139, %f138, %f137, 0f3C1D9856;
	fma.rn.f32 	%f140, %f139, %f137, 0f3D6357BB;
	fma.rn.f32 	%f141, %f140, %f137, 0f3E75FDEC;
	fma.rn.f32 	%f142, %f141, %f137, 0f3F317218;
	fma.rn.f32 	%f143, %f142, %f137, 0f3F800000;
	cvt.rzi.s32.f32 	%r25, %f135;
	setp.gt.f32 	%p24, %f135, 0f00000000;
	selp.b32 	%r26, 0, -2097152000, %p24;
	add.s32 	%r27, %r26, 2130706432;
	mov.b32 	%f144, %r27;
	mul.f32 	%f145, %f143, %f144;
	shl.b32 	%r28, %r25, 23;
	sub.s32 	%r29, %r28, %r26;
	mov.b32 	%f146, %r29;
	mul.f32 	%f147, %f145, %f146;
	abs.f32 	%f148, %f131;
	setp.gt.f32 	%p25, %f148, 0f43180000;
	setp.lt.f32 	%p26, %f131, 0f00000000;
	selp.f32 	%f149, 0f00000000, 0f7F800000, %p26;
	selp.f32 	%f15, %f149, %f147, %p25;
	setp.eq.f32 	%p27, %f23, 0f3F800000;
	or.pred  	%p28, %p27, %p22;
	@%p28 bra 	$L__BB16_17;
	setp.num.f32 	%p29, %f14, %f14;
	abs.f32 	%f150, %f4;
	setp.num.f32 	%p30, %f150, %f150;
	and.pred  	%p31, %p29, %p30;
	@%p31 bra 	$L__BB16_12;
	add.rn.f32 	%f167, %f23, %f4;
	bra.uni 	$L__BB16_17;
$L__BB16_12:
	setp.neu.f32 	%p32, %f23, 0f00000000;
	setp.neu.f32 	%p33, %f14, 0f7F800000;
	and.pred  	%p34, %p32, %p33;
	@%p34 bra 	$L__BB16_14;
	setp.neu.f32 	%p40, %f5, 0f3F800000;
	add.f32 	%f153, %f23, %f23;
	mov.b32 	%r30, %f153;
	setp.lt.s32 	%p41, %r2, 0;
	xor.b32  	%r31, %r30, 2139095040;
	selp.b32 	%r32, %r31, %r30, %p41;
	and.b32  	%r33, %r32, 2147483647;
	selp.b32 	%r34, %r33, %r32, %p40;
	mov.b32 	%f167, %r34;
	bra.uni 	$L__BB16_17;
$L__BB16_14:
	setp.eq.f32 	%p35, %f23, 0fBF800000;
	setp.eq.f32 	%p36, %f150, 0f7F800000;
	and.pred  	%p37, %p35, %p36;
	@%p37 bra 	$L__BB16_17;
	setp.geu.f32 	%p38, %f23, 0f00000000;
	mov.f32 	%f167, %f15;
	@%p38 bra 	$L__BB16_17;
	setp.neu.f32 	%p39, %f5, 0f3F800000;
	neg.f32 	%f152, %f15;
	selp.f32 	%f167, %f15, %f152, %p39;
$L__BB16_17:
	mov.f32 	%f154, 0f3F800000;
	sub.f32 	%f155, %f154, %f167;
	div.rn.f32 	%f156, %f3, %f155;
	st.global.f32 	[%rd2], %f2;
	st.global.f32 	[%rd3], %f3;
	sqrt.rn.f32 	%f157, %f156;
	add.f32 	%f158, %f24, %f157;
	div.rn.f32 	%f159, %f2, %f13;
	div.rn.f32 	%f160, %f159, %f158;
	fma.rn.f32 	%f161, %f25, %f1, %f160;
	mul.f32 	%f162, %f21, %f161;
	ld.global.f32 	%f163, [%rd1];
	sub.f32 	%f164, %f163, %f162;
	st.global.f32 	[%rd1], %f164;
$L__BB16_18:
	ret;

}


// ===== COMPILED SASS (sm_100) =====

	.target	sm_100

	.elftype	@"ET_EXEC"


//--------------------- .note.nv.tkinfo           --------------------------
	.section	.note.nv.tkinfo,"",@"SHT_NOTE"
	.sectionflags	@"SHF_NOTE_NV_TKINFO"
	.tkinfo
        /*0018*/ 	.word	0x00000002
        /*0030*/ 	.string	""
        /*0030*/ 	.string	"ptxas"
        /*0030*/ 	.string	"Cuda compilation tools, release 13.0, V13.0.88"
        /*0030*/ 	.string	"Build cuda_13.0.r13.0/compiler.36424714_0"
        /*0030*/ 	.string	"-arch sm_100 -m 64 "



//--------------------- .note.nv.cuinfo           --------------------------
	.section	.note.nv.cuinfo,"",@"SHT_NOTE"
	.sectionflags	@"SHF_NOTE_NV_CUINFO"
        /*0018*/ 	.short	0x0002
        /*001a*/ 	.short	0x0064
        /*001c*/ 	.short	0x0082
	.zero		2


//--------------------- .nv.info                  --------------------------
	.section	.nv.info,"",@"SHT_CUDA_INFO"
	.align	4


	//----- nvinfo : EIATTR_REGCOUNT
	.align		4
        /*0000*/ 	.byte	0x04, 0x2f
        /*0002*/ 	.short	(.L_1 - .L_0)
	.align		4
.L_0:
        /*0004*/ 	.word	index@(_Z19linear_forward_cudaPKfS0_S0_Pfiii)
        /*0008*/ 	.word	0x00000020


	//----- nvinfo : EIATTR_FRAME_SIZE
	.align		4
.L_1:
        /*000c*/ 	.byte	0x04, 0x11
        /*000e*/ 	.short	(.L_3 - .L_2)
	.align		4
.L_2:
        /*0010*/ 	.word	index@(_Z19linear_forward_cudaPKfS0_S0_Pfiii)
        /*0014*/ 	.word	0x00000000


	//----- nvinfo : EIATTR_REGCOUNT
	.align		4
.L_3:
        /*0018*/ 	.byte	0x04, 0x2f
        /*001a*/ 	.short	(.L_5 - .L_4)
	.align		4
.L_4:
        /*001c*/ 	.word	index@(_Z25linear_forward_cuda_tiledPKfS0_S0_Pfiii)
        /*0020*/ 	.word	0x00000020


	//----- nvinfo : EIATTR_FRAME_SIZE
	.align		4
.L_5:
        /*0024*/ 	.byte	0x04, 0x11
        /*0026*/ 	.short	(.L_7 - .L_6)
	.align		4
.L_6:
        /*0028*/ 	.word	index@(_Z25linear_forward_cuda_tiledPKfS0_S0_Pfiii)
        /*002c*/ 	.word	0x00000000


	//----- nvinfo : EIATTR_REGCOUNT
	.align		4
.L_7:
        /*0030*/ 	.byte	0x04, 0x2f
        /*0032*/ 	.short	(.L_9 - .L_8)
	.align		4
.L_8:
        /*0034*/ 	.word	index@(_Z30linear_forward_cuda_blocktiledPKfS0_S0_Pfiii)
        /*0038*/ 	.word	0x0000002c


	//----- nvinfo : EIATTR_FRAME_SIZE
	.align		4
.L_9:
        /*003c*/ 	.byte	0x04, 0x11
        /*003e*/ 	.short	(.L_11 - .L_10)
	.align		4
.L_10:
        /*0040*/ 	.word	index@(_Z30linear_forward_cuda_blocktiledPKfS0_S0_Pfiii)
        /*0044*/ 	.word	0x00000000


	//----- nvinfo : EIATTR_REGCOUNT
	.align		4
.L_11:
        /*0048*/ 	.byte	0x04, 0x2f
        /*004a*/ 	.short	(.L_13 - .L_12)
	.align		4
.L_12:
        /*004c*/ 	.word	index@(_Z30linear_forward_relu_cuda_tiledPKfS0_S0_Pfiii)
        /*0050*/ 	.word	0x00000020


	//----- nvinfo : EIATTR_FRAME_SIZE
	.align		4
.L_13:
        /*0054*/ 	.byte	0x04, 0x11
        /*0056*/ 	.short	(.L_15 - .L_14)
	.align		4
.L_14:
        /*0058*/ 	.word	index@(_Z30linear_forward_relu_cuda_tiledPKfS0_S0_Pfiii)
        /*005c*/ 	.word	0x00000000


	//----- nvinfo : EIATTR_REGCOUNT
	.align		4
.L_15:
        /*0060*/ 	.byte	0x04, 0x2f
        /*0062*/ 	.short	(.L_17 - .L_16)
	.align		4
.L_16:
        /*0064*/ 	.word	index@(_Z35linear_forward_relu_cuda_blocktiledPKfS0_S0_Pfiii)
        /*0068*/ 	.word	0x0000002c


	//----- nvinfo : EIATTR_FRAME_SIZE
	.align		4
.L_17:
        /*006c*/ 	.byte	0x04, 0x11
        /*006e*/ 	.short	(.L_19 - .L_18)
	.align		4
.L_18:
        /*0070*/ 	.word	index@(_Z35linear_forward_relu_cuda_blocktiledPKfS0_S0_Pfiii)
        /*0074*/ 	.word	0x00000000


	//----- nvinfo : EIATTR_REGCOUNT
	.align		4
.L_19:
        /*0078*/ 	.byte	0x04, 0x2f
        /*007a*/ 	.short	(.L_21 - .L_20)
	.align		4
.L_20:
        /*007c*/ 	.word	index@(_Z18dinp_backward_cudaPfPKfS1_iii)
        /*0080*/ 	.word	0x00000015


	//----- nvinfo : EIATTR_FRAME_SIZE
	.align		4
.L_21:
        /*0084*/ 	.byte	0x04, 0x11
        /*0086*/ 	.short	(.L_23 - .L_22)
	.align		4
.L_22:
        /*0088*/ 	.word	index@(_Z18dinp_backward_cudaPfPKfS1_iii)
        /*008c*/ 	.word	0x00000000


	//----- nvinfo : EIATTR_REGCOUNT
	.align		4
.L_23:
        /*0090*/ 	.byte	0x04, 0x2f
        /*0092*/ 	.short	(.L_25 - .L_24)
	.align		4
.L_24:
        /*0094*/ 	.word	index@(_Z24dinp_backward_cuda_tiledPKfS0_Pfiii)
        /*0098*/ 	.word	0x00000020


	//----- nvinfo : EIATTR_FRAME_SIZE
	.align		4
.L_25:
        /*009c*/ 	.byte	0x04, 0x11
        /*009e*/ 	.short	(.L_27 - .L_26)
	.align		4
.L_26:
        /*00a0*/ 	.word	index@(_Z24dinp_backward_cuda_tiledPKfS0_Pfiii)
        /*00a4*/ 	.word	0x00000000


	//----- nvinfo : EIATTR_REGCOUNT
	.align		4
.L_27:
        /*00a8*/ 	.byte	0x04, 0x2f
        /*00aa*/ 	.short	(.L_29 - .L_28)
	.align		4
.L_28:
        /*00ac*/ 	.word	index@(_Z29dinp_backward_cuda_blocktiledPKfS0_Pfiii)
        /*00b0*/ 	.word	0x00000030


	//----- nvinfo : EIATTR_FRAME_SIZE
	.align		4
.L_29:
        /*00b4*/ 	.byte	0x04, 0x11
        /*00b6*/ 	.short	(.L_31 - .L_30)
	.align		4
.L_30:
        /*00b8*/ 	.word	index@(_Z29dinp_backward_cuda_blocktiledPKfS0_Pfiii)
        /*00bc*/ 	.word	0x00000000


	//----- nvinfo : EIATTR_REGCOUNT
	.align		4
.L_31:
        /*00c0*/ 	.byte	0x04, 0x2f
        /*00c2*/ 	.short	(.L_33 - .L_32)
	.align		4
.L_32:
        /*00c4*/ 	.word	index@(_Z21dweight_backward_cudaPfS_PKfS1_iii)
        /*00c8*/ 	.word	0x00000020


	//----- nvinfo : EIATTR_FRAME_SIZE
	.align		4
.L_33:
        /*00cc*/ 	.byte	0x04, 0x11
        /*00ce*/ 	.short	(.L_35 - .L_34)
	.align		4
.L_34:
        /*00d0*/ 	.word	index@(_Z21dweight_backward_cudaPfS_PKfS1_iii)
        /*00d4*/ 	.word	0x00000000


	//----- nvinfo : EIATTR_REGCOUNT
	.align		4
.L_35:
        /*00d8*/ 	.byte	0x04, 0x2f
        /*00da*/ 	.short	(.L_37 - .L_36)
	.align		4
.L_36:
        /*00dc*/ 	.word	index@(_Z27dweight_backward_cuda_tiledPKfS0_PfS1_iii)
        /*00e0*/ 	.word	0x00000020


	//----- nvinfo : EIATTR_FRAME_SIZE
	.align		4
.L_37:
        /*00e4*/ 	.byte	0x04, 0x11
        /*00e6*/ 	.short	(.L_39 - .L_38)
	.align		4
.L_38:
        /*00e8*/ 	.word	index@(_Z27dweight_backward_cuda_tiledPKfS0_PfS1_iii)
        /*00ec*/ 	.word	0x00000000


	//----- nvinfo : EIATTR_REGCOUNT
	.align		4
.L_39:
        /*00f0*/ 	.byte	0x04, 0x2f
        /*00f2*/ 	.short	(.L_41 - .L_40)
	.align		4
.L_40:
        /*00f4*/ 	.word	index@(_Z32dweight_backward_cuda_blocktiledPKfS0_PfS1_iii)
        /*00f8*/ 	.word	0x00000038


	//----- nvinfo : EIATTR_FRAME_SIZE
	.align		4
.L_41:
        /*00fc*/ 	.byte	0x04, 0x11
        /*00fe*/ 	.short	(.L_43 - .L_42)
	.align		4
.L_42:
        /*0100*/ 	.word	index@(_Z32dweight_backward_cuda_blocktiledPKfS0_PfS1_iii)
        /*0104*/ 	.word	0x00000000


	//----- nvinfo : EIATTR_REGCOUNT
	.align		4
.L_43:
        /*0108*/ 	.byte	0x04, 0x2f
        /*010a*/ 	.short	(.L_45 - .L_44)
	.align		4
.L_44:
        /*010c*/ 	.word	index@(_Z17relu_forward_cudaiiPKfPf)
        /*0110*/ 	.word	0x0000000a


	//----- nvinfo : EIATTR_FRAME_SIZE
	.align		4
.L_45:
        /*0114*/ 	.byte	0x04, 0x11
        /*0116*/ 	.short	(.L_47 - .L_46)
	.align		4
.L_46:
        /*0118*/ 	.word	index@(_Z17relu_forward_cudaiiPKfPf)
        /*011c*/ 	.word	0x00000000


	//----- nvinfo : EIATTR_REGCOUNT
	.align		4
.L_47:
        /*0120*/ 	.byte	0x04, 0x2f
        /*0122*/ 	.short	(.L_49 - .L_48)
	.align		4
.L_48:
        /*0124*/ 	.word	index@(_Z18relu_backward_cudaPfPKfS1_ii)
        /*0128*/ 	.word	0x0000000c


	//----- nvinfo : EIATTR_FRAME_SIZE
	.align		4
.L_49:
        /*012c*/ 	.byte	0x04, 0x11
        /*012e*/ 	.short	(.L_51 - .L_50)
	.align		4
.L_50:
        /*0130*/ 	.word	index@(_Z18relu_backward_cudaPfPKfS1_ii)
        /*0134*/ 	.word	0x00000000


	//----- nvinfo : EIATTR_REGCOUNT
	.align		4
.L_51:
        /*0138*/ 	.byte	0x04, 0x2f
        /*013a*/ 	.short	(.L_53 - .L_52)
	.align		4
.L_52:
        /*013c*/ 	.word	index@(_Z20softmax_forward_cudaPfS_ii)
        /*0140*/ 	.word	0x00000020


	//----- nvinfo : EIATTR_FRAME_SIZE
	.align		4
.L_53:
        /*0144*/ 	.byte	0x04, 0x11
        /*0146*/ 	.short	(.L_55 - .L_54)
	.align		4
.L_54:
        /*0148*/ 	.word	index@($__internal_2_$__cuda_sm3x_div_rn_noftz_f32_slowpath)
        /*014c*/ 	.word	0x00000000


	//----- nvinfo : EIATTR_FRAME_SIZE
	.align		4
.L_55:
        /*0150*/ 	.byte	0x04, 0x11
        /*0152*/ 	.short	(.L_57 - .L_56)
	.align		4
.L_56:
        /*0154*/ 	.word	index@(_Z20softmax_forward_cudaPfS_ii)
        /*0158*/ 	.word	0x00000000


	//----- nvinfo : EIATTR_REGCOUNT
	.align		4
.L_57:
        /*015c*/ 	.byte	0x04, 0x2f
        /*015e*/ 	.short	(.L_59 - .L_58)
	.align		4
.L_58:
        /*0160*/ 	.word	index@(_Z25crossentropy_forward_cudaPfS_PKiii)
        /*0164*/ 	.word	0x0000000b


	//----- nvinfo : EIATTR_FRAME_SIZE
	.align		4
.L_59:
        /*0168*/ 	.byte	0x04, 0x11
        /*016a*/ 	.short	(.L_61 - .L_60)
	.align		4
.L_60:
        /*016c*/ 	.word	index@(_Z25crossentropy_forward_cudaPfS_PKiii)
        /*0170*/ 	.word	0x00000000


	//----- nvinfo : EIATTR_REGCOUNT
	.align		4
.L_61:
        /*0174*/ 	.byte	0x04, 0x2f
        /*0176*/ 	.short	(.L_63 - .L_62)
	.align		4
.L_62:
        /*0178*/ 	.word	index@(_Z34crossentropy_softmax_backward_cudaPfS_S_PKiii)
        /*017c*/ 	.word	0x00000010


	//----- nvinfo : EIATTR_FRAME_SIZE
	.align		4
.L_63:
        /*0180*/ 	.byte	0x04, 0x11
        /*0182*/ 	.short	(.L_65 - .L_64)
	.align		4
.L_64:
        /*0184*/ 	.word	index@(_Z34crossentropy_softmax_backward_cudaPfS_S_PKiii)
        /*0188*/ 	.word	0x00000000


	//----- nvinfo : EIATTR_REGCOUNT
	.align		4
.L_65:
        /*018c*/ 	.byte	0x04, 0x2f
        /*018e*/ 	.short	(.L_67 - .L_66)
	.align		4
.L_66:
        /*0190*/ 	.word	index@(_Z18update_params_cudaiPfS_S_S_fffffi)
        /*0194*/ 	.word	0x0000001b


	//----- nvinfo : EIATTR_FRAME_SIZE
	.align		4
.L_67:
        /*0198*/ 	.byte	0x04, 0x11
        /*019a*/ 	.short	(.L_69 - .L_68)
	.align		4
.L_68:
        /*019c*/ 	.word	index@($__internal_1_$__cuda_sm3x_div_rn_noftz_f32_slowpath)
        /*01a0*/ 	.word	0x00000000


	//----- nvinfo : EIATTR_FRAME_SIZE
	.align		4
.L_69:
        /*01a4*/ 	.byte	0x04, 0x11
        /*01a6*/ 	.short	(.L_71 - .L_70)
	.align		4
.L_70:
        /*01a8*/ 	.word	index@($__internal_0_$__cuda_sm20_sqrt_rn_f32_slowpath)
        /*01ac*/ 	.word	0x00000000


	//----- nvinfo : EIATTR_FRAME_SIZE
	.align		4
.L_71:
        /*01b0*/ 	.byte	0x04, 0x11
        /*01b2*/ 	.short	(.L_73 - .L_72)
	.align		4
.L_72:
        /*01b4*/ 	.word	index@(_Z18update_params_cudaiPfS_S_S_fffffi)
        /*01b8*/ 	.word	0x00000000


	//----- nvinfo : EIATTR_MIN_STACK_SIZE
	.align		4
.L_73:
        /*01bc*/ 	.byte	0x04, 0x12
        /*01be*/ 	.short	(.L_75 - .L_74)
	.align		4
.L_74:
        /*01c0*/ 	.word	index@(_Z18update_params_cudaiPfS_S_S_fffffi)
        /*01c4*/ 	.word	0x00000000


	//----- nvinfo : EIATTR_MIN_STACK_SIZE
	.align		4
.L_75:
        /*01c8*/ 	.byte	0x04, 0x12
        /*01ca*/ 	.short	(.L_77 - .L_76)
	.align		4
.L_76:
        /*01cc*/ 	.word	index@(_Z34crossentropy_softmax_backward_cudaPfS_S_PKiii)
        /*01d0*/ 	.word	0x00000000


	//----- nvinfo : EIATTR_MIN_STACK_SIZE
	.align		4
.L_77:
        /*01d4*/ 	.byte	0x04, 0x12
        /*01d6*/ 	.short	(.L_79 - .L_78)
	.align		4
.L_78:
        /*01d8*/ 	.word	index@(_Z25crossentropy_forward_cudaPfS_PKiii)
        /*01dc*/ 	.word	0x00000000


	//----- nvinfo : EIATTR_MIN_STACK_SIZE
	.align		4
.L_79:
        /*01e0*/ 	.byte	0x04, 0x12
        /*01e2*/ 	.short	(.L_81 - .L_80)
	.align		4
.L_80:
        /*01e4*/ 	.word	index@(_Z20softmax_forward_cudaPfS_ii)
        /*01e8*/ 	.word	0x00000000


	//----- nvinfo : EIATTR_MIN_STACK_SIZE
	.align		4
.L_81:
        /*01ec*/ 	.byte	0x04, 0x12
        /*01ee*/ 	.short	(.L_83 - .L_82)
	.align		4
.L_82:
        /*01f0*/ 	.word	index@(_Z18relu_backward_cudaPfPKfS1_ii)
        /*01f4*/ 	.word	0x00000000


	//----- nvinfo : EIATTR_MIN_STACK_SIZE
	.align		4
.L_83:
        /*01f8*/ 	.byte	0x04, 0x12
        /*01fa*/ 	.short	(.L_85 - .L_84)
	.align		4
.L_84:
        /*01fc*/ 	.word	index@(_Z17relu_forward_cudaiiPKfPf)
        /*0200*/ 	.word	0x00000000


	//----- nvinfo : EIATTR_MIN_STACK_SIZE
	.align		4
.L_85:
        /*0204*/ 	.byte	0x04, 0x12
        /*0206*/ 	.short	(.L_87 - .L_86)
	.align		4
.L_86:
        /*0208*/ 	.word	index@(_Z32dweight_backward_cuda_blocktiledPKfS0_PfS1_iii)
        /*020c*/ 	.word	0x00000000


	//----- nvinfo : EIATTR_MIN_STACK_SIZE
	.align		4
.L_87:
        /*0210*/ 	.byte	0x04, 0x12
        /*0212*/ 	.short	(.L_89 - .L_88)
	.align		4
.L_88:
        /*0214*/ 	.word	index@(_Z27dweight_backward_cuda_tiledPKfS0_PfS1_iii)
        /*0218*/ 	.word	0x00000000


	//----- nvinfo : EIATTR_MIN_STACK_SIZE
	.align		4
.L_89:
        /*021c*/ 	.byte	0x04, 0x12
        /*021e*/ 	.short	(.L_91 - .L_90)
	.align		4
.L_90:
        /*0220*/ 	.word	index@(_Z21dweight_backward_cudaPfS_PKfS1_iii)
        /*0224*/ 	.word	0x00000000


	//----- nvinfo : EIATTR_MIN_STACK_SIZE
	.align		4
.L_91:
        /*0228*/ 	.byte	0x04, 0x12
        /*022a*/ 	.short	(.L_93 - .L_92)
	.align		4
.L_92:
        /*022c*/ 	.word	index@(_Z29dinp_backward_cuda_blocktiledPKfS0_Pfiii)
        /*0230*/ 	.word	0x00000000


	//----- nvinfo : EIATTR_MIN_STACK_SIZE
	.align		4
.L_93:
        /*0234*/ 	.byte	0x04, 0x12
        /*0236*/ 	.short	(.L_95 - .L_94)
	.align		4
.L_94:
        /*0238*/ 	.word	index@(_Z24dinp_backward_cuda_tiledPKfS0_Pfiii)
        /*023c*/ 	.word	0x00000000


	//----- nvinfo : EIATTR_MIN_STACK_SIZE
	.align		4
.L_95:
        /*0240*/ 	.byte	0x04, 0x12
        /*0242*/ 	.short	(.L_97 - .L_96)
	.align		4
.L_96:
        /*0244*/ 	.word	index@(_Z18dinp_backward_cudaPfPKfS1_iii)
        /*0248*/ 	.word	0x00000000


	//----- nvinfo : EIATTR_MIN_STACK_SIZE
	.align		4
.L_97:
        /*024c*/ 	.byte	0x04, 0x12
        /*024e*/ 	.short	(.L_99 - .L_98)
	.align		4
.L_98:
        /*0250*/ 	.word	index@(_Z35linear_forward_relu_cuda_blocktiledPKfS0_S0_Pfiii)
        /*0254*/ 	.word	0x00000000


	//----- nvinfo : EIATTR_MIN_STACK_SIZE
	.align		4
.L_99:
        /*0258*/ 	.byte	0x04, 0x12
        /*025a*/ 	.short	(.L_101 - .L_100)
	.align		4
.L_100:
        /*025c*/ 	.word	index@(_Z30linear_forward_relu_cuda_tiledPKfS0_S0_Pfiii)
        /*0260*/ 	.word	0x00000000


	//----- nvinfo : EIATTR_MIN_STACK_SIZE
	.align		4
.L_101:
        /*0264*/ 	.byte	0x04, 0x12
        /*0266*/ 	.short	(.L_103 - .L_102)
	.align		4
.L_102:
        /*0268*/ 	.word	index@(_Z30linear_forward_cuda_blocktiledPKfS0_S0_Pfiii)
        /*026c*/ 	.word	0x00000000


	//----- nvinfo : EIATTR_MIN_STACK_SIZE
	.align		4
.L_103:
        /*0270*/ 	.byte	0x04, 0x12
        /*0272*/ 	.short	(.L_105 - .L_104)
	.align		4
.L_104:
        /*0274*/ 	.word	index@(_Z25linear_forward_cuda_tiledPKfS0_S0_Pfiii)
        /*0278*/ 	.word	0x00000000


	//----- nvinfo : EIATTR_MIN_STACK_SIZE
	.align		4
.L_105:
        /*027c*/ 	.byte	0x04, 0x12
        /*027e*/ 	.short	(.L_107 - .L_106)
	.align		4
.L_106:
        /*0280*/ 	.word	index@(_Z19linear_forward_cudaPKfS0_S0_Pfiii)
        /*0284*/ 	.word	0x00000000
.L_107:


//--------------------- .nv.compat                --------------------------
	.section	.nv.compat,"",@"SHT_CUDA_COMPAT_INFO"
	.align	4
        /*0000*/ 	.byte	0x02, 0x09, 0x00, 0x00, 0x02, 0x02, 0x01, 0x00, 0x02, 0x05, 0x05, 0x00, 0x03, 0x07, 0x01, 0x01
        /*0010*/ 	.byte	0x02, 0x03, 0x00, 0x00, 0x02, 0x06, 0x01, 0x00, 0x04, 0x0b, 0x08, 0x00, 0x01, 0x00, 0x00, 0x00
        /*0020*/ 	.byte	0x00, 0x00, 0x00, 0x00


//--------------------- .nv.info._Z18update_params_cudaiPfS_S_S_fffffi --------------------------
	.section	.nv.info._Z18update_params_cudaiPfS_S_S_fffffi,"",@"SHT_CUDA_INFO"
	.sectionflags	@""
	.align	4


	//----- nvinfo : EIATTR_CUDA_API_VERSION
	.align		4
        /*0000*/ 	.byte	0x04, 0x37
        /*0002*/ 	.short	(.L_109 - .L_108)
.L_108:
        /*0004*/ 	.word	0x00000082


	//----- nvinfo : EIATTR_KPARAM_INFO
	.align		4
.L_109:
        /*0008*/ 	.byte	0x04, 0x17
        /*000a*/ 	.short	(.L_111 - .L_110)
.L_110:
        /*000c*/ 	.word	0x00000000
        /*0010*/ 	.short	0x000a
        /*0012*/ 	.short	0x003c
        /*0014*/ 	.byte	0x00, 0xf0, 0x11, 0x00


	//----- nvinfo : EIATTR_KPARAM_INFO
	.align		4
.L_111:
        /*0018*/ 	.byte	0x04, 0x17
        /*001a*/ 	.short	(.L_113 - .L_112)
.L_112:
        /*001c*/ 	.word	0x00000000
        /*0020*/ 	.short	0x0009
        /*0022*/ 	.short	0x0038
        /*0024*/ 	.byte	0x00, 0xf0, 0x11, 0x00


	//----- nvinfo : EIATTR_KPARAM_INFO
	.align		4
.L_113:
        /*0028*/ 	.byte	0x04, 0x17
        /*002a*/ 	.short	(.L_115 - .L_114)
.L_114:
        /*002c*/ 	.word	0x00000000
        /*0030*/ 	.short	0x0008
        /*0032*/ 	.short	0x0034
        /*0034*/ 	.byte	0x00, 0xf0, 0x11, 0x00


	//----- nvinfo : EIATTR_KPARAM_INFO
	.align		4
.L_115:
        /*0038*/ 	.byte	0x04, 0x17
        /*003a*/ 	.short	(.L_117 - .L_116)
.L_116:
        /*003c*/ 	.word	0x00000000
        /*0040*/ 	.short	0x0007
        /*0042*/ 	.short	0x0030
        /*0044*/ 	.byte	0x00, 0xf0, 0x11, 0x00


	//----- nvinfo : EIATTR_KPARAM_INFO
	.align		4
.L_117:
        /*0048*/ 	.byte	0x04, 0x17
        /*004a*/ 	.short	(.L_119 - .L_118)
.L_118:
        /*004c*/ 	.word	0x00000000
        /*0050*/ 	.short	0x0006
        /*0052*/ 	.short	0x002c
        /*0054*/ 	.byte	0x00, 0xf0, 0x11, 0x00


	//----- nvinfo : EIATTR_KPARAM_INFO
	.align		4
.L_119:
        /*0058*/ 	.byte	0x04, 0x17
        /*005a*/ 	.short	(.L_121 - .L_120)
.L_120:
        /*005c*/ 	.word	0x00000000
        /*0060*/ 	.short	0x0005
        /*0062*/ 	.short	0x0028
        /*0064*/ 	.byte	0x00, 0xf0, 0x11, 0x00


	//----- nvinfo : EIATTR_KPARAM_INFO
	.align		4
.L_121:
        /*0068*/ 	.byte	0x04, 0x17
        /*006a*/ 	.short	(.L_123 - .L_122)
.L_122:
        /*006c*/ 	.word	0x00000000
        /*0070*/ 	.short	0x0004
        /*0072*/ 	.short	0x0020
        /*0074*/ 	.byte	0x00, 0xf5, 0x21, 0x00


	//----- nvinfo : EIATTR_KPARAM_INFO
	.align		4
.L_123:
        /*0078*/ 	.byte	0x04, 0x17
        /*007a*/ 	.short	(.L_125 - .L_124)
.L_124:
        /*007c*/ 	.word	0x00000000
        /*0080*/ 	.short	0x0003
        /*0082*/ 	.short	0x0018
        /*0084*/ 	.byte	0x00, 0xf5, 0x21, 0x00


	//----- nvinfo : EIATTR_KPARAM_INFO
	.align		4
.L_125:
        /*0088*/ 	.byte	0x04, 0x17
        /*008a*/ 	.short	(.L_127 - .L_126)
.L_126:
        /*008c*/ 	.word	0x00000000
        /*0090*/ 	.short	0x0002
        /*0092*/ 	.short	0x0010
        /*0094*/ 	.byte	0x00, 0xf5, 0x21, 0x00


	//----- nvinfo : EIATTR_KPARAM_INFO
	.align		4
.L_127:
        /*0098*/ 	.byte	0x04, 0x17
        /*009a*/ 	.short	(.L_129 - .L_128)
.L_128:
        /*009c*/ 	.word	0x00000000
        /*00a0*/ 	.short	0x0001
        /*00a2*/ 	.short	0x0008
        /*00a4*/ 	.byte	0x00, 0xf5, 0x21, 0x00


	//----- nvinfo : EIATTR_KPARAM_INFO
	.align		4
.L_129:
        /*00a8*/ 	.byte	0x04, 0x17
        /*00aa*/ 	.short	(.L_131 - .L_130)
.L_130:
        /*00ac*/ 	.word	0x00000000
        /*00b0*/ 	.short	0x0000
        /*00b2*/ 	.short	0x0000
        /*00b4*/ 	.byte	0x00, 0xf0, 0x11, 0x00


	//----- nvinfo : EIATTR_SPARSE_MMA_MASK
	.align		4
.L_131:
        /*00b8*/ 	.byte	0x03, 0x50
        /*00ba*/ 	.short	0x0000


	//----- nvinfo : EIATTR_MAXREG_COUNT
	.align		4
        /*00bc*/ 	.byte	0x03, 0x1b
        /*00be*/ 	.short	0x00ff


	//----- nvinfo : EIATTR_MERCURY_ISA_VERSION
	.align		4
        /*00c0*/ 	.byte	0x03, 0x5f
        /*00c2*/ 	.short	0x0101


	//----- nvinfo : EIATTR_VRC_CTA_INIT_COUNT
	.align		4
        /*00c4*/ 	.byte	0x02, 0x4a
	.zero		1
	.zero		1


	//----- nvinfo : EIATTR_EXIT_INSTR_OFFSETS
	.align		4
        /*00c8*/ 	.byte	0x04, 0x1c
        /*00ca*/ 	.short	(.L_133 - .L_132)


	//   ....[0]....
.L_132:
        /*00cc*/ 	.word	0x00000070


	//   ....[1]....
        /*00d0*/ 	.word	0x00001080


	//----- nvinfo : EIATTR_CRS_STACK_SIZE
	.align		4
.L_133:
        /*00d4*/ 	.byte	0x04, 0x1e
        /*00d6*/ 	.short	(.L_135 - .L_134)
.L_134:
        /*00d8*/ 	.word	0x00000000


	//----- nvinfo : EIATTR_CBANK_PARAM_SIZE
	.align		4
.L_135:
        /*00dc*/ 	.byte	0x03, 0x19
        /*00de*/ 	.short	0x0040


	//----- nvinfo : EIATTR_PARAM_CBANK
	.align		4
        /*00e0*/ 	.byte	0x04, 0x0a
        /*00e2*/ 	.short	(.L_137 - .L_136)
	.align		4
.L_136:
        /*00e4*/ 	.word	index@(.nv.constant0._Z18update_params_cudaiPfS_S_S_fffffi)
        /*00e8*/ 	.short	0x0380
        /*00ea*/ 	.short	0x0040


	//----- nvinfo : EIATTR_SW_WAR
	.align		4
.L_137:
        /*00ec*/ 	.byte	0x04, 0x36
        /*00ee*/ 	.short	(.L_139 - .L_138)
.L_138:
        /*00f0*/ 	.word	0x00000008
.L_139:


//--------------------- .nv.info._Z34crossentropy_softmax_backward_cudaPfS_S_PKiii --------------------------
	.section	.nv.info._Z34crossentropy_softmax_backward_cudaPfS_S_PKiii,"",@"SHT_CUDA_INFO"
	.sectionflags	@""
	.align	4


	//----- nvinfo : EIATTR_CUDA_API_VERSION
	.align		4
        /*0000*/ 	.byte	0x04, 0x37
        /*0002*/ 	.short	(.L_141 - .L_140)
.L_140:
        /*0004*/ 	.word	0x00000082


	//----- nvinfo : EIATTR_KPARAM_INFO
	.align		4
.L_141:
        /*0008*/ 	.byte	0x04, 0x17
        /*000a*/ 	.short	(.L_143 - .L_142)
.L_142:
        /*000c*/ 	.word	0x00000000
        /*0010*/ 	.short	0x0005
        /*0012*/ 	.short	0x0024
        /*0014*/ 	.byte	0x00, 0xf0, 0x11, 0x00


	//----- nvinfo : EIATTR_KPARAM_INFO
	.align		4
.L_143:
        /*0018*/ 	.byte	0x04, 0x17
        /*001a*/ 	.short	(.L_145 - .L_144)
.L_144:
        /*001c*/ 	.word	0x00000000
        /*0020*/ 	.short	0x0004
        /*0022*/ 	.short	0x0020
        /*0024*/ 	.byte	0x00, 0xf0, 0x11, 0x00


	//----- nvinfo : EIATTR_KPARAM_INFO
	.align		4
.L_145:
        /*0028*/ 	.byte	0x04, 0x17
        /*002a*/ 	.short	(.L_147 - .L_146)
.L_146:
        /*002c*/ 	.word	0x00000000
        /*0030*/ 	.short	0x0003
        /*0032*/ 	.short	0x0018
        /*0034*/ 	.byte	0x00, 0xf5, 0x21, 0x00


	//----- nvinfo : EIATTR_KPARAM_INFO
	.align		4
.L_147:
        /*0038*/ 	.byte	0x04, 0x17
        /*003a*/ 	.short	(.L_149 - .L_148)
.L_148:
        /*003c*/ 	.word	0x00000000
        /*0040*/ 	.short	0x0002
        /*0042*/ 	.short	0x0010
        /*0044*/ 	.byte	0x00, 0xf5, 0x21, 0x00


	//----- nvinfo : EIATTR_KPARAM_INFO
	.align		4
.L_149:
        /*0048*/ 	.byte	0x04, 0x17
        /*004a*/ 	.short	(.L_151 - .L_150)
.L_150:
        /*004c*/ 	.word	0x00000000
        /*0050*/ 	.short	0x0001
        /*0052*/ 	.short	0x0008
        /*0054*/ 	.byte	0x00, 0xf5, 0x21, 0x00


	//----- nvinfo : EIATTR_KPARAM_INFO
	.align		4
.L_151:
        /*0058*/ 	.byte	0x04, 0x17
        /*005a*/ 	.short	(.L_153 - .L_152)
.L_152:
        /*005c*/ 	.word	0x00000000
        /*0060*/ 	.short	0x0000
        /*0062*/ 	.short	0x0000
        /*0064*/ 	.byte	0x00, 0xf5, 0x21, 0x00


	//----- nvinfo : EIATTR_SPARSE_MMA_MASK
	.align		4
.L_153:
        /*0068*/ 	.byte	0x03, 0x50
        /*006a*/ 	.short	0x0000


	//----- nvinfo : EIATTR_MAXREG_COUNT
	.align		4
        /*006c*/ 	.byte	0x03, 0x1b
        /*006e*/ 	.short	0x00ff


	//----- nvinfo : EIATTR_MERCURY_ISA_VERSION
	.align		4
        /*0070*/ 	.byte	0x03, 0x5f
        /*0072*/ 	.short	0x0101


	//----- nvinfo : EIATTR_VRC_CTA_INIT_COUNT
	.align		4
        /*0074*/ 	.byte	0x02, 0x4a
	.zero		1
	.zero		1


	//----- nvinfo : EIATTR_EXIT_INSTR_OFFSETS
	.align		4
        /*0078*/ 	.byte	0x04, 0x1c
        /*007a*/ 	.short	(.L_155 - .L_154)


	//   ....[0]....
.L_154:
        /*007c*/ 	.word	0x000000c0


	//   ....[1]....
        /*0080*/ 	.word	0x00000210


	//----- nvinfo : EIATTR_CBANK_PARAM_SIZE
	.align		4
.L_155:
        /*0084*/ 	.byte	0x03, 0x19
        /*0086*/ 	.short	0x0028


	//----- nvinfo : EIATTR_PARAM_CBANK
	.align		4
        /*0088*/ 	.byte	0x04, 0x0a
        /*008a*/ 	.short	(.L_157 - .L_156)
	.align		4
.L_156:
        /*008c*/ 	.word	index@(.nv.constant0._Z34crossentropy_softmax_backward_cudaPfS_S_PKiii)
        /*0090*/ 	.short	0x0380
        /*0092*/ 	.short	0x0028


	//----- nvinfo : EIATTR_SW_WAR
	.align		4
.L_157:
        /*0094*/ 	.byte	0x04, 0x36
        /*0096*/ 	.short	(.L_159 - .L_158)
.L_158:
        /*0098*/ 	.word	0x00000008
.L_159:


//--------------------- .nv.info._Z25crossentropy_forward_cudaPfS_PKiii --------------------------
	.section	.nv.info._Z25crossentropy_forward_cudaPfS_PKiii,"",@"SHT_CUDA_INFO"
	.sectionflags	@""
	.align	4


	//----- nvinfo : EIATTR_CUDA_API_VERSION
	.align		4
        /*0000*/ 	.byte	0x04, 0x37
        /*0002*/ 	.short	(.L_161 - .L_160)
.L_160:
        /*0004*/ 	.word	0x00000082


	//----- nvinfo : EIATTR_KPARAM_INFO
	.align		4
.L_161:
        /*0008*/ 	.byte	0x04, 0x17
        /*000a*/ 	.short	(.L_163 - .L_162)
.L_162:
        /*000c*/ 	.word	0x00000000
        /*0010*/ 	.short	0x0004
        /*0012*/ 	.short	0x001c
        /*0014*/ 	.byte	0x00, 0xf0, 0x11, 0x00


	//----- nvinfo : EIATTR_KPARAM_INFO
	.align		4
.L_163:
        /*0018*/ 	.byte	0x04, 0x17
        /*001a*/ 	.short	(.L_165 - .L_164)
.L_164:
        /*001c*/ 	.word	0x00000000
        /*0020*/ 	.short	0x0003
        /*0022*/ 	.short	0x0018
        /*0024*/ 	.byte	0x00, 0xf0, 0x11, 0x00


	//----- nvinfo : EIATTR_KPARAM_INFO
	.align		4
.L_165:
        /*0028*/ 	.byte	0x04, 0x17
        /*002a*/ 	.short	(.L_167 - .L_166)
.L_166:
        /*002c*/ 	.word	0x00000000
        /*0030*/ 	.short	0x0002
        /*0032*/ 	.short	0x0010
        /*0034*/ 	.byte	0x00, 0xf5, 0x21, 0x00


	//----- nvinfo : EIATTR_KPARAM_INFO
	.align		4
.L_167:
        /*0038*/ 	.byte	0x04, 0x17
        /*003a*/ 	.short	(.L_169 - .L_168)
.L_168:
        /*003c*/ 	.word	0x00000000
        /*0040*/ 	.short	0x0001
        /*0042*/ 	.short	0x0008
        /*0044*/ 	.byte	0x00, 0xf5, 0x21, 0x00


	//----- nvinfo : EIATTR_KPARAM_INFO
	.align		4
.L_169:
        /*0048*/ 	.byte	0x04, 0x17
        /*004a*/ 	.short	(.L_171 - .L_170)
.L_170:
        /*004c*/ 	.word	0x00000000
        /*0050*/ 	.short	0x0000
        /*0052*/ 	.short	0x0000
        /*0054*/ 	.byte	0x00, 0xf5, 0x21, 0x00


	//----- nvinfo : EIATTR_SPARSE_MMA_MASK
	.align		4
.L_171:
        /*0058*/ 	.byte	0x03, 0x50
        /*005a*/ 	.short	0x0000


	//----- nvinfo : EIATTR_MAXREG_COUNT
	.align		4
        /*005c*/ 	.byte	0x03, 0x1b
        /*005e*/ 	.short	0x00ff


	//----- nvinfo : EIATTR_MERCURY_ISA_VERSION
	.align		4
        /*0060*/ 	.byte	0x03, 0x5f
        /*0062*/ 	.short	0x0101


	//----- nvinfo : EIATTR_VRC_CTA_INIT_COUNT
	.align		4
        /*0064*/ 	.byte	0x02, 0x4a
	.zero		1
	.zero		1


	//----- nvinfo : EIATTR_EXIT_INSTR_OFFSETS
	.align		4
        /*0068*/ 	.byte	0x04, 0x1c
        /*006a*/ 	.short	(.L_173 - .L_172)


	//   ....[0]....
.L_172:
        /*006c*/ 	.word	0x00000070


	//   ....[1]....
        /*0070*/ 	.word	0x000002e0


	//----- nvinfo : EIATTR_CBANK_PARAM_SIZE
	.align		4
.L_173:
        /*0074*/ 	.byte	0x03, 0x19
        /*0076*/ 	.short	0x0020


	//----- nvinfo : EIATTR_PARAM_CBANK
	.align		4
        /*0078*/ 	.byte	0x04, 0x0a
        /*007a*/ 	.short	(.L_175 - .L_174)
	.align		4
.L_174:
        /*007c*/ 	.word	index@(.nv.constant0._Z25crossentropy_forward_cudaPfS_PKiii)
        /*0080*/ 	.short	0x0380
        /*0082*/ 	.short	0x0020


	//----- nvinfo : EIATTR_SW_WAR
	.align		4
.L_175:
        /*0084*/ 	.byte	0x04, 0x36
        /*0086*/ 	.short	(.L_177 - .L_176)
.L_176:
        /*0088*/ 	.word	0x00000008
.L_177:


//--------------------- .nv.info._Z20softmax_forward_cudaPfS_ii --------------------------
	.section	.nv.info._Z20softmax_forward_cudaPfS_ii,"",@"SHT_CUDA_INFO"
	.sectionflags	@""
	.align	4


	//----- nvinfo : EIATTR_CUDA_API_VERSION
	.align		4
        /*0000*/ 	.byte	0x04, 0x37
        /*0002*/ 	.short	(.L_179 - .L_178)
.L_178:
        /*0004*/ 	.word	0x00000082


	//----- nvinfo : EIATTR_KPARAM_INFO
	.align		4
.L_179:
        /*0008*/ 	.byte	0x04, 0x17
        /*000a*/ 	.short	(.L_181 - .L_180)
.L_180:
        /*000c*/ 	.word	0x00000000
        /*0010*/ 	.short	0x0003
        /*0012*/ 	.short	0x0014
        /*0014*/ 	.byte	0x00, 0xf0, 0x11, 0x00


	//----- nvinfo : EIATTR_KPARAM_INFO
	.align		4
.L_181:
        /*0018*/ 	.byte	0x04, 0x17
        /*001a*/ 	.short	(.L_183 - .L_182)
.L_182:
        /*001c*/ 	.word	0x00000000
        /*0020*/ 	.short	0x0002
        /*0022*/ 	.short	0x0010
        /*0024*/ 	.byte	0x00, 0xf0, 0x11, 0x00


	//----- nvinfo : EIATTR_KPARAM_INFO
	.align		4
.L_183:
        /*0028*/ 	.byte	0x04, 0x17
        /*002a*/ 	.short	(.L_185 - .L_184)
.L_184:
        /*002c*/ 	.word	0x00000000
        /*0030*/ 	.short	0x0001
        /*0032*/ 	.short	0x0008
        /*0034*/ 	.byte	0x00, 0xf5, 0x21, 0x00


	//----- nvinfo : EIATTR_KPARAM_INFO
	.align		4
.L_185:
        /*0038*/ 	.byte	0x04, 0x17
        /*003a*/ 	.short	(.L_187 - .L_186)
.L_186:
        /*003c*/ 	.word	0x00000000
        /*0040*/ 	.short	0x0000
        /*0042*/ 	.short	0x0000
        /*0044*/ 	.byte	0x00, 0xf5, 0x21, 0x00


	//----- nvinfo : EIATTR_SPARSE_MMA_MASK
	.align		4
.L_187:
        /*0048*/ 	.byte	0x03, 0x50
        /*004a*/ 	.short	0x0000


	//----- nvinfo : EIATTR_MAXREG_COUNT
	.align		4
        /*004c*/ 	.byte	0x03, 0x1b
        /*004e*/ 	.short	0x00ff


	//----- nvinfo : EIATTR_MERCURY_ISA_VERSION
	.align		4
        /*0050*/ 	.byte	0x03, 0x5f
        /*0052*/ 	.short	0x0101


	//----- nvinfo : EIATTR_VRC_CTA_INIT_COUNT
	.align		4
        /*0054*/ 	.byte	0x02, 0x4a
	.zero		1
	.zero		1


	//----- nvinfo : EIATTR_EXIT_INSTR_OFFSETS
	.align		4
        /*0058*/ 	.byte	0x04, 0x1c
        /*005a*/ 	.short	(.L_189 - .L_188)


	//   ....[0]....
.L_188:
        /*005c*/ 	.word	0x00000070


	//   ....[1]....
        /*0060*/ 	.word	0x00001d40


	//   ....[2]....
        /*0064*/ 	.word	0x00002ff0


	//   ....[3]....
        /*0068*/ 	.word	0x000039d0


	//   ....[4]....
        /*006c*/ 	.word	0x00003ef0


	//   ....[5]....
        /*0070*/ 	.word	0x00004080


	//----- nvinfo : EIATTR_CRS_STACK_SIZE
	.align		4
.L_189:
        /*0074*/ 	.byte	0x04, 0x1e
        /*0076*/ 	.short	(.L_191 - .L_190)
.L_190:
        /*0078*/ 	.word	0x00000000


	//----- nvinfo : EIATTR_CBANK_PARAM_SIZE
	.align		4
.L_191:
        /*007c*/ 	.byte	0x03, 0x19
        /*007e*/ 	.short	0x0018


	//----- nvinfo : EIATTR_PARAM_CBANK
	.align		4
        /*0080*/ 	.byte	0x04, 0x0a
        /*0082*/ 	.short	(.L_193 - .L_192)
	.align		4
.L_192:
        /*0084*/ 	.word	index@(.nv.constant0._Z20softmax_forward_cudaPfS_ii)
        /*0088*/ 	.short	0x0380
        /*008a*/ 	.short	0x0018


	//----- nvinfo : EIATTR_SW_WAR
	.align		4
.L_193:
        /*008c*/ 	.byte	0x04, 0x36
        /*008e*/ 	.short	(.L_195 - .L_194)
.L_194:
        /*0090*/ 	.word	0x00000008
.L_195:


//--------------------- .nv.info._Z18relu_backward_cudaPfPKfS1_ii --------------------------
	.section	.nv.info._Z18relu_backward_cudaPfPKfS1_ii,"",@"SHT_CUDA_INFO"
	.sectionflags	@""
	.align	4


	//----- nvinfo : EIATTR_CUDA_API_VERSION
	.align		4
        /*0000*/ 	.byte	0x04, 0x37
        /*0002*/ 	.short	(.L_197 - .L_196)
.L_196:
        /*0004*/ 	.word	0x00000082


	//----- nvinfo : EIATTR_KPARAM_INFO
	.align		4
.L_197:
        /*0008*/ 	.byte	0x04, 0x17
        /*000a*/ 	.short	(.L_199 - .L_198)
.L_198:
        /*000c*/ 	.word	0x00000000
        /*0010*/ 	.short	0x0004
        /*0012*/ 	.short	0x001c
        /*0014*/ 	.byte	0x00, 0xf0, 0x11, 0x00


	//----- nvinfo : EIATTR_KPARAM_INFO
	.align		4
.L_199:
        /*0018*/ 	.byte	0x04, 0x17
        /*001a*/ 	.short	(.L_201 - .L_200)
.L_200:
        /*001c*/ 	.word	0x00000000
        /*0020*/ 	.short	0x0003
        /*0022*/ 	.short	0x0018
        /*0024*/ 	.byte	0x00, 0xf0, 0x11, 0x00


	//----- nvinfo : EIATTR_KPARAM_INFO
	.align		4
.L_201:
        /*0028*/ 	.byte	0x04, 0x17
        /*002a*/ 	.short	(.L_203 - .L_202)
.L_202:
        /*002c*/ 	.word	0x00000000
        /*0030*/ 	.short	0x0002
        /*0032*/ 	.short	0x0010
        /*0034*/ 	.byte	0x00, 0xf5, 0x21, 0x00


	//----- nvinfo : EIATTR_KPARAM_INFO
	.align		4
.L_203:
        /*0038*/ 	.byte	0x04, 0x17
        /*003a*/ 	.short	(.L_205 - .L_204)
.L_204:
        /*003c*/ 	.word	0x00000000
        /*0040*/ 	.short	0x0001
        /*0042*/ 	.short	0x0008
        /*0044*/ 	.byte	0x00, 0xf5, 0x21, 0x00


	//----- nvinfo : EIATTR_KPARAM_INFO
	.align		4
.L_205:
        /*0048*/ 	.byte	0x04, 0x17
        /*004a*/ 	.short	(.L_207 - .L_206)
.L_206:
        /*004c*/ 	.word	0x00000000
        /*0050*/ 	.short	0x0000
        /*0052*/ 	.short	0x0000
        /*0054*/ 	.byte	0x00, 0xf5, 0x21, 0x00


	//----- nvinfo : EIATTR_SPARSE_MMA_MASK
	.align		4
.L_207:
        /*0058*/ 	.byte	0x03, 0x50
        /*005a*/ 	.short	0x0000


	//----- nvinfo : EIATTR_MAXREG_COUNT
	.align		4
        /*005c*/ 	.byte	0x03, 0x1b
        /*005e*/ 	.short	0x00ff


	//----- nvinfo : EIATTR_MERCURY_ISA_VERSION
	.align		4
        /*0060*/ 	.byte	0x03, 0x5f
        /*0062*/ 	.short	0x0101


	//----- nvinfo : EIATTR_VRC_CTA_INIT_COUNT
	.align		4
        /*0064*/ 	.byte	0x02, 0x4a
	.zero		1
	.zero		1


	//----- nvinfo : EIATTR_EXIT_INSTR_OFFSETS
	.align		4
        /*0068*/ 	.byte	0x04, 0x1c
        /*006a*/ 	.short	(.L_209 - .L_208)


	//   ....[0]....
.L_208:
        /*006c*/ 	.word	0x000000c0


	//   ....[1]....
        /*0070*/ 	.word	0x000001d0


	//----- nvinfo : EIATTR_CRS_STACK_SIZE
	.align		4
.L_209:
        /*0074*/ 	.byte	0x04, 0x1e
        /*0076*/ 	.short	(.L_211 - .L_210)
.L_210:
        /*0078*/ 	.word	0x00000000


	//----- nvinfo : EIATTR_CBANK_PARAM_SIZE
	.align		4
.L_211:
        /*007c*/ 	.byte	0x03, 0x19
        /*007e*/ 	.short	0x0020


	//----- nvinfo : EIATTR_PARAM_CBANK
	.align		4
        /*0080*/ 	.byte	0x04, 0x0a
        /*0082*/ 	.short	(.L_213 - .L_212)
	.align		4
.L_212:
        /*0084*/ 	.word	index@(.nv.constant0._Z18relu_backward_cudaPfPKfS1_ii)
        /*0088*/ 	.short	0x0380
        /*008a*/ 	.short	0x0020


	//----- nvinfo : EIATTR_SW_WAR
	.align		4
.L_213:
        /*008c*/ 	.byte	0x04, 0x36
        /*008e*/ 	.short	(.L_215 - .L_214)
.L_214:
        /*0090*/ 	.word	0x00000008
.L_215:


//--------------------- .nv.info._Z17relu_forward_cudaiiPKfPf --------------------------
	.section	.nv.info._Z17relu_forward_cudaiiPKfPf,"",@"SHT_CUDA_INFO"
	.sectionflags	@""
	.align	4


	//----- nvinfo : EIATTR_CUDA_API_VERSION
	.align		4
        /*0000*/ 	.byte	0x04, 0x37
        /*0002*/ 	.short	(.L_217 - .L_216)
.L_216:
        /*0004*/ 	.word	0x00000082


	//----- nvinfo : EIATTR_KPARAM_INFO
	.align		4
.L_217:
        /*0008*/ 	.byte	0x04, 0x17
        /*000a*/ 	.short	(.L_219 - .L_218)
.L_218:
        /*000c*/ 	.word	0x00000000
        /*0010*/ 	.short	0x0003
        /*0012*/ 	.short	0x0010
        /*0014*/ 	.byte	0x00, 0xf5, 0x21, 0x00


	//----- nvinfo : EIATTR_KPARAM_INFO
	.align		4
.L_219:
        /*0018*/ 	.byte	0x04, 0x17
        /*001a*/ 	.short	(.L_221 - .L_220)
.L_220:
        /*001c*/ 	.word	0x00000000
        /*0020*/ 	.short	0x0002
        /*0022*/ 	.short	0x0008
        /*0024*/ 	.byte	0x00, 0xf5, 0x21, 0x00


	//----- nvinfo : EIATTR_KPARAM_INFO
	.align		4
.L_221:
        /*0028*/ 	.byte	0x04, 0x17
        /*002a*/ 	.short	(.L_223 - .L_222)
.L_222:
        /*002c*/ 	.word	0x00000000
        /*0030*/ 	.short	0x0001
        /*0032*/ 	.short	0x0004
        /*0034*/ 	.byte	0x00, 0xf0, 0x11, 0x00


	//----- nvinfo : EIATTR_KPARAM_INFO
	.align		4
.L_223:
        /*0038*/ 	.byte	0x04, 0x17
        /*003a*/ 	.short	(.L_225 - .L_224)
.L_224:
        /*003c*/ 	.word	0x00000000
        /*0040*/ 	.short	0x0000
        /*0042*/ 	.short	0x0000
        /*0044*/ 	.byte	0x00, 0xf0, 0x11, 0x00


	//----- nvinfo : EIATTR_SPARSE_MMA_MASK
	.align		4
.L_225:
        /*0048*/ 	.byte	0x03, 0x50
        /*004a*/ 	.short	0x0000


	//----- nvinfo : EIATTR_MAXREG_COUNT
	.align		4
        /*004c*/ 	.byte	0x03, 0x1b
        /*004e*/ 	.short	0x00ff


	//----- nvinfo : EIATTR_MERCURY_ISA_VERSION
	.align		4
        /*0050*/ 	.byte	0x03, 0x5f
        /*0052*/ 	.short	0x0101


	//----- nvinfo : EIATTR_VRC_CTA_INIT_COUNT
	.align		4
        /*0054*/ 	.byte	0x02, 0x4a
	.zero		1
	.zero		1


	//----- nvinfo : EIATTR_EXIT_INSTR_OFFSETS
	.align		4
        /*0058*/ 	.byte	0x04, 0x1c
        /*005a*/ 	.short	(.L_227 - .L_226)


	//   ....[0]....
.L_226:
        /*005c*/ 	.word	0x000000c0


	//   ....[1]....
        /*0060*/ 	.word	0x00000170


	//----- nvinfo : EIATTR_CBANK_PARAM_SIZE
	.align		4
.L_227:
        /*0064*/ 	.byte	0x03, 0x19
        /*0066*/ 	.short	0x0018


	//----- nvinfo : EIATTR_PARAM_CBANK
	.align		4
        /*0068*/ 	.byte	0x04, 0x0a
        /*006a*/ 	.short	(.L_229 - .L_228)
	.align		4
.L_228:
        /*006c*/ 	.word	index@(.nv.constant0._Z17relu_forward_cudaiiPKfPf)
        /*0070*/ 	.short	0x0380
        /*0072*/ 	.short	0x0018


	//----- nvinfo : EIATTR_SW_WAR
	.align		4
.L_229:
        /*0074*/ 	.byte	0x04, 0x36
        /*0076*/ 	.short	(.L_231 - .L_230)
.L_230:
        /*0078*/ 	.word	0x00000008
.L_231:


//--------------------- .nv.info._Z32dweight_backward_cuda_blocktiledPKfS0_PfS1_iii --------------------------
	.section	.nv.info._Z32dweight_backward_cuda_blocktiledPKfS0_PfS1_iii,"",@"SHT_CUDA_INFO"
	.sectionflags	@""
	.align	4


	//----- nvinfo : EIATTR_CUDA_API_VERSION
	.align		4
        /*0000*/ 	.byte	0x04, 0x37
        /*0002*/ 	.short	(.L_233 - .L_232)
.L_232:
        /*0004*/ 	.word	0x00000082


	//----- nvinfo : EIATTR_KPARAM_INFO
	.align		4
.L_233:
        /*0008*/ 	.byte	0x04, 0x17
        /*000a*/ 	.short	(.L_235 - .L_234)
.L_234:
        /*000c*/ 	.word	0x00000000
        /*0010*/ 	.short	0x0006
        /*0012*/ 	.short	0x0028
        /*0014*/ 	.byte	0x00, 0xf0, 0x11, 0x00


	//----- nvinfo : EIATTR_KPARAM_INFO
	.align		4
.L_235:
        /*0018*/ 	.byte	0x04, 0x17
        /*001a*/ 	.short	(.L_237 - .L_236)
.L_236:
        /*001c*/ 	.word	0x00000000
        /*0020*/ 	.short	0x0005
        /*0022*/ 	.short	0x0024
        /*0024*/ 	.byte	0x00, 0xf0, 0x11, 0x00


	//----- nvinfo : EIATTR_KPARAM_INFO
	.align		4
.L_237:
        /*0028*/ 	.byte	0x04, 0x17
        /*002a*/ 	.short	(.L_239 - .L_238)
.L_238:
        /*002c*/ 	.word	0x00000000
        /*0030*/ 	.short	0x0004
        /*0032*/ 	.short	0x0020
        /*0034*/ 	.byte	0x00, 0xf0, 0x11, 0x00


	//----- nvinfo : EIATTR_KPARAM_INFO
	.align		4
.L_239:
        /*0038*/ 	.byte	0x04, 0x17
        /*003a*/ 	.short	(.L_241 - .L_240)
.L_240:
        /*003c*/ 	.word	0x00000000
        /*0040*/ 	.short	0x0003
        /*0042*/ 	.short	0x0018
        /*0044*/ 	.byte	0x00, 0xf5, 0x21, 0x00


	//----- nvinfo : EIATTR_KPARAM_INFO
	.align		4
.L_241:
        /*0048*/ 	.byte	0x04, 0x17
        /*004a*/ 	.short	(.L_243 - .L_242)
.L_242:
        /*004c*/ 	.word	0x00000000
        /*0050*/ 	.short	0x0002
        /*0052*/ 	.short	0x0010
        /*0054*/ 	.byte	0x00, 0xf5, 0x21, 0x00


	//----- nvinfo : EIATTR_KPARAM_INFO
	.align		4
.L_243:
        /*0058*/ 	.byte	0x04, 0x17
        /*005a*/ 	.short	(.L_245 - .L_244)
.L_244:
        /*005c*/ 	.word	0x00000000
        /*0060*/ 	.short	0x0001
        /*0062*/ 	.short	0x0008
        /*0064*/ 	.byte	0x00, 0xf5, 0x21, 0x00


	//----- nvinfo : EIATTR_KPARAM_INFO
	.align		4
.L_245:
        /*0068*/ 	.byte	0x04, 0x17
        /*006a*/ 	.short	(.L_247 - .L_246)
.L_246:
        /*006c*/ 	.word	0x00000000
        /*0070*/ 	.short	0x0000
        /*0072*/ 	.short	0x0000
        /*0074*/ 	.byte	0x00, 0xf5, 0x21, 0x00


	//----- nvinfo : EIATTR_SPARSE_MMA_MASK
	.align		4
.L_247:
        /*0078*/ 	.byte	0x03, 0x50
        /*007a*/ 	.short	0x0000


	//----- nvinfo : EIATTR_MAXREG_COUNT
	.align		4
        /*007c*/ 	.byte	0x03, 0x1b
        /*007e*/ 	.short	0x00ff


	//----- nvinfo : EIATTR_NUM_BARRIERS
	.align		4
        /*0080*/ 	.byte	0x02, 0x4c
        /*0082*/ 	.byte	0x01
	.zero		1


	//----- nvinfo : EIATTR_MERCURY_ISA_VERSION
	.align		4
        /*0084*/ 	.byte	0x03, 0x5f
        /*0086*/ 	.short	0x0101


	//----- nvinfo : EIATTR_VRC_CTA_INIT_COUNT
	.align		4
        /*0088*/ 	.byte	0x02, 0x4a
	.zero		1
	.zero		1


	//----- nvinfo : EIATTR_EXIT_INSTR_OFFSETS
	.align		4
        /*008c*/ 	.byte	0x04, 0x1c
        /*008e*/ 	.short	(.L_249 - .L_248)


	//   ....[0]....
.L_248:
        /*0090*/ 	.word	0x00000e10


	//   ....[1]....
        /*0094*/ 	.word	0x00001340


	//   ....[2]....
        /*0098*/ 	.word	0x000013a0


	//   ....[3]....
        /*009c*/ 	.word	0x000013c0


	//----- nvinfo : EIATTR_CRS_STACK_SIZE
	.align		4
.L_249:
        /*00a0*/ 	.byte	0x04, 0x1e
        /*00a2*/ 	.short	(.L_251 - .L_250)
.L_250:
        /*00a4*/ 	.word	0x00000000


	//----- nvinfo : EIATTR_CBANK_PARAM_SIZE
	.align		4
.L_251:
        /*00a8*/ 	.byte	0x03, 0x19
        /*00aa*/ 	.short	0x002c


	//----- nvinfo : EIATTR_PARAM_CBANK
	.align		4
        /*00ac*/ 	.byte	0x04, 0x0a
        /*00ae*/ 	.short	(.L_253 - .L_252)
	.align		4
.L_252:
        /*00b0*/ 	.word	index@(.nv.constant0._Z32dweight_backward_cuda_blocktiledPKfS0_PfS1_iii)
        /*00b4*/ 	.short	0x0380
        /*00b6*/ 	.short	0x002c


	//----- nvinfo : EIATTR_SW_WAR
	.align		4
.L_253:
        /*00b8*/ 	.byte	0x04, 0x36
        /*00ba*/ 	.short	(.L_255 - .L_254)
.L_254:
        /*00bc*/ 	.word	0x00000008
.L_255:


//--------------------- .nv.info._Z27dweight_backward_cuda_tiledPKfS0_PfS1_iii --------------------------
	.section	.nv.info._Z27dweight_backward_cuda_tiledPKfS0_PfS1_iii,"",@"SHT_CUDA_INFO"
	.sectionflags	@""
	.align	4


	//----- nvinfo : EIATTR_CUDA_API_VERSION
	.align		4
        /*0000*/ 	.byte	0x04, 0x37
        /*0002*/ 	.short	(.L_257 - .L_256)
.L_256:
        /*0004*/ 	.word	0x00000082


	//----- nvinfo : EIATTR_KPARAM_INFO
	.align		4
.L_257:
        /*0008*/ 	.byte	0x04, 0x17
        /*000a*/ 	.short	(.L_259 - .L_258)
.L_258:
        /*000c*/ 	.word	0x00000000
        /*0010*/ 	.short	0x0006
        /*0012*/ 	.short	0x0028
        /*0014*/ 	.byte	0x00, 0xf0, 0x11, 0x00


	//----- nvinfo : EIATTR_KPARAM_INFO
	.align		4
.L_259:
        /*0018*/ 	.byte	0x04, 0x17
        /*001a*/ 	.short	(.L_261 - .L_260)
.L_260:
        /*001c*/ 	.word	0x00000000
        /*0020*/ 	.short	0x0005
        /*0022*/ 	.short	0x0024
        /*0024*/ 	.byte	0x00, 0xf0, 0x11, 0x00


	//----- nvinfo : EIATTR_KPARAM_INFO
	.align		4
.L_261:
        /*0028*/ 	.byte	0x04, 0x17
        /*002a*/ 	.short	(.L_263 - .L_262)
.L_262:
        /*002c*/ 	.word	0x00000000
        /*0030*/ 	.short	0x0004
        /*0032*/ 	.short	0x0020
        /*0034*/ 	.byte	0x00, 0xf0, 0x11, 0x00


	//----- nvinfo : EIATTR_KPARAM_INFO
	.align		4
.L_263:
        /*0038*/ 	.byte	0x04, 0x17
        /*003a*/ 	.short	(.L_265 - .L_264)
.L_264:
        /*003c*/ 	.word	0x00000000
        /*0040*/ 	.short	0x0003
        /*0042*/ 	.short	0x0018
        /*0044*/ 	.byte	0x00, 0xf5, 0x21, 0x00


	//----- nvinfo : EIATTR_KPARAM_INFO
	.align		4
.L_265:
        /*0048*/ 	.byte	0x04, 0x17
        /*004a*/ 	.short	(.L_267 - .L_266)
.L_266:
        /*004c*/ 	.word	0x00000000
        /*0050*/ 	.short	0x0002
        /*0052*/ 	.short	0x0010
        /*0054*/ 	.byte	0x00, 0xf5, 0x21, 0x00


	//----- nvinfo : EIATTR_KPARAM_INFO
	.align		4
.L_267:
        /*0058*/ 	.byte	0x04, 0x17
        /*005a*/ 	.short	(.L_269 - .L_268)
.L_268:
        /*005c*/ 	.word	0x00000000
        /*0060*/ 	.short	0x0001
        /*0062*/ 	.short	0x0008
        /*0064*/ 	.byte	0x00, 0xf5, 0x21, 0x00


	//----- nvinfo : EIATTR_KPARAM_INFO
	.align		4
.L_269:
        /*0068*/ 	.byte	0x04, 0x17
        /*006a*/ 	.short	(.L_271 - .L_270)
.L_270:
        /*006c*/ 	.word	0x00000000
        /*0070*/ 	.short	0x0000
        /*0072*/ 	.short	0x0000
        /*0074*/ 	.byte	0x00, 0xf5, 0x21, 0x00


	//----- nvinfo : EIATTR_SPARSE_MMA_MASK
	.align		4
.L_271:
        /*0078*/ 	.byte	0x03, 0x50
        /*007a*/ 	.short	0x0000


	//----- nvinfo : EIATTR_MAXREG_COUNT
	.align		4
        /*007c*/ 	.byte	0x03, 0x1b
        /*007e*/ 	.short	0x00ff


	//----- nvinfo : EIATTR_NUM_BARRIERS
	.align		4
        /*0080*/ 	.byte	0x02, 0x4c
        /*0082*/ 	.byte	0x01
	.zero		1


	//----- nvinfo : EIATTR_MERCURY_ISA_VERSION
	.align		4
        /*0084*/ 	.byte	0x03, 0x5f
        /*0086*/ 	.short	0x0101


	//----- nvinfo : EIATTR_VRC_CTA_INIT_COUNT
	.align		4
        /*0088*/ 	.byte	0x02, 0x4a
	.zero		1
	.zero		1


	//----- nvinfo : EIATTR_EXIT_INSTR_OFFSETS
	.align		4
        /*008c*/ 	.byte	0x04, 0x1c
        /*008e*/ 	.short	(.L_273 - .L_272)


	//   ....[0]....
.L_272:
        /*0090*/ 	.word	0x00000ac0


	//   ....[1]....
        /*0094*/ 	.word	0x00000b20


	//   ....[2]....
        /*0098*/ 	.word	0x00000b60


	//----- nvinfo : EIATTR_CBANK_PARAM_SIZE
	.align		4
.L_273:
        /*009c*/ 	.byte	0x03, 0x19
        /*009e*/ 	.short	0x002c


	//----- nvinfo : EIATTR_PARAM_CBANK
	.align		4
        /*00a0*/ 	.byte	0x04, 0x0a
        /*00a2*/ 	.short	(.L_275 - .L_274)
	.align		4
.L_274:
        /*00a4*/ 	.word	index@(.nv.constant0._Z27dweight_backward_cuda_tiledPKfS0_PfS1_iii)
        /*00a8*/ 	.short	0x0380
        /*00aa*/ 	.short	0x002c


	//----- nvinfo : EIATTR_SW_WAR
	.align		4
.L_275:
        /*00ac*/ 	.byte	0x04, 0x36
        /*00ae*/ 	.short	(.L_277 - .L_276)
.L_276:
        /*00b0*/ 	.word	0x00000008
.L_277:


//--------------------- .nv.info._Z21dweight_backward_cudaPfS_PKfS1_iii --------------------------
	.section	.nv.info._Z21dweight_backward_cudaPfS_PKfS1_iii,"",@"SHT_CUDA_INFO"
	.sectionflags	@""
	.align	4


	//----- nvinfo : EIATTR_CUDA_API_VERSION
	.align		4
        /*0000*/ 	.byte	0x04, 0x37
        /*0002*/ 	.short	(.L_279 - .L_278)
.L_278:
        /*0004*/ 	.word	0x00000082


	//----- nvinfo : EIATTR_KPARAM_INFO
	.align		4
.L_279:
        /*0008*/ 	.byte	0x04, 0x17
        /*000a*/ 	.short	(.L_281 - .L_280)
.L_280:
        /*000c*/ 	.word	0x00000000
        /*0010*/ 	.short	0x0006
        /*0012*/ 	.short	0x0028
        /*0014*/ 	.byte	0x00, 0xf0, 0x11, 0x00


	//----- nvinfo : EIATTR_KPARAM_INFO
	.align		4
.L_281:
        /*0018*/ 	.byte	0x04, 0x17
        /*001a*/ 	.short	(.L_283 - .L_282)
.L_282:
        /*001c*/ 	.word	0x00000000
        /*0020*/ 	.short	0x0005
        /*0022*/ 	.short	0x0024
        /*0024*/ 	.byte	0x00, 0xf0, 0x11, 0x00


	//----- nvinfo : EIATTR_KPARAM_INFO
	.align		4
.L_283:
        /*0028*/ 	.byte	0x04, 0x17
        /*002a*/ 	.short	(.L_285 - .L_284)
.L_284:
        /*002c*/ 	.word	0x00000000
        /*0030*/ 	.short	0x0004
        /*0032*/ 	.short	0x0020
        /*0034*/ 	.byte	0x00, 0xf0, 0x11, 0x00


	//----- nvinfo : EIATTR_KPARAM_INFO
	.align		4
.L_285:
        /*0038*/ 	.byte	0x04, 0x17
        /*003a*/ 	.short	(.L_287 - .L_286)
.L_286:
        /*003c*/ 	.word	0x00000000
        /*0040*/ 	.short	0x0003
        /*0042*/ 	.short	0x0018
        /*0044*/ 	.byte	0x00, 0xf5, 0x21, 0x00


	//----- nvinfo : EIATTR_KPARAM_INFO
	.align		4
.L_287:
        /*0048*/ 	.byte	0x04, 0x17
        /*004a*/ 	.short	(.L_289 - .L_288)
.L_288:
        /*004c*/ 	.word	0x00000000
        /*0050*/ 	.short	0x0002
        /*0052*/ 	.short	0x0010
        /*0054*/ 	.byte	0x00, 0xf5, 0x21, 0x00


	//----- nvinfo : EIATTR_KPARAM_INFO
	.align		4
.L_289:
        /*0058*/ 	.byte	0x04, 0x17
        /*005a*/ 	.short	(.L_291 - .L_290)
.L_290:
        /*005c*/ 	.word	0x00000000
        /*0060*/ 	.short	0x0001
        /*0062*/ 	.short	0x0008
        /*0064*/ 	.byte	0x00, 0xf5, 0x21, 0x00


	//----- nvinfo : EIATTR_KPARAM_INFO
	.align		4
.L_291:
        /*0068*/ 	.byte	0x04, 0x17
        /*006a*/ 	.short	(.L_293 - .L_292)
.L_292:
        /*006c*/ 	.word	0x00000000
        /*0070*/ 	.short	0x0000
        /*0072*/ 	.short	0x0000
        /*0074*/ 	.byte	0x00, 0xf5, 0x21, 0x00


	//----- nvinfo : EIATTR_SPARSE_MMA_MASK
	.align		4
.L_293:
        /*0078*/ 	.byte	0x03, 0x50
        /*007a*/ 	.short	0x0000


	//----- nvinfo : EIATTR_MAXREG_COUNT
	.align		4
        /*007c*/ 	.byte	0x03, 0x1b
        /*007e*/ 	.short	0x00ff


	//----- nvinfo : EIATTR_MERCURY_ISA_VERSION
	.align		4
        /*0080*/ 	.byte	0x03, 0x5f
        /*0082*/ 	.short	0x0101


	//----- nvinfo : EIATTR_VRC_CTA_INIT_COUNT
	.align		4
        /*0084*/ 	.byte	0x02, 0x4a
	.zero		1
	.zero		1


	//----- nvinfo : EIATTR_EXIT_INSTR_OFFSETS
	.align		4
        /*0088*/ 	.byte	0x04, 0x1c
        /*008a*/ 	.short	(.L_295 - .L_294)


	//   ....[0]....
.L_294:
        /*008c*/ 	.word	0x000000d0


	//   ....[1]....
        /*0090*/ 	.word	0x00000a00


	//----- nvinfo : EIATTR_CBANK_PARAM_SIZE
	.align		4
.L_295:
        /*0094*/ 	.byte	0x03, 0x19
        /*0096*/ 	.short	0x002c


	//----- nvinfo : EIATTR_PARAM_CBANK
	.align		4
        /*0098*/ 	.byte	0x04, 0x0a
        /*009a*/ 	.short	(.L_297 - .L_296)
	.align		4
.L_296:
        /*009c*/ 	.word	index@(.nv.constant0._Z21dweight_backward_cudaPfS_PKfS1_iii)
        /*00a0*/ 	.short	0x0380
        /*00a2*/ 	.short	0x002c


	//----- nvinfo : EIATTR_SW_WAR
	.align		4
.L_297:
        /*00a4*/ 	.byte	0x04, 0x36
        /*00a6*/ 	.short	(.L_299 - .L_298)
.L_298:
        /*00a8*/ 	.word	0x00000008
.L_299:


//--------------------- .nv.info._Z29dinp_backward_cuda_blocktiledPKfS0_Pfiii --------------------------
	.section	.nv.info._Z29dinp_backward_cuda_blocktiledPKfS0_Pfiii,"",@"SHT_CUDA_INFO"
	.sectionflags	@""
	.align	4


	//----- nvinfo : EIATTR_CUDA_API_VERSION
	.align		4
        /*0000*/ 	.byte	0x04, 0x37
        /*0002*/ 	.short	(.L_301 - .L_300)
.L_300:
        /*0004*/ 	.word	0x00000082


	//----- nvinfo : EIATTR_KPARAM_INFO
	.align		4
.L_301:
        /*0008*/ 	.byte	0x04, 0x17
        /*000a*/ 	.short	(.L_303 - .L_302)
.L_302:
        /*000c*/ 	.word	0x00000000
        /*0010*/ 	.short	0x0005
        /*0012*/ 	.short	0x0020
        /*0014*/ 	.byte	0x00, 0xf0, 0x11, 0x00


	//----- nvinfo : EIATTR_KPARAM_INFO
	.align		4
.L_303:
        /*0018*/ 	.byte	0x04, 0x17
        /*001a*/ 	.short	(.L_305 - .L_304)
.L_304:
        /*001c*/ 	.word	0x00000000
        /*0020*/ 	.short	0x0004
        /*0022*/ 	.short	0x001c
        /*0024*/ 	.byte	0x00, 0xf0, 0x11, 0x00


	//----- nvinfo : EIATTR_KPARAM_INFO
	.align		4
.L_305:
        /*0028*/ 	.byte	0x04, 0x17
        /*002a*/ 	.short	(.L_307 - .L_306)
.L_306:
        /*002c*/ 	.word	0x00000000
        /*0030*/ 	.short	0x0003
        /*0032*/ 	.short	0x0018
        /*0034*/ 	.byte	0x00, 0xf0, 0x11, 0x00


	//----- nvinfo : EIATTR_KPARAM_INFO
	.align		4
.L_307:
        /*0038*/ 	.byte	0x04, 0x17
        /*003a*/ 	.short	(.L_309 - .L_308)
.L_308:
        /*003c*/ 	.word	0x00000000
        /*0040*/ 	.short	0x0002
        /*0042*/ 	.short	0x0010
        /*0044*/ 	.byte	0x00, 0xf5, 0x21, 0x00


	//----- nvinfo : EIATTR_KPARAM_INFO
	.align		4
.L_309:
        /*0048*/ 	.byte	0x04, 0x17
        /*004a*/ 	.short	(.L_311 - .L_310)
.L_310:
        /*004c*/ 	.word	0x00000000
        /*0050*/ 	.short	0x0001
        /*0052*/ 	.short	0x0008
        /*0054*/ 	.byte	0x00, 0xf5, 0x21, 0x00


	//----- nvinfo : EIATTR_KPARAM_INFO
	.align		4
.L_311:
        /*0058*/ 	.byte	0x04, 0x17
        /*005a*/ 	.short	(.L_313 - .L_312)
.L_312:
        /*005c*/ 	.word	0x00000000
        /*0060*/ 	.short	0x0000
        /*0062*/ 	.short	0x0000
        /*0064*/ 	.byte	0x00, 0xf5, 0x21, 0x00


	//----- nvinfo : EIATTR_SPARSE_MMA_MASK
	.align		4
.L_313:
        /*0068*/ 	.byte	0x03, 0x50
        /*006a*/ 	.short	0x0000


	//----- nvinfo : EIATTR_MAXREG_COUNT
	.align		4
        /*006c*/ 	.byte	0x03, 0x1b
        /*006e*/ 	.short	0x00ff


	//----- nvinfo : EIATTR_NUM_BARRIERS
	.align		4
        /*0070*/ 	.byte	0x02, 0x4c
        /*0072*/ 	.byte	0x01
	.zero		1


	//----- nvinfo : EIATTR_MERCURY_ISA_VERSION
	.align		4
        /*0074*/ 	.byte	0x03, 0x5f
        /*0076*/ 	.short	0x0101


	//----- nvinfo : EIATTR_VRC_CTA_INIT_COUNT
	.align		4
        /*0078*/ 	.byte	0x02, 0x4a
	.zero		1
	.zero		1


	//----- nvinfo : EIATTR_EXIT_INSTR_OFFSETS
	.align		4
        /*007c*/ 	.byte	0x04, 0x1c
        /*007e*/ 	.short	(.L_315 - .L_314)


	//   ....[0]....
.L_314:
        /*0080*/ 	.word	0x000009b0


	//   ....[1]....
        /*0084*/ 	.word	0x00000c90


	//   ....[2]....
        /*0088*/ 	.word	0x00000ce0


	//----- nvinfo : EIATTR_CBANK_PARAM_SIZE
	.align		4
.L_315:
        /*008c*/ 	.byte	0x03, 0x19
        /*008e*/ 	.short	0x0024


	//----- nvinfo : EIATTR_PARAM_CBANK
	.align		4
        /*0090*/ 	.byte	0x04, 0x0a
        /*0092*/ 	.short	(.L_317 - .L_316)
	.align		4
.L_316:
        /*0094*/ 	.word	index@(.nv.constant0._Z29dinp_backward_cuda_blocktiledPKfS0_Pfiii)
        /*0098*/ 	.short	0x0380
        /*009a*/ 	.short	0x0024


	//----- nvinfo : EIATTR_SW_WAR
	.align		4
.L_317:
        /*009c*/ 	.byte	0x04, 0x36
        /*009e*/ 	.short	(.L_319 - .L_318)
.L_318:
        /*00a0*/ 	.word	0x00000008
.L_319:


//--------------------- .nv.info._Z24dinp_backward_cuda_tiledPKfS0_Pfiii --------------------------
	.section	.nv.info._Z24dinp_backward_cuda_tiledPKfS0_Pfiii,"",@"SHT_CUDA_INFO"
	.sectionflags	@""
	.align	4


	//----- nvinfo : EIATTR_CUDA_API_VERSION
	.align		4
        /*0000*/ 	.byte	0x04, 0x37
        /*0002*/ 	.short	(.L_321 - .L_320)
.L_320:
        /*0004*/ 	.word	0x00000082


	//----- nvinfo : EIATTR_KPARAM_INFO
	.align		4
.L_321:
        /*0008*/ 	.byte	0x04, 0x17
        /*000a*/ 	.short	(.L_323 - .L_322)
.L_322:
        /*000c*/ 	.word	0x00000000
        /*0010*/ 	.short	0x0005
        /*0012*/ 	.short	0x0020
        /*0014*/ 	.byte	0x00, 0xf0, 0x11, 0x00


	//----- nvinfo : EIATTR_KPARAM_INFO
	.align		4
.L_323:
        /*0018*/ 	.byte	0x04, 0x17
        /*001a*/ 	.short	(.L_325 - .L_324)
.L_324:
        /*001c*/ 	.word	0x00000000
        /*0020*/ 	.short	0x0004
        /*0022*/ 	.short	0x001c
        /*0024*/ 	.byte	0x00, 0xf0, 0x11, 0x00


	//----- nvinfo : EIATTR_KPARAM_INFO
	.align		4
.L_325:
        /*0028*/ 	.byte	0x04, 0x17
        /*002a*/ 	.short	(.L_327 - .L_326)
.L_326:
        /*002c*/ 	.word	0x00000000
        /*0030*/ 	.short	0x0003
        /*0032*/ 	.short	0x0018
        /*0034*/ 	.byte	0x00, 0xf0, 0x11, 0x00


	//----- nvinfo : EIATTR_KPARAM_INFO
	.align		4
.L_327:
        /*0038*/ 	.byte	0x04, 0x17
        /*003a*/ 	.short	(.L_329 - .L_328)
.L_328:
        /*003c*/ 	.word	0x00000000
        /*0040*/ 	.short	0x0002
        /*0042*/ 	.short	0x0010
        /*0044*/ 	.byte	0x00, 0xf5, 0x21, 0x00


	//----- nvinfo : EIATTR_KPARAM_INFO
	.align		4
.L_329:
        /*0048*/ 	.byte	0x04, 0x17
        /*004a*/ 	.short	(.L_331 - .L_330)
.L_330:
        /*004c*/ 	.word	0x00000000
        /*0050*/ 	.short	0x0001
        /*0052*/ 	.short	0x0008
        /*0054*/ 	.byte	0x00, 0xf5, 0x21, 0x00


	//----- nvinfo : EIATTR_KPARAM_INFO
	.align		4
.L_331:
        /*0058*/ 	.byte	0x04, 0x17
        /*005a*/ 	.short	(.L_333 - .L_332)
.L_332:
        /*005c*/ 	.word	0x00000000
        /*0060*/ 	.short	0x0000
        /*0062*/ 	.short	0x0000
        /*0064*/ 	.byte	0x00, 0xf5, 0x21, 0x00


	//----- nvinfo : EIATTR_SPARSE_MMA_MASK
	.align		4
.L_333:
        /*0068*/ 	.byte	0x03, 0x50
        /*006a*/ 	.short	0x0000


	//----- nvinfo : EIATTR_MAXREG_COUNT
	.align		4
        /*006c*/ 	.byte	0x03, 0x1b
        /*006e*/ 	.short	0x00ff


	//----- nvinfo : EIATTR_NUM_BARRIERS
	.align		4
        /*0070*/ 	.byte	0x02, 0x4c
        /*0072*/ 	.byte	0x01
	.zero		1


	//----- nvinfo : EIATTR_MERCURY_ISA_VERSION
	.align		4
        /*0074*/ 	.byte	0x03, 0x5f
        /*0076*/ 	.short	0x0101


	//----- nvinfo : EIATTR_VRC_CTA_INIT_COUNT
	.align		4
        /*0078*/ 	.byte	0x02, 0x4a
	.zero		1
	.zero		1


	//----- nvinfo : EIATTR_EXIT_INSTR_OFFSETS
	.align		4
        /*007c*/ 	.byte	0x04, 0x1c
        /*007e*/ 	.short	(.L_335 - .L_334)


	//   ....[0]....
.L_334:
        /*0080*/ 	.word	0x00000870


	//   ....[1]....
        /*0084*/ 	.word	0x000008c0


	//----- nvinfo : EIATTR_CBANK_PARAM_SIZE
	.align		4
.L_335:
        /*0088*/ 	.byte	0x03, 0x19
        /*008a*/ 	.short	0x0024


	//----- nvinfo : EIATTR_PARAM_CBANK
	.align		4
        /*008c*/ 	.byte	0x04, 0x0a
        /*008e*/ 	.short	(.L_337 - .L_336)
	.align		4
.L_336:
        /*0090*/ 	.word	index@(.nv.constant0._Z24dinp_backward_cuda_tiledPKfS0_Pfiii)
        /*0094*/ 	.short	0x0380
        /*0096*/ 	.short	0x0024


	//----- nvinfo : EIATTR_SW_WAR
	.align		4
.L_337:
        /*0098*/ 	.byte	0x04, 0x36
        /*009a*/ 	.short	(.L_339 - .L_338)
.L_338:
        /*009c*/ 	.word	0x00000008
.L_339:


//--------------------- .nv.info._Z18dinp_backward_cudaPfPKfS1_iii --------------------------
	.section	.nv.info._Z18dinp_backward_cudaPfPKfS1_iii,"",@"SHT_CUDA_INFO"
	.sectionflags	@""
	.align	4


	//----- nvinfo : EIATTR_CUDA_API_VERSION
	.align		4
        /*0000*/ 	.byte	0x04, 0x37
        /*0002*/ 	.short	(.L_341 - .L_340)
.L_340:
        /*0004*/ 	.word	0x00000082


	//----- nvinfo : EIATTR_KPARAM_INFO
	.align		4
.L_341:
        /*0008*/ 	.byte	0x04, 0x17
        /*000a*/ 	.short	(.L_343 - .L_342)
.L_342:
        /*000c*/ 	.word	0x00000000
        /*0010*/ 	.short	0x0005
        /*0012*/ 	.short	0x0020
        /*0014*/ 	.byte	0x00, 0xf0, 0x11, 0x00


	//----- nvinfo : EIATTR_KPARAM_INFO
	.align		4
.L_343:
        /*0018*/ 	.byte	0x04, 0x17
        /*001a*/ 	.short	(.L_345 - .L_344)
.L_344:
        /*001c*/ 	.word	0x00000000
        /*0020*/ 	.short	0x0004
        /*0022*/ 	.short	0x001c
        /*0024*/ 	.byte	0x00, 0xf0, 0x11, 0x00


	//----- nvinfo : EIATTR_KPARAM_INFO
	.align		4
.L_345:
        /*0028*/ 	.byte	0x04, 0x17
        /*002a*/ 	.short	(.L_347 - .L_346)
.L_346:
        /*002c*/ 	.word	0x00000000
        /*0030*/ 	.short	0x0003
        /*0032*/ 	.short	0x0018
        /*0034*/ 	.byte	0x00, 0xf0, 0x11, 0x00


	//----- nvinfo : EIATTR_KPARAM_INFO
	.align		4
.L_347:
        /*0038*/ 	.byte	0x04, 0x17
        /*003a*/ 	.short	(.L_349 - .L_348)
.L_348:
        /*003c*/ 	.word	0x00000000
        /*0040*/ 	.short	0x0002
        /*0042*/ 	.short	0x0010
        /*0044*/ 	.byte	0x00, 0xf5, 0x21, 0x00


	//----- nvinfo : EIATTR_KPARAM_INFO
	.align		4
.L_349:
        /*0048*/ 	.byte	0x04, 0x17
        /*004a*/ 	.short	(.L_351 - .L_350)
.L_350:
        /*004c*/ 	.word	0x00000000
        /*0050*/ 	.short	0x0001
        /*0052*/ 	.short	0x0008
        /*0054*/ 	.byte	0x00, 0xf5, 0x21, 0x00


	//----- nvinfo : EIATTR_KPARAM_INFO
	.align		4
.L_351:
        /*0058*/ 	.byte	0x04, 0x17
        /*005a*/ 	.short	(.L_353 - .L_352)
.L_352:
        /*005c*/ 	.word	0x00000000
        /*0060*/ 	.short	0x0000
        /*0062*/ 	.short	0x0000
        /*0064*/ 	.byte	0x00, 0xf5, 0x21, 0x00


	//----- nvinfo : EIATTR_SPARSE_MMA_MASK
	.align		4
.L_353:
        /*0068*/ 	.byte	0x03, 0x50
        /*006a*/ 	.short	0x0000


	//----- nvinfo : EIATTR_MAXREG_COUNT
	.align		4
        /*006c*/ 	.byte	0x03, 0x1b
        /*006e*/ 	.short	0x00ff


	//----- nvinfo : EIATTR_MERCURY_ISA_VERSION
	.align		4
        /*0070*/ 	.byte	0x03, 0x5f
        /*0072*/ 	.short	0x0101


	//----- nvinfo : EIATTR_VRC_CTA_INIT_COUNT
	.align		4
        /*0074*/ 	.byte	0x02, 0x4a
	.zero		1
	.zero		1


	//----- nvinfo : EIATTR_EXIT_INSTR_OFFSETS
	.align		4
        /*0078*/ 	.byte	0x04, 0x1c
        /*007a*/ 	.short	(.L_355 - .L_354)


	//   ....[0]....
.L_354:
        /*007c*/ 	.word	0x000000e0


	//   ....[1]....
        /*0080*/ 	.word	0x00000500


	//   ....[2]....
        /*0084*/ 	.word	0x00000710


	//   ....[3]....
        /*0088*/ 	.word	0x000008a0


	//   ....[4]....
        /*008c*/ 	.word	0x00000950


	//----- nvinfo : EIATTR_CBANK_PARAM_SIZE
	.align		4
.L_355:
        /*0090*/ 	.byte	0x03, 0x19
        /*0092*/ 	.short	0x0024


	//----- nvinfo : EIATTR_PARAM_CBANK
	.align		4
        /*0094*/ 	.byte	0x04, 0x0a
        /*0096*/ 	.short	(.L_357 - .L_356)
	.align		4
.L_356:
        /*0098*/ 	.word	index@(.nv.constant0._Z18dinp_backward_cudaPfPKfS1_iii)
        /*009c*/ 	.short	0x0380
        /*009e*/ 	.short	0x0024


	//----- nvinfo : EIATTR_SW_WAR
	.align		4
.L_357:
        /*00a0*/ 	.byte	0x04, 0x36
        /*00a2*/ 	.short	(.L_359 - .L_358)
.L_358:
        /*00a4*/ 	.word	0x00000008
.L_359:


//--------------------- .nv.info._Z35linear_forward_relu_cuda_blocktiledPKfS0_S0_Pfiii --------------------------
	.section	.nv.info._Z35linear_forward_relu_cuda_blocktiledPKfS0_S0_Pfiii,"",@"SHT_CUDA_INFO"
	.sectionflags	@""
	.align	4


	//----- nvinfo : EIATTR_CUDA_API_VERSION
	.align		4
        /*0000*/ 	.byte	0x04, 0x37
        /*0002*/ 	.short	(.L_361 - .L_360)
.L_360:
        /*0004*/ 	.word	0x00000082


	//----- nvinfo : EIATTR_KPARAM_INFO
	.align		4
.L_361:
        /*0008*/ 	.byte	0x04, 0x17
        /*000a*/ 	.short	(.L_363 - .L_362)
.L_362:
        /*000c*/ 	.word	0x00000000
        /*0010*/ 	.short	0x0006
        /*0012*/ 	.short	0x0028
        /*0014*/ 	.byte	0x00, 0xf0, 0x11, 0x00


	//----- nvinfo : EIATTR_KPARAM_INFO
	.align		4
.L_363:
        /*0018*/ 	.byte	0x04, 0x17
        /*001a*/ 	.short	(.L_365 - .L_364)
.L_364:
        /*001c*/ 	.word	0x00000000
        /*0020*/ 	.short	0x0005
        /*0022*/ 	.short	0x0024
        /*0024*/ 	.byte	0x00, 0xf0, 0x11, 0x00


	//----- nvinfo : EIATTR_KPARAM_INFO
	.align		4
.L_365:
        /*0028*/ 	.byte	0x04, 0x17
        /*002a*/ 	.short	(.L_367 - .L_366)
.L_366:
        /*002c*/ 	.word	0x00000000
        /*0030*/ 	.short	0x0004
        /*0032*/ 	.short	0x0020
        /*0034*/ 	.byte	0x00, 0xf0, 0x11, 0x00


	//----- nvinfo : EIATTR_KPARAM_INFO
	.align		4
.L_367:
        /*0038*/ 	.byte	0x04, 0x17
        /*003a*/ 	.short	(.L_369 - .L_368)
.L_368:
        /*003c*/ 	.word	0x00000000
        /*0040*/ 	.short	0x0003
        /*0042*/ 	.short	0x0018
        /*0044*/ 	.byte	0x00, 0xf5, 0x21, 0x00


	//----- nvinfo : EIATTR_KPARAM_INFO
	.align		4
.L_369:
        /*0048*/ 	.byte	0x04, 0x17
        /*004a*/ 	.short	(.L_371 - .L_370)
.L_370:
        /*004c*/ 	.word	0x00000000
        /*0050*/ 	.short	0x0002
        /*0052*/ 	.short	0x0010
        /*0054*/ 	.byte	0x00, 0xf5, 0x21, 0x00


	//----- nvinfo : EIATTR_KPARAM_INFO
	.align		4
.L_371:
        /*0058*/ 	.byte	0x04, 0x17
        /*005a*/ 	.short	(.L_373 - .L_372)
.L_372:
        /*005c*/ 	.word	0x00000000
        /*0060*/ 	.short	0x0001
        /*0062*/ 	.short	0x0008
        /*0064*/ 	.byte	0x00, 0xf5, 0x21, 0x00


	//----- nvinfo : EIATTR_KPARAM_INFO
	.align		4
.L_373:
        /*0068*/ 	.byte	0x04, 0x17
        /*006a*/ 	.short	(.L_375 - .L_374)
.L_374:
        /*006c*/ 	.word	0x00000000
        /*0070*/ 	.short	0x0000
        /*0072*/ 	.short	0x0000
        /*0074*/ 	.byte	0x00, 0xf5, 0x21, 0x00


	//----- nvinfo : EIATTR_SPARSE_MMA_MASK
	.align		4
.L_375:
        /*0078*/ 	.byte	0x03, 0x50
        /*007a*/ 	.short	0x0000


	//----- nvinfo : EIATTR_MAXREG_COUNT
	.align		4
        /*007c*/ 	.byte	0x03, 0x1b
        /*007e*/ 	.short	0x00ff


	//----- nvinfo : EIATTR_NUM_BARRIERS
	.align		4
        /*0080*/ 	.byte	0x02, 0x4c
        /*0082*/ 	.byte	0x01
	.zero		1


	//----- nvinfo : EIATTR_MERCURY_ISA_VERSION
	.align		4
        /*0084*/ 	.byte	0x03, 0x5f
        /*0086*/ 	.short	0x0101


	//----- nvinfo : EIATTR_VRC_CTA_INIT_COUNT
	.align		4
        /*0088*/ 	.byte	0x02, 0x4a
	.zero		1
	.zero		1


	//----- nvinfo : EIATTR_EXIT_INSTR_OFFSETS
	.align		4
        /*008c*/ 	.byte	0x04, 0x1c
        /*008e*/ 	.short	(.L_377 - .L_376)


	//   ....[0]....
.L_376:
        /*0090*/ 	.word	0x000009e0


	//   ....[1]....
        /*0094*/ 	.word	0x00000dd0


	//   ....[2]....
        /*0098*/ 	.word	0x00000e40


	//----- nvinfo : EIATTR_CBANK_PARAM_SIZE
	.align		4
.L_377:
        /*009c*/ 	.byte	0x03, 0x19
        /*009e*/ 	.short	0x002c


	//----- nvinfo : EIATTR_PARAM_CBANK
	.align		4
        /*00a0*/ 	.byte	0x04, 0x0a
        /*00a2*/ 	.short	(.L_379 - .L_378)
	.align		4
.L_378:
        /*00a4*/ 	.word	index@(.nv.constant0._Z35linear_forward_relu_cuda_blocktiledPKfS0_S0_Pfiii)
        /*00a8*/ 	.short	0x0380
        /*00aa*/ 	.short	0x002c


	//----- nvinfo : EIATTR_SW_WAR
	.align		4
.L_379:
        /*00ac*/ 	.byte	0x04, 0x36
        /*00ae*/ 	.short	(.L_381 - .L_380)
.L_380:
        /*00b0*/ 	.word	0x00000008
.L_381:


//--------------------- .nv.info._Z30linear_forward_relu_cuda_tiledPKfS0_S0_Pfiii --------------------------
	.section	.nv.info._Z30linear_forward_relu_cuda_tiledPKfS0_S0_Pfiii,"",@"SHT_CUDA_INFO"
	.sectionflags	@""
	.align	4


	//----- nvinfo : EIATTR_CUDA_API_VERSION
	.align		4
        /*0000*/ 	.byte	0x04, 0x37
        /*0002*/ 	.short	(.L_383 - .L_382)
.L_382:
        /*0004*/ 	.word	0x00000082


	//----- nvinfo : EIATTR_KPARAM_INFO
	.align		4
.L_383:
        /*0008*/ 	.byte	0x04, 0x17
        /*000a*/ 	.short	(.L_385 - .L_384)
.L_384:
        /*000c*/ 	.word	0x00000000
        /*0010*/ 	.short	0x0006
        /*0012*/ 	.short	0x0028
        /*0014*/ 	.byte	0x00, 0xf0, 0x11, 0x00


	//----- nvinfo : EIATTR_KPARAM_INFO
	.align		4
.L_385:
        /*0018*/ 	.byte	0x04, 0x17
        /*001a*/ 	.short	(.L_387 - .L_386)
.L_386:
        /*001c*/ 	.word	0x00000000
        /*0020*/ 	.short	0x0005
        /*0022*/ 	.short	0x0024
        /*0024*/ 	.byte	0x00, 0xf0, 0x11, 0x00


	//----- nvinfo : EIATTR_KPARAM_INFO
	.align		4
.L_387:
        /*0028*/ 	.byte	0x04, 0x17
        /*002a*/ 	.short	(.L_389 - .L_388)
.L_388:
        /*002c*/ 	.word	0x00000000
        /*0030*/ 	.short	0x0004
        /*0032*/ 	.short	0x0020
        /*0034*/ 	.byte	0x00, 0xf0, 0x11, 0x00


	//----- nvinfo : EIATTR_KPARAM_INFO
	.align		4
.L_389:
        /*0038*/ 	.byte	0x04, 0x17
        /*003a*/ 	.short	(.L_391 - .L_390)
.L_390:
        /*003c*/ 	.word	0x00000000
        /*0040*/ 	.short	0x0003
        /*0042*/ 	.short	0x0018
        /*0044*/ 	.byte	0x00, 0xf5, 0x21, 0x00


	//----- nvinfo : EIATTR_KPARAM_INFO
	.align		4
.L_391:
        /*0048*/ 	.byte	0x04, 0x17
        /*004a*/ 	.short	(.L_393 - .L_392)
.L_392:
        /*004c*/ 	.word	0x00000000
        /*0050*/ 	.short	0x0002
        /*0052*/ 	.short	0x0010
        /*0054*/ 	.byte	0x00, 0xf5, 0x21, 0x00


	//----- nvinfo : EIATTR_KPARAM_INFO
	.align		4
.L_393:
        /*0058*/ 	.byte	0x04, 0x17
        /*005a*/ 	.short	(.L_395 - .L_394)
.L_394:
        /*005c*/ 	.word	0x00000000
        /*0060*/ 	.short	0x0001
        /*0062*/ 	.short	0x0008
        /*0064*/ 	.byte	0x00, 0xf5, 0x21, 0x00


	//----- nvinfo : EIATTR_KPARAM_INFO
	.align		4
.L_395:
        /*0068*/ 	.byte	0x04, 0x17
        /*006a*/ 	.short	(.L_397 - .L_396)
.L_396:
        /*006c*/ 	.word	0x00000000
        /*0070*/ 	.short	0x0000
        /*0072*/ 	.short	0x0000
        /*0074*/ 	.byte	0x00, 0xf5, 0x21, 0x00


	//----- nvinfo : EIATTR_SPARSE_MMA_MASK
	.align		4
.L_397:
        /*0078*/ 	.byte	0x03, 0x50
        /*007a*/ 	.short	0x0000


	//----- nvinfo : EIATTR_MAXREG_COUNT
	.align		4
        /*007c*/ 	.byte	0x03, 0x1b
        /*007e*/ 	.short	0x00ff


	//----- nvinfo : EIATTR_NUM_BARRIERS
	.align		4
        /*0080*/ 	.byte	0x02, 0x4c
        /*0082*/ 	.byte	0x01
	.zero		1


	//----- nvinfo : EIATTR_MERCURY_ISA_VERSION
	.align		4
        /*0084*/ 	.byte	0x03, 0x5f
        /*0086*/ 	.short	0x0101


	//----- nvinfo : EIATTR_VRC_CTA_INIT_COUNT
	.align		4
        /*0088*/ 	.byte	0x02, 0x4a
	.zero		1
	.zero		1


	//----- nvinfo : EIATTR_EXIT_INSTR_OFFSETS
	.align		4
        /*008c*/ 	.byte	0x04, 0x1c
        /*008e*/ 	.short	(.L_399 - .L_398)


	//   ....[0]....
.L_398:
        /*0090*/ 	.word	0x000008b0


	//   ....[1]....
        /*0094*/ 	.word	0x00000910


	//----- nvinfo : EIATTR_CBANK_PARAM_SIZE
	.align		4
.L_399:
        /*0098*/ 	.byte	0x03, 0x19
        /*009a*/ 	.short	0x002c


	//----- nvinfo : EIATTR_PARAM_CBANK
	.align		4
        /*009c*/ 	.byte	0x04, 0x0a
        /*009e*/ 	.short	(.L_401 - .L_400)
	.align		4
.L_400:
        /*00a0*/ 	.word	index@(.nv.constant0._Z30linear_forward_relu_cuda_tiledPKfS0_S0_Pfiii)
        /*00a4*/ 	.short	0x0380
        /*00a6*/ 	.short	0x002c


	//----- nvinfo : EIATTR_SW_WAR
	.align		4
.L_401:
        /*00a8*/ 	.byte	0x04, 0x36
        /*00aa*/ 	.short	(.L_403 - .L_402)
.L_402:
        /*00ac*/ 	.word	0x00000008
.L_403:


//--------------------- .nv.info._Z30linear_forward_cuda_blocktiledPKfS0_S0_Pfiii --------------------------
	.section	.nv.info._Z30linear_forward_cuda_blocktiledPKfS0_S0_Pfiii,"",@"SHT_CUDA_INFO"
	.sectionflags	@""
	.align	4


	//----- nvinfo : EIATTR_CUDA_API_VERSION
	.align		4
        /*0000*/ 	.byte	0x04, 0x37
        /*0002*/ 	.short	(.L_405 - .L_404)
.L_404:
        /*0004*/ 	.word	0x00000082


	//----- nvinfo : EIATTR_KPARAM_INFO
	.align		4
.L_405:
        /*0008*/ 	.byte	0x04, 0x17
        /*000a*/ 	.short	(.L_407 - .L_406)
.L_406:
        /*000c*/ 	.word	0x00000000
        /*0010*/ 	.short	0x0006
        /*0012*/ 	.short	0x0028
        /*0014*/ 	.byte	0x00, 0xf0, 0x11, 0x00


	//----- nvinfo : EIATTR_KPARAM_INFO
	.align		4
.L_407:
        /*0018*/ 	.byte	0x04, 0x17
        /*001a*/ 	.short	(.L_409 - .L_408)
.L_408:
        /*001c*/ 	.word	0x00000000
        /*0020*/ 	.short	0x0005
        /*0022*/ 	.short	0x0024
        /*0024*/ 	.byte	0x00, 0xf0, 0x11, 0x00


	//----- nvinfo : EIATTR_KPARAM_INFO
	.align		4
.L_409:
        /*0028*/ 	.byte	0x04, 0x17
        /*002a*/ 	.short	(.L_411 - .L_410)
.L_410:
        /*002c*/ 	.word	0x00000000
        /*0030*/ 	.short	0x0004
        /*0032*/ 	.short	0x0020
        /*0034*/ 	.byte	0x00, 0xf0, 0x11, 0x00


	//----- nvinfo : EIATTR_KPARAM_INFO
	.align		4
.L_411:
        /*0038*/ 	.byte	0x04, 0x17
        /*003a*/ 	.short	(.L_413 - .L_412)
.L_412:
        /*003c*/ 	.word	0x00000000
        /*0040*/ 	.short	0x0003
        /*0042*/ 	.short	0x0018
        /*0044*/ 	.byte	0x00, 0xf5, 0x21, 0x00


	//----- nvinfo : EIATTR_KPARAM_INFO
	.align		4
.L_413:
        /*0048*/ 	.byte	0x04, 0x17
        /*004a*/ 	.short	(.L_415 - .L_414)
.L_414:
        /*004c*/ 	.word	0x00000000
        /*0050*/ 	.short	0x0002
        /*0052*/ 	.short	0x0010
        /*0054*/ 	.byte	0x00, 0xf5, 0x21, 0x00


	//----- nvinfo : EIATTR_KPARAM_INFO
	.align		4
.L_415:
        /*0058*/ 	.byte	0x04, 0x17
        /*005a*/ 	.short	(.L_417 - .L_416)
.L_416:
        /*005c*/ 	.word	0x00000000
        /*0060*/ 	.short	0x0001
        /*0062*/ 	.short	0x0008
        /*0064*/ 	.byte	0x00, 0xf5, 0x21, 0x00


	//----- nvinfo : EIATTR_KPARAM_INFO
	.align		4
.L_417:
        /*0068*/ 	.byte	0x04, 0x17
        /*006a*/ 	.short	(.L_419 - .L_418)
.L_418:
        /*006c*/ 	.word	0x00000000
        /*0070*/ 	.short	0x0000
        /*0072*/ 	.short	0x0000
        /*0074*/ 	.byte	0x00, 0xf5, 0x21, 0x00


	//----- nvinfo : EIATTR_SPARSE_MMA_MASK
	.align		4
.L_419:
        /*0078*/ 	.byte	0x03, 0x50
        /*007a*/ 	.short	0x0000


	//----- nvinfo : EIATTR_MAXREG_COUNT
	.align		4
        /*007c*/ 	.byte	0x03, 0x1b
        /*007e*/ 	.short	0x00ff


	//----- nvinfo : EIATTR_NUM_BARRIERS
	.align		4
        /*0080*/ 	.byte	0x02, 0x4c
        /*0082*/ 	.byte	0x01
	.zero		1


	//----- nvinfo : EIATTR_MERCURY_ISA_VERSION
	.align		4
        /*0084*/ 	.byte	0x03, 0x5f
        /*0086*/ 	.short	0x0101


	//----- nvinfo : EIATTR_VRC_CTA_INIT_COUNT
	.align		4
        /*0088*/ 	.byte	0x02, 0x4a
	.zero		1
	.zero		1


	//----- nvinfo : EIATTR_EXIT_INSTR_OFFSETS
	.align		4
        /*008c*/ 	.byte	0x04, 0x1c
        /*008e*/ 	.short	(.L_421 - .L_420)


	//   ....[0]....
.L_420:
        /*0090*/ 	.word	0x000009e0


	//   ....[1]....
        /*0094*/ 	.word	0x00000d60


	//   ....[2]....
        /*0098*/ 	.word	0x00000dc0


	//----- nvinfo : EIATTR_CBANK_PARAM_SIZE
	.align		4
.L_421:
        /*009c*/ 	.byte	0x03, 0x19
        /*009e*/ 	.short	0x002c


	//----- nvinfo : EIATTR_PARAM_CBANK
	.align		4
        /*00a0*/ 	.byte	0x04, 0x0a
        /*00a2*/ 	.short	(.L_423 - .L_422)
	.align		4
.L_422:
        /*00a4*/ 	.word	index@(.nv.constant0._Z30linear_forward_cuda_blocktiledPKfS0_S0_Pfiii)
        /*00a8*/ 	.short	0x0380
        /*00aa*/ 	.short	0x002c


	//----- nvinfo : EIATTR_SW_WAR
	.align		4
.L_423:
        /*00ac*/ 	.byte	0x04, 0x36
        /*00ae*/ 	.short	(.L_425 - .L_424)
.L_424:
        /*00b0*/ 	.word	0x00000008
.L_425:


//--------------------- .nv.info._Z25linear_forward_cuda_tiledPKfS0_S0_Pfiii --------------------------
	.section	.nv.info._Z25linear_forward_cuda_tiledPKfS0_S0_Pfiii,"",@"SHT_CUDA_INFO"
	.sectionflags	@""
	.align	4


	//----- nvinfo : EIATTR_CUDA_API_VERSION
	.align		4
        /*0000*/ 	.byte	0x04, 0x37
        /*0002*/ 	.short	(.L_427 - .L_426)
.L_426:
        /*0004*/ 	.word	0x00000082


	//----- nvinfo : EIATTR_KPARAM_INFO
	.align		4
.L_427:
        /*0008*/ 	.byte	0x04, 0x17
        /*000a*/ 	.short	(.L_429 - .L_428)
.L_428:
        /*000c*/ 	.word	0x00000000
        /*0010*/ 	.short	0x0006
        /*0012*/ 	.short	0x0028
        /*0014*/ 	.byte	0x00, 0xf0, 0x11, 0x00


	//----- nvinfo : EIATTR_KPARAM_INFO
	.align		4
.L_429:
        /*0018*/ 	.byte	0x04, 0x17
        /*001a*/ 	.short	(.L_431 - .L_430)
.L_430:
        /*001c*/ 	.word	0x00000000
        /*0020*/ 	.short	0x0005
        /*0022*/ 	.short	0x0024
        /*0024*/ 	.byte	0x00, 0xf0, 0x11, 0x00


	//----- nvinfo : EIATTR_KPARAM_INFO
	.align		4
.L_431:
        /*0028*/ 	.byte	0x04, 0x17
        /*002a*/ 	.short	(.L_433 - .L_432)
.L_432:
        /*002c*/ 	.word	0x00000000
        /*0030*/ 	.short	0x0004
        /*0032*/ 	.short	0x0020
        /*0034*/ 	.byte	0x00, 0xf0, 0x11, 0x00


	//----- nvinfo : EIATTR_KPARAM_INFO
	.align		4
.L_433:
        /*0038*/ 	.byte	0x04, 0x17
        /*003a*/ 	.short	(.L_435 - .L_434)
.L_434:
        /*003c*/ 	.word	0x00000000
        /*0040*/ 	.short	0x0003
        /*0042*/ 	.short	0x0018
        /*0044*/ 	.byte	0x00, 0xf5, 0x21, 0x00


	//----- nvinfo : EIATTR_KPARAM_INFO
	.align		4
.L_435:
        /*0048*/ 	.byte	0x04, 0x17
        /*004a*/ 	.short	(.L_437 - .L_436)
.L_436:
        /*004c*/ 	.word	0x00000000
        /*0050*/ 	.short	0x0002
        /*0052*/ 	.short	0x0010
        /*0054*/ 	.byte	0x00, 0xf5, 0x21, 0x00


	//----- nvinfo : EIATTR_KPARAM_INFO
	.align		4
.L_437:
        /*0058*/ 	.byte	0x04, 0x17
        /*005a*/ 	.short	(.L_439 - .L_438)
.L_438:
        /*005c*/ 	.word	0x00000000
        /*0060*/ 	.short	0x0001
        /*0062*/ 	.short	0x0008
        /*0064*/ 	.byte	0x00, 0xf5, 0x21, 0x00


	//----- nvinfo : EIATTR_KPARAM_INFO
	.align		4
.L_439:
        /*0068*/ 	.byte	0x04, 0x17
        /*006a*/ 	.short	(.L_441 - .L_440)
.L_440:
        /*006c*/ 	.word	0x00000000
        /*0070*/ 	.short	0x0000
        /*0072*/ 	.short	0x0000
        /*0074*/ 	.byte	0x00, 0xf5, 0x21, 0x00


	//----- nvinfo : EIATTR_SPARSE_MMA_MASK
	.align		4
.L_441:
        /*0078*/ 	.byte	0x03, 0x50
        /*007a*/ 	.short	0x0000


	//----- nvinfo : EIATTR_MAXREG_COUNT
	.align		4
        /*007c*/ 	.byte	0x03, 0x1b
        /*007e*/ 	.short	0x00ff


	//----- nvinfo : EIATTR_NUM_BARRIERS
	.align		4
        /*0080*/ 	.byte	0x02, 0x4c
        /*0082*/ 	.byte	0x01
	.zero		1


	//----- nvinfo : EIATTR_MERCURY_ISA_VERSION
	.align		4
        /*0084*/ 	.byte	0x03, 0x5f
        /*0086*/ 	.short	0x0101


	//----- nvinfo : EIATTR_VRC_CTA_INIT_COUNT
	.align		4
        /*0088*/ 	.byte	0x02, 0x4a
	.zero		1
	.zero		1


	//----- nvinfo : EIATTR_EXIT_INSTR_OFFSETS
	.align		4
        /*008c*/ 	.byte	0x04, 0x1c
        /*008e*/ 	.short	(.L_443 - .L_442)


	//   ....[0]....
.L_442:
        /*0090*/ 	.word	0x000008b0


	//   ....[1]....
        /*0094*/ 	.word	0x00000900


	//----- nvinfo : EIATTR_CBANK_PARAM_SIZE
	.align		4
.L_443:
        /*0098*/ 	.byte	0x03, 0x19
        /*009a*/ 	.short	0x002c


	//----- nvinfo : EIATTR_PARAM_CBANK
	.align		4
        /*009c*/ 	.byte	0x04, 0x0a
        /*009e*/ 	.short	(.L_445 - .L_444)
	.align		4
.L_444:
        /*00a0*/ 	.word	index@(.nv.constant0._Z25linear_forward_cuda_tiledPKfS0_S0_Pfiii)
        /*00a4*/ 	.short	0x0380
        /*00a6*/ 	.short	0x002c


	//----- nvinfo : EIATTR_SW_WAR
	.align		4
.L_445:
        /*00a8*/ 	.byte	0x04, 0x36
        /*00aa*/ 	.short	(.L_447 - .L_446)
.L_446:
        /*00ac*/ 	.word	0x00000008
.L_447:


//--------------------- .nv.info._Z19linear_forward_cudaPKfS0_S0_Pfiii --------------------------
	.section	.nv.info._Z19linear_forward_cudaPKfS0_S0_Pfiii,"",@"SHT_CUDA_INFO"
	.sectionflags	@""
	.align	4


	//----- nvinfo : EIATTR_CUDA_API_VERSION
	.align		4
        /*0000*/ 	.byte	0x04, 0x37
        /*0002*/ 	.short	(.L_449 - .L_448)
.L_448:
        /*0004*/ 	.word	0x00000082


	//----- nvinfo : EIATTR_KPARAM_INFO
	.align		4
.L_449:
        /*0008*/ 	.byte	0x04, 0x17
        /*000a*/ 	.short	(.L_451 - .L_450)
.L_450:
        /*000c*/ 	.word	0x00000000
        /*0010*/ 	.short	0x0006
        /*0012*/ 	.short	0x0028
        /*0014*/ 	.byte	0x00, 0xf0, 0x11, 0x00


	//----- nvinfo : EIATTR_KPARAM_INFO
	.align		4
.L_451:
        /*0018*/ 	.byte	0x04, 0x17
        /*001a*/ 	.short	(.L_453 - .L_452)
.L_452:
        /*001c*/ 	.word	0x00000000
        /*0020*/ 	.short	0x0005
        /*0022*/ 	.short	0x0024
        /*0024*/ 	.byte	0x00, 0xf0, 0x11, 0x00


	//----- nvinfo : EIATTR_KPARAM_INFO
	.align		4
.L_453:
        /*0028*/ 	.byte	0x04, 0x17
        /*002a*/ 	.short	(.L_455 - .L_454)
.L_454:
        /*002c*/ 	.word	0x00000000
        /*0030*/ 	.short	0x0004
        /*0032*/ 	.short	0x0020
        /*0034*/ 	.byte	0x00, 0xf0, 0x11, 0x00


	//----- nvinfo : EIATTR_KPARAM_INFO
	.align		4
.L_455:
        /*0038*/ 	.byte	0x04, 0x17
        /*003a*/ 	.short	(.L_457 - .L_456)
.L_456:
        /*003c*/ 	.word	0x00000000
        /*0040*/ 	.short	0x0003
        /*0042*/ 	.short	0x0018
        /*0044*/ 	.byte	0x00, 0xf5, 0x21, 0x00


	//----- nvinfo : EIATTR_KPARAM_INFO
	.align		4
.L_457:
        /*0048*/ 	.byte	0x04, 0x17
        /*004a*/ 	.short	(.L_459 - .L_458)
.L_458:
        /*004c*/ 	.word	0x00000000
        /*0050*/ 	.short	0x0002
        /*0052*/ 	.short	0x0010
        /*0054*/ 	.byte	0x00, 0xf5, 0x21, 0x00


	//----- nvinfo : EIATTR_KPARAM_INFO
	.align		4
.L_459:
        /*0058*/ 	.byte	0x04, 0x17
        /*005a*/ 	.short	(.L_461 - .L_460)
.L_460:
        /*005c*/ 	.word	0x00000000
        /*0060*/ 	.short	0x0001
        /*0062*/ 	.short	0x0008
        /*0064*/ 	.byte	0x00, 0xf5, 0x21, 0x00


	//----- nvinfo : EIATTR_KPARAM_INFO
	.align		4
.L_461:
        /*0068*/ 	.byte	0x04, 0x17
        /*006a*/ 	.short	(.L_463 - .L_462)
.L_462:
        /*006c*/ 	.word	0x00000000
        /*0070*/ 	.short	0x0000
        /*0072*/ 	.short	0x0000
        /*0074*/ 	.byte	0x00, 0xf5, 0x21, 0x00


	//----- nvinfo : EIATTR_SPARSE_MMA_MASK
	.align		4
.L_463:
        /*0078*/ 	.byte	0x03, 0x50
        /*007a*/ 	.short	0x0000


	//----- nvinfo : EIATTR_MAXREG_COUNT
	.align		4
        /*007c*/ 	.byte	0x03, 0x1b
        /*007e*/ 	.short	0x00ff


	//----- nvinfo : EIATTR_MERCURY_ISA_VERSION
	.align		4
        /*0080*/ 	.byte	0x03, 0x5f
        /*0082*/ 	.short	0x0101


	//----- nvinfo : EIATTR_VRC_CTA_INIT_COUNT
	.align		4
        /*0084*/ 	.byte	0x02, 0x4a
	.zero		1
	.zero		1


	//----- nvinfo : EIATTR_EXIT_INSTR_OFFSETS
	.align		4
        /*0088*/ 	.byte	0x04, 0x1c
        /*008a*/ 	.short	(.L_465 - .L_464)


	//   ....[0]....
.L_464:
        /*008c*/ 	.word	0x000000e0


	//   ....[1]....
        /*0090*/ 	.word	0x00000a90


	//----- nvinfo : EIATTR_CBANK_PARAM_SIZE
	.align		4
.L_465:
        /*0094*/ 	.byte	0x03, 0x19
        /*0096*/ 	.short	0x002c


	//----- nvinfo : EIATTR_PARAM_CBANK
	.align		4
        /*0098*/ 	.byte	0x04, 0x0a
        /*009a*/ 	.short	(.L_467 - .L_466)
	.align		4
.L_466:
        /*009c*/ 	.word	index@(.nv.constant0._Z19linear_forward_cudaPKfS0_S0_Pfiii)
        /*00a0*/ 	.short	0x0380
        /*00a2*/ 	.short	0x002c


	//----- nvinfo : EIATTR_SW_WAR
	.align		4
.L_467:
        /*00a4*/ 	.byte	0x04, 0x36
        /*00a6*/ 	.short	(.L_469 - .L_468)
.L_468:
        /*00a8*/ 	.word	0x00000008
.L_469:


//--------------------- .nv.callgraph             --------------------------
	.section	.nv.callgraph,"",@"SHT_CUDA_CALLGRAPH"
	.align	4
	.sectionentsize	8
	.align		4
        /*0000*/ 	.word	0x00000000
	.align		4
        /*0004*/ 	.word	0xffffffff
	.align		4
        /*0008*/ 	.word	0x00000000
	.align		4
        /*000c*/ 	.word	0xfffffffe
	.align		4
        /*0010*/ 	.word	0x00000000
	.align		4
        /*0014*/ 	.word	0xfffffffd
	.align		4
        /*0018*/ 	.word	0x00000000
	.align		4
        /*001c*/ 	.word	0xfffffffc


//--------------------- .text._Z18update_params_cudaiPfS_S_S_fffffi --------------------------
	.section	.text._Z18update_params_cudaiPfS_S_S_fffffi,"ax",@progbits
	.align	128
        .global         _Z18update_params_cudaiPfS_S_S_fffffi
        .type           _Z18update_params_cudaiPfS_S_S_fffffi,@function
        .size           _Z18update_params_cudaiPfS_S_S_fffffi,(.L_x_172 - _Z18update_params_cudaiPfS_S_S_fffffi)
        .other          _Z18update_params_cudaiPfS_S_S_fffffi,@"STO_CUDA_ENTRY STV_DEFAULT"
_Z18update_params_cudaiPfS_S_S_fffffi:
.text._Z18update_params_cudaiPfS_S_S_fffffi:
[----:B------:R-:W-:Y:S01]  /*0000*/  LDC R1, c[0x0][0x37c] ;  /* 0x0000df00ff017b82 */ /* 0x000fe20000000800 */
[----:B------:R-:W0:Y:S07]  /*0010*/  S2R R0, SR_TID.X ;  /* 0x0000000000007919 */ /* 0x000e2e0000002100 */
[----:B------:R-:W0:Y:S01]  /*0020*/  S2UR UR4, SR_CTAID.X ;  /* 0x00000000000479c3 */ /* 0x000e220000002500 */
[----:B------:R-:W1:Y:S07]  /*0030*/  LDCU UR5, c[0x0][0x380] ;  /* 0x00007000ff0577ac */ /* 0x000e6e0008000800 */
[----:B------:R-:W0:Y:S02]  /*0040*/  LDC R11, c[0x0][0x360] ;  /* 0x0000d800ff0b7b82 */ /* 0x000e240000000800 */
[----:B0-----:R-:W-:-:S05]  /*0050*/  IMAD R11, R11, UR4, R0 ;  /* 0x000000040b0b7c24 */ /* 0x001fca000f8e0200 */
[----:B-1----:R-:W-:-:S13]  /*0060*/  ISETP.GE.U32.AND P0, PT, R11, UR5, PT ;  /* 0x000000050b007c0c */ /* 0x002fda000bf06070 */
[----:B------:R-:W-:Y:S05]  /*0070*/  @P0 EXIT ;  /* 0x000000000000094d */ /* 0x000fea0003800000 */
[----:B------:R-:W0:Y:S01]  /*0080*/  LDC.64 R6, c[0x0][0x398] ;  /* 0x0000e600ff067b82 */ /* 0x000e220000000a00 */
[----:B------:R-:W1:Y:S07]  /*0090*/  LDCU.64 UR4, c[0x0][0x358] ;  /* 0x00006b00ff0477ac */ /* 0x000e6e0008000a00 */
[----:B------:R-:W2:Y:S08]  /*00a0*/  LDC.64 R2, c[0x0][0x390] ;  /* 0x0000e400ff027b82 */ /* 0x000eb00000000a00 */
[----:B------:R-:W3:Y:S08]  /*00b0*/  LDC.64 R8, c[0x0][0x3a0] ;  /* 0x0000e800ff087b82 */ /* 0x000ef00000000a00 */
[----:B------:R-:W4:Y:S01]  /*00c0*/  LDC.64 R4, c[0x0][0x388] ;  /* 0x0000e200ff047b82 */ /* 0x000f220000000a00 */
[----:B0-----:R-:W-:-:S05]  /*00d0*/  IMAD.WIDE.U32 R6, R11, 0x4, R6 ;  /* 0x000000040b067825 */ /* 0x001fca00078e0006 */
[----:B-1----:R-:W4:Y:S01]  /*00e0*/  LDG.E R17, desc[UR4][R6.64] ;  /* 0x0000000406117981 */ /* 0x002f22000c1e1900 */
[C---:B--2---:R-:W-:Y:S01]  /*00f0*/  IMAD.WIDE.U32 R2, R11.reuse, 0x4, R2 ;  /* 0x000000040b027825 */ /* 0x044fe200078e0002 */
[----:B------:R-:W0:Y:S05]  /*0100*/  LDC R14, c[0x0][0x3ac] ;  /* 0x0000eb00ff0e7b82 */ /* 0x000e2a0000000800 */
[----:B------:R1:W2:Y:S01]  /*0110*/  LDG.E R2, desc[UR4][R2.64] ;  /* 0x0000000402027981 */ /* 0x0002a2000c1e1900 */
[C---:B---3--:R-:W-:Y:S02]  /*0120*/  IMAD.WIDE.U32 R8, R11.reuse, 0x4, R8 ;  /* 0x000000040b087825 */ /* 0x048fe400078e0008 */
[----:B------:R-:W3:Y:S03]  /*0130*/  LDC R20, c[0x0][0x3bc] ;  /* 0x0000ef00ff147b82 */ /* 0x000ee60000000800 */
[----:B------:R-:W2:Y:S01]  /*0140*/  LDG.E R15, desc[UR4][R8.64] ;  /* 0x00000004080f7981 */ /* 0x000ea2000c1e1900 */
[----:B----4-:R-:W-:-:S05]  /*0150*/  IMAD.WIDE.U32 R4, R11, 0x4, R4 ;  /* 0x000000040b047825 */ /* 0x010fca00078e0004 */
[----:B------:R4:W5:Y:S01]  /*0160*/  LDG.E R10, desc[UR4][R4.64] ;  /* 0x00000004040a7981 */ /* 0x000962000c1e1900 */
[C---:B0-----:R-:W-:Y:S01]  /*0170*/  FMUL R11, |R14|.reuse, 16777216 ;  /* 0x4b8000000e0b7820 */ /* 0x041fe20000400200 */
[----:B------:R-:W-:-:S04]  /*0180*/  FSETP.GEU.AND P0, PT, |R14|, 1.175494350822287508e-38, PT ;  /* 0x008000000e00780b */ /* 0x000fc80003f0e200 */
[----:B------:R-:W-:-:S04]  /*0190*/  FSEL R11, R11, |R14|, !P0 ;  /* 0x4000000e0b0b7208 */ /* 0x000fc80004000000 */
[----:B------:R-:W-:-:S04]  /*01a0*/  IADD3 R0, PT, PT, R11, -0x3f3504f3, RZ ;  /* 0xc0cafb0d0b007810 */ /* 0x000fc80007ffe0ff */
[----:B------:R-:W-:-:S04]  /*01b0*/  LOP3.LUT R16, R0, 0xff800000, RZ, 0xc0, !PT ;  /* 0xff80000000107812 */ /* 0x000fc800078ec0ff */
[----:B------:R-:W-:-:S05]  /*01c0*/  IADD3 R11, PT, PT, R11, -R16, RZ ;  /* 0x800000100b0b7210 */ /* 0x000fca0007ffe0ff */
[----:B------:R-:W-:-:S06]  /*01d0*/  FADD R12, R11, 1 ;  /* 0x3f8000000b0c7421 */ /* 0x000fcc0000000000 */
[----:B------:R-:W0:Y:S01]  /*01e0*/  MUFU.RCP R12, R12 ;  /* 0x0000000c000c7308 */ /* 0x000e220000001000 */
[----:B------:R-:W-:Y:S01]  /*01f0*/  FADD R18, R11, -1 ;  /* 0xbf8000000b127421 */ /* 0x000fe20000000000 */
[----:B------:R-:W-:Y:S02]  /*0200*/  FSEL R0, RZ, -24, P0 ;  /* 0xc1c00000ff007808 */ /* 0x000fe40000000000 */
[----:B-1----:R-:W-:Y:S01]  /*0210*/  I2FP.F32.S32 R3, R16 ;  /* 0x0000001000037245 */ /* 0x002fe20000201400 */
[----:B------:R-:W-:-:S04]  /*0220*/  FADD R11, R18, R18 ;  /* 0x00000012120b7221 */ /* 0x000fc80000000000 */
[----:B------:R-:W-:Y:S01]  /*0230*/  FFMA R16, R3, 1.1920928955078125e-07, R0 ;  /* 0x3400000003107823 */ /* 0x000fe20000000000 */
[----:B------:R-:W-:Y:S02]  /*0240*/  HFMA2 R3, -RZ, RZ, 0.771484375, 0.21533203125 ;  /* 0x3a2c32e4ff037431 */ /* 0x000fe400000001ff */
[----:B0-----:R-:W-:-:S04]  /*0250*/  FMUL R11, R12, R11 ;  /* 0x0000000b0c0b7220 */ /* 0x001fc80000400000 */
[----:B------:R-:W-:Y:S01]  /*0260*/  FADD R13, R18, -R11 ;  /* 0x8000000b120d7221 */ /* 0x000fe20000000000 */
[C---:B------:R-:W-:Y:S01]  /*0270*/  FMUL R22, R11.reuse, R11 ;  /* 0x0000000b0b167220 */ /* 0x040fe20000400000 */
[----:B------:R-:W-:Y:S02]  /*0280*/  FFMA R0, R11, 1.4426950216293334961, R16 ;  /* 0x3fb8aa3b0b007823 */ /* 0x000fe40000000010 */
[----:B------:R-:W-:Y:S01]  /*0290*/  FADD R13, R13, R13 ;  /* 0x0000000d0d0d7221 */ /* 0x000fe20000000000 */
[----:B------:R-:W-:Y:S01]  /*02a0*/  FFMA R19, R22, R3, 0.0032181653659790754318 ;  /* 0x3b52e7db16137423 */ /* 0x000fe20000000003 */
[----:B------:R-:W-:Y:S02]  /*02b0*/  FADD R16, R16, -R0 ;  /* 0x8000000010107221 */ /* 0x000fe40000000000 */
[----:B------:R-:W-:Y:S01]  /*02c0*/  FFMA R13, R18, -R11, R13 ;  /* 0x8000000b120d7223 */ /* 0x000fe2000000000d */
[----:B------:R-:W-:Y:S01]  /*02d0*/  FFMA R19, R22, R19, 0.018033718690276145935 ;  /* 0x3c93bb7316137423 */ /* 0x000fe20000000013 */
[----:B------:R-:W-:-:S02]  /*02e0*/  FFMA R16, R11, 1.4426950216293334961, R16 ;  /* 0x3fb8aa3b0b107823 */ /* 0x000fc40000000010 */
[----:B------:R-:W-:Y:S01]  /*02f0*/  FMUL R13, R12, R13 ;  /* 0x0000000d0c0d7220 */ /* 0x000fe20000400000 */
[----:B------:R-:W-:-:S03]  /*0300*/  FFMA R19, R22, R19, 0.12022458761930465698 ;  /* 0x3df6384f16137423 */ /* 0x000fc60000000013 */
[----:B------:R-:W-:Y:S01]  /*0310*/  FFMA R16, R13, 1.4426950216293334961, R16 ;  /* 0x3fb8aa3b0d107823 */ /* 0x000fe20000000010 */
[----:B------:R-:W-:-:S03]  /*0320*/  FMUL R22, R22, R19 ;  /* 0x0000001316167220 */ /* 0x000fc60000400000 */
[----:B------:R-:W-:Y:S01]  /*0330*/  FFMA R16, R11, 1.9251366722983220825e-08, R16 ;  /* 0x32a55e340b107823 */ /* 0x000fe20000000010 */
[----:B------:R-:W-:-:S04]  /*0340*/  FMUL R12, R22, 3 ;  /* 0x40400000160c7820 */ /* 0x000fc80000400000 */
[----:B------:R-:W-:-:S04]  /*0350*/  FFMA R13, R13, R12, R16 ;  /* 0x0000000c0d0d7223 */ /* 0x000fc80000000010 */
[----:B------:R-:W-:Y:S01]  /*0360*/  FFMA R13, R11, R22, R13 ;  /* 0x000000160b0d7223 */ /* 0x000fe2000000000d */
[----:B---3--:R-:W-:-:S03]  /*0370*/  I2FP.F32.S32 R11, R20 ;  /* 0x00000014000b7245 */ /* 0x008fc60000201400 */
[----:B------:R-:W-:-:S04]  /*0380*/  FADD R12, R0, R13 ;  /* 0x0000000d000c7221 */ /* 0x000fc80000000000 */
[----:B------:R-:W-:-:S04]  /*0390*/  FMUL R16, R11, R12 ;  /* 0x0000000c0b107220 */ /* 0x000fc80000400000 */
[----:B------:R-:W0:Y:S01]  /*03a0*/  FRND R19, R16 ;  /* 0x0000001000137307 */ /* 0x000e220000201000 */
[----:B------:R-:W-:-:S04]  /*03b0*/  FADD R0, -R0, R12 ;  /* 0x0000000c00007221 */ /* 0x000fc80000000100 */
[----:B------:R-:W-:Y:S01]  /*03c0*/  FADD R0, R13, -R0 ;  /* 0x800000000d007221 */ /* 0x000fe20000000000 */
[C---:B------:R-:W-:Y:S02]  /*03d0*/  FFMA R13, R11.reuse, R12, -R16 ;  /* 0x0000000c0b0d7223 */ /* 0x040fe40000000810 */
[----:B------:R-:W1:Y:S02]  /*03e0*/  LDC R12, c[0x0][0x3b0] ;  /* 0x0000ec00ff0c7b82 */ /* 0x000e640000000800 */
[----:B------:R-:W-:Y:S01]  /*03f0*/  FFMA R0, R11, R0, R13 ;  /* 0x000000000b007223 */ /* 0x000fe2000000000d */
[----:B------:R-:W-:Y:S01]  /*0400*/  MOV R13, 0x391fcb8e ;  /* 0x391fcb8e000d7802 */ /* 0x000fe20000000f00 */
[----:B0-----:R-:W-:-:S04]  /*0410*/  FADD R21, R16, -R19 ;  /* 0x8000001310157221 */ /* 0x001fc80000000000 */
[----:B------:R-:W-:-:S04]  /*0420*/  FADD R18, R0, R21 ;  /* 0x0000001500127221 */ /* 0x000fc80000000000 */
[----:B------:R-:W-:-:S04]  /*0430*/  FFMA R21, R18, R13, 0.0013391353422775864601 ;  /* 0x3aaf85ed12157423 */ /* 0x000fc8000000000d */
[C---:B------:R-:W-:Y:S01]  /*0440*/  FFMA R21, R18.reuse, R21, 0.0096188392490148544312 ;  /* 0x3c1d985612157423 */ /* 0x040fe20000000015 */
[----:B------:R-:W0:Y:S01]  /*0450*/  F2I.NTZ R22, R16 ;  /* 0x0000001000167305 */ /* 0x000e220000203100 */
[----:B------:R-:W-:Y:S01]  /*0460*/  FMUL R0, R11, 0.5 ;  /* 0x3f0000000b007820 */ /* 0x000fe20000400000 */
[----:B------:R-:W-:Y:S01]  /*0470*/  FSETP.GT.AND P0, PT, R19, RZ, PT ;  /* 0x000000ff1300720b */ /* 0x000fe20003f04000 */
[----:B------:R-:W-:-:S03]  /*0480*/  FFMA R21, R18, R21, 0.055503588169813156128 ;  /* 0x3d6357bb12157423 */ /* 0x000fc60000000015 */
[----:B------:R-:W-:Y:S01]  /*0490*/  SEL R19, RZ, 0x83000000, P0 ;  /* 0x83000000ff137807 */ /* 0x000fe20000000000 */
[----:B------:R-:W-:Y:S01]  /*04a0*/  FFMA R21, R18, R21, 0.24022644758224487305 ;  /* 0x3e75fdec12157423 */ /* 0x000fe20000000015 */
[----:B------:R-:W3:Y:S01]  /*04b0*/  FRND.TRUNC R0, R0 ;  /* 0x0000000000007307 */ /* 0x000ee2000020d000 */
[----:B------:R-:W-:Y:S02]  /*04c0*/  ISETP.NE.AND P0, PT, R20, RZ, PT ;  /* 0x000000ff1400720c */ /* 0x000fe40003f05270 */
[----:B------:R-:W-:Y:S01]  /*04d0*/  FFMA R21, R18, R21, 0.69314718246459960938 ;  /* 0x3f31721812157423 */ /* 0x000fe20000000015 */
[----:B------:R-:W-:Y:S02]  /*04e0*/  IADD3 R24, PT, PT, R19, 0x7f000000, RZ ;  /* 0x7f00000013187810 */ /* 0x000fe40007ffe0ff */
[----:B------:R-:W-:Y:S01]  /*04f0*/  FSETP.EQ.OR P2, PT, R14, 1, !P0 ;  /* 0x3f8000000e00780b */ /* 0x000fe20004742400 */
[----:B------:R-:W-:Y:S01]  /*0500*/  FFMA R21, R18, R21, 1 ;  /* 0x3f80000012157423 */ /* 0x000fe20000000015 */
[----:B------:R-:W-:-:S02]  /*0510*/  FSETP.GT.AND P1, PT, |R16|, 152, PT ;  /* 0x431800001000780b */ /* 0x000fc40003f24200 */
[----:B0-----:R-:W-:Y:S01]  /*0520*/  LEA R22, R22, -R19, 0x17 ;  /* 0x8000001316167211 */ /* 0x001fe200078eb8ff */
[----:B------:R-:W-:Y:S01]  /*0530*/  FMUL R21, R21, R24 ;  /* 0x0000001815157220 */ /* 0x000fe20000400000 */
[----:B-1----:R-:W-:Y:S01]  /*0540*/  FADD R19, -R12, 1 ;  /* 0x3f8000000c137421 */ /* 0x002fe20000000100 */
[----:B------:R-:W-:Y:S01]  /*0550*/  FSETP.GEU.AND P3, PT, R16, RZ, PT ;  /* 0x000000ff1000720b */ /* 0x000fe20003f6e000 */
[----:B------:R-:W-:Y:S01]  /*0560*/  FADD R16, -R14, 1 ;  /* 0x3f8000000e107421 */ /* 0x000fe20000000100 */
[----:B------:R-:W-:Y:S01]  /*0570*/  FMUL R21, R21, R22 ;  /* 0x0000001615157220 */ /* 0x000fe20000400000 */
[----:B---3--:R-:W-:-:S05]  /*0580*/  FADD R22, R0, R0 ;  /* 0x0000000000167221 */ /* 0x008fca0000000000 */
[----:B------:R-:W-:Y:S01]  /*0590*/  @P1 FSEL R21, RZ, +INF , !P3 ;  /* 0x7f800000ff151808 */ /* 0x000fe20005800000 */
[----:B------:R-:W-:Y:S01]  /*05a0*/  FMUL R17, R17, R14 ;  /* 0x0000000e11117220 */ /* 0x000fe20000400000 */
[----:B--2---:R-:W-:-:S03]  /*05b0*/  FMUL R18, R2, R19 ;  /* 0x0000001302127220 */ /* 0x004fc60000400000 */
[----:B------:R-:W-:Y:S01]  /*05c0*/  FFMA R0, R2, R16, R17 ;  /* 0x0000001002007223 */ /* 0x000fe20000000011 */
[----:B------:R-:W-:Y:S02]  /*05d0*/  HFMA2 R16, -RZ, RZ, 1.875, 0 ;  /* 0x3f800000ff107431 */ /* 0x000fe400000001ff */
[----:B------:R-:W-:-:S04]  /*05e0*/  FMUL R15, R15, R12 ;  /* 0x0000000c0f0f7220 */ /* 0x000fc80000400000 */
[----:B------:R-:W-:Y:S01]  /*05f0*/  FFMA R2, R2, R18, R15 ;  /* 0x0000001202027223 */ /* 0x000fe2000000000f */
[----:B------:R-:W-:Y:S01]  /*0600*/  FADD R15, R11, -R22 ;  /* 0x800000160b0f7221 */ /* 0x000fe20000000000 */
[----:B----4-:R-:W-:Y:S06]  /*0610*/  @P2 BRA `(.L_x_0) ;  /* 0x0000000000502947 */ /* 0x010fec0003800000 */
[----:B------:R-:W-:-:S04]  /*0620*/  FSETP.NAN.AND P1, PT, |R11|, |R11|, PT ;  /* 0x4000000b0b00720b */ /* 0x000fc80003f28200 */
[----:B------:R-:W-:-:S13]  /*0630*/  FSETP.NUM.AND P1, PT, |R14|, |R14|, !P1 ;  /* 0x4000000e0e00720b */ /* 0x000fda0004f27200 */
[----:B------:R-:W-:Y:S01]  /*0640*/  @!P1 FADD R16, R11, R14 ;  /* 0x0000000e0b109221 */ /* 0x000fe20000000000 */
[----:B------:R-:W-:Y:S06]  /*0650*/  @!P1 BRA `(.L_x_0) ;  /* 0x0000000000409947 */ /* 0x000fec0003800000 */
[C---:B------:R-:W-:Y:S02]  /*0660*/  FSETP.NEU.AND P1, PT, |R14|.reuse, +INF , PT ;  /* 0x7f8000000e00780b */ /* 0x040fe40003f2d200 */
[----:B------:R-:W-:-:S13]  /*0670*/  FSETP.NEU.AND P2, PT, R14, RZ, PT ;  /* 0x000000ff0e00720b */ /* 0x000fda0003f4d000 */
[----:B------:R-:W-:Y:S05]  /*0680*/  @P1 BRA P2, `(.L_x_1) ;  /* 0x0000000000181947 */ /* 0x000fea0001000000 */
[----:B------:R-:W-:Y:S01]  /*0690*/  ISETP.GE.AND P2, PT, R20, RZ, PT ;  /* 0x000000ff1400720c */ /* 0x000fe20003f46270 */
[----:B------:R-:W-:Y:S01]  /*06a0*/  FADD R16, R14, R14 ;  /* 0x0000000e0e107221 */ /* 0x000fe20000000000 */
[----:B------:R-:W-:-:S11]  /*06b0*/  FSETP.NEU.AND P1, PT, |R15|, 1, PT ;  /* 0x3f8000000f00780b */ /* 0x000fd60003f2d200 */
[----:B------:R-:W-:-:S04]  /*06c0*/  @!P2 LOP3.LUT R16, R16, 0x7f800000, RZ, 0x3c, !PT ;  /* 0x7f8000001010a812 */ /* 0x000fc800078e3cff */
[----:B------:R-:W-:Y:S01]  /*06d0*/  @P1 LOP3.LUT R16, R16, 0x7fffffff, RZ, 0xc0, !PT ;  /* 0x7fffffff10101812 */ /* 0x000fe200078ec0ff */
[----:B------:R-:W-:Y:S06]  /*06e0*/  BRA `(.L_x_0) ;  /* 0x00000000001c7947 */ /* 0x000fec0003800000 */
.L_x_1:
[----:B------:R-:W-:Y:S02]  /*06f0*/  FSETP.NEU.AND P1, PT, |R11|, +INF , PT ;  /* 0x7f8000000b00780b */ /* 0x000fe40003f2d200 */
[----:B------:R-:W-:-:S13]  /*0700*/  FSETP.EQ.AND P2, PT, R14, -1, PT ;  /* 0xbf8000000e00780b */ /* 0x000fda0003f42000 */
[----:B------:R-:W-:Y:S05]  /*0710*/  @!P1 BRA P2, `(.L_x_0) ;  /* 0x0000000000109947 */ /* 0x000fea0001000000 */
[----:B------:R-:W-:Y:S02]  /*0720*/  FSETP.GEU.AND P1, PT, R14, RZ, PT ;  /* 0x000000ff0e00720b */ /* 0x000fe40003f2e000 */
[----:B------:R-:W-:-:S11]  /*0730*/  MOV R16, R21 ;  /* 0x0000001500107202 */ /* 0x000fd60000000f00 */
[----:B------:R-:W-:-:S04]  /*0740*/  @!P1 FSETP.NEU.AND P2, PT, |R15|, 1, PT ;  /* 0x3f8000000f00980b */ /* 0x000fc80003f4d200 */
[----:B------:R-:W-:-:S09]  /*0750*/  @!P1 FSEL R16, R21, -R21, P2 ;  /* 0x8000001515109208 */ /* 0x000fd20001000000 */
.L_x_0:
[C---:B------:R-:W-:Y:S01]  /*0760*/  FMUL R17, |R12|.reuse, 16777216 ;  /* 0x4b8000000c117820 */ /* 0x040fe20000400200 */
[C---:B------:R-:W-:Y:S02]  /*0770*/  FSETP.GEU.AND P1, PT, |R12|.reuse, 1.175494350822287508e-38, PT ;  /* 0x008000000c00780b */ /* 0x040fe40003f2e200 */
[----:B------:R-:W-:Y:S02]  /*0780*/  FSETP.EQ.OR P0, PT, R12, 1, !P0 ;  /* 0x3f8000000c00780b */ /* 0x000fe40004702400 */
[----:B------:R-:W-:-:S04]  /*0790*/  FSEL R17, R17, |R12|, !P1 ;  /* 0x4000000c11117208 */ /* 0x000fc80004800000 */
[----:B------:R-:W-:-:S04]  /*07a0*/  IADD3 R14, PT, PT, R17, -0x3f3504f3, RZ ;  /* 0xc0cafb0d110e7810 */ /* 0x000fc80007ffe0ff */
[----:B------:R-:W-:-:S04]  /*07b0*/  LOP3.LUT R18, R14, 0xff800000, RZ, 0xc0, !PT ;  /* 0xff8000000e127812 */ /* 0x000fc800078ec0ff */
[-C--:B------:R-:W-:Y:S02]  /*07c0*/  IADD3 R17, PT, PT, R17, -R18.reuse, RZ ;  /* 0x8000001211117210 */ /* 0x080fe40007ffe0ff */
[----:B------:R-:W-:-:S03]  /*07d0*/  I2FP.F32.S32 R22, R18 ;  /* 0x0000001200167245 */ /* 0x000fc60000201400 */
[C---:B------:R-:W-:Y:S01]  /*07e0*/  FADD R14, R17.reuse, 1 ;  /* 0x3f800000110e7421 */ /* 0x040fe20000000000 */
[----:B------:R-:W-:Y:S01]  /*07f0*/  FADD R19, R17, -1 ;  /* 0xbf80000011137421 */ /* 0x000fe20000000000 */
[----:B------:R-:W-:-:S03]  /*0800*/  FSEL R17, RZ, -24, P1 ;  /* 0xc1c00000ff117808 */ /* 0x000fc60000800000 */
[----:B------:R-:W-:Y:S01]  /*0810*/  FADD R21, R19, R19 ;  /* 0x0000001313157221 */ /* 0x000fe20000000000 */
[----:B------:R-:W0:Y:S03]  /*0820*/  MUFU.RCP R14, R14 ;  /* 0x0000000e000e7308 */ /* 0x000e260000001000 */
[----:B0-----:R-:W-:Y:S01]  /*0830*/  FMUL R18, R14, R21 ;  /* 0x000000150e127220 */ /* 0x001fe20000400000 */
[----:B------:R-:W-:-:S03]  /*0840*/  FFMA R21, R22, 1.1920928955078125e-07, R17 ;  /* 0x3400000016157823 */ /* 0x000fc60000000011 */
[----:B------:R-:W-:Y:S01]  /*0850*/  FADD R23, R19, -R18 ;  /* 0x8000001213177221 */ /* 0x000fe20000000000 */
[CC--:B------:R-:W-:Y:S01]  /*0860*/  FMUL R22, R18.reuse, R18.reuse ;  /* 0x0000001212167220 */ /* 0x0c0fe20000400000 */
[----:B------:R-:W-:Y:S02]  /*0870*/  FFMA R17, R18, 1.4426950216293334961, R21 ;  /* 0x3fb8aa3b12117823 */ /* 0x000fe40000000015 */
[----:B------:R-:W-:Y:S01]  /*0880*/  FADD R24, R23, R23 ;  /* 0x0000001717187221 */ /* 0x000fe20000000000 */
[C---:B------:R-:W-:Y:S01]  /*0890*/  FFMA R3, R22.reuse, R3, 0.0032181653659790754318 ;  /* 0x3b52e7db16037423 */ /* 0x040fe20000000003 */
        /* <DEDUP_REMOVED lines=11> */
[----:B------:R-:W-:-:S04]  /*0950*/  FFMA R18, R18, R3, R14 ;  /* 0x0000000312127223 */ /* 0x000fc8000000000e */
[----:B------:R-:W-:-:S04]  /*0960*/  FADD R22, R17, R18 ;  /* 0x0000001211167221 */ /* 0x000fc80000000000 */
[----:B------:R-:W-:Y:S01]  /*0970*/  FMUL R14, R11, R22 ;  /* 0x000000160b0e7220 */ /* 0x000fe20000400000 */
[----:B------:R-:W-:-:S03]  /*0980*/  FADD R17, -R17, R22 ;  /* 0x0000001611117221 */ /* 0x000fc60000000100 */
[----:B------:R-:W0:Y:S01]  /*0990*/  FRND R3, R14 ;  /* 0x0000000e00037307 */ /* 0x000e220000201000 */
[----:B------:R-:W-:Y:S01]  /*09a0*/  FADD R18, R18, -R17 ;  /* 0x8000001112127221 */ /* 0x000fe20000000000 */
[----:B------:R-:W-:Y:S01]  /*09b0*/  FFMA R17, R11, R22, -R14 ;  /* 0x000000160b117223 */ /* 0x000fe2000000080e */
[----:B------:R-:W-:-:S03]  /*09c0*/  FSETP.GEU.AND P2, PT, R14, RZ, PT ;  /* 0x000000ff0e00720b */ /* 0x000fc60003f4e000 */
[----:B------:R-:W-:Y:S01]  /*09d0*/  FFMA R17, R11, R18, R17 ;  /* 0x000000120b117223 */ /* 0x000fe20000000011 */
[C---:B0-----:R-:W-:Y:S01]  /*09e0*/  FADD R18, R14.reuse, -R3 ;  /* 0x800000030e127221 */ /* 0x041fe20000000000 */
[----:B------:R-:W-:Y:S02]  /*09f0*/  FSETP.GT.AND P1, PT, R3, RZ, PT ;  /* 0x000000ff0300720b */ /* 0x000fe40003f24000 */
[----:B------:R-:W-:Y:S01]  /*0a00*/  MOV R3, 0x3f800000 ;  /* 0x3f80000000037802 */ /* 0x000fe20000000f00 */
[----:B------:R-:W-:Y:S01]  /*0a10*/  FADD R18, R17, R18 ;  /* 0x0000001211127221 */ /* 0x000fe20000000000 */
[----:B------:R-:W-:Y:S01]  /*0a20*/  SEL R22, RZ, 0x83000000, P1 ;  /* 0x83000000ff167807 */ /* 0x000fe20000800000 */
[----:B------:R-:W0:Y:S01]  /*0a30*/  F2I.NTZ R17, R14 ;  /* 0x0000000e00117305 */ /* 0x000e220000203100 */
[----:B------:R-:W-:Y:S01]  /*0a40*/  FSETP.GT.AND P1, PT, |R14|, 152, PT ;  /* 0x431800000e00780b */ /* 0x000fe20003f24200 */
[----:B------:R-:W-:Y:S02]  /*0a50*/  FFMA R13, R18, R13, 0.0013391353422775864601 ;  /* 0x3aaf85ed120d7423 */ /* 0x000fe4000000000d */
[----:B------:R-:W-:-:S02]  /*0a60*/  VIADD R24, R22, 0x7f000000 ;  /* 0x7f00000016187836 */ /* 0x000fc40000000000 */
[----:B------:R-:W-:-:S04]  /*0a70*/  FFMA R13, R18, R13, 0.0096188392490148544312 ;  /* 0x3c1d9856120d7423 */ /* 0x000fc8000000000d */
[----:B------:R-:W-:-:S04]  /*0a80*/  FFMA R13, R18, R13, 0.055503588169813156128 ;  /* 0x3d6357bb120d7423 */ /* 0x000fc8000000000d */
[----:B------:R-:W-:Y:S01]  /*0a90*/  FFMA R13, R18, R13, 0.24022644758224487305 ;  /* 0x3e75fdec120d7423 */ /* 0x000fe2000000000d */
[----:B0-----:R-:W-:-:S03]  /*0aa0*/  LEA R22, R17, -R22, 0x17 ;  /* 0x8000001611167211 */ /* 0x001fc600078eb8ff */
[----:B------:R-:W-:-:S04]  /*0ab0*/  FFMA R13, R18, R13, 0.69314718246459960938 ;  /* 0x3f317218120d7423 */ /* 0x000fc8000000000d */
[----:B------:R-:W-:-:S04]  /*0ac0*/  FFMA R13, R18, R13, 1 ;  /* 0x3f800000120d7423 */ /* 0x000fc8000000000d */
[----:B------:R-:W-:-:S04]  /*0ad0*/  FMUL R13, R13, R24 ;  /* 0x000000180d0d7220 */ /* 0x000fc80000400000 */
[----:B------:R-:W-:Y:S01]  /*0ae0*/  FMUL R22, R13, R22 ;  /* 0x000000160d167220 */ /* 0x000fe20000400000 */
[----:B------:R-:W-:Y:S01]  /*0af0*/  FADD R13, -R16, 1 ;  /* 0x3f800000100d7421 */ /* 0x000fe20000000100 */
[----:B------:R-:W-:Y:S01]  /*0b00*/  @P1 FSEL R22, RZ, +INF , !P2 ;  /* 0x7f800000ff161808 */ /* 0x000fe20005000000 */
[----:B------:R-:W-:Y:S06]  /*0b10*/  @P0 BRA `(.L_x_2) ;  /* 0x0000000000500947 */ /* 0x000fec0003800000 */
        /* <DEDUP_REMOVED lines=13> */
.L_x_3:
[----:B------:R-:W-:Y:S02]  /*0bf0*/  FSETP.NEU.AND P0, PT, |R11|, +INF , PT ;  /* 0x7f8000000b00780b */ /* 0x000fe40003f0d200 */
[----:B------:R-:W-:-:S13]  /*0c00*/  FSETP.EQ.AND P1, PT, R12, -1, PT ;  /* 0xbf8000000c00780b */ /* 0x000fda0003f22000 */
[----:B------:R-:W-:Y:S05]  /*0c10*/  @!P0 BRA P1, `(.L_x_2) ;  /* 0x0000000000108947 */ /* 0x000fea0000800000 */
[----:B------:R-:W-:Y:S02]  /*0c20*/  FSETP.GEU.AND P0, PT, R12, RZ, PT ;  /* 0x000000ff0c00720b */ /* 0x000fe40003f0e000 */
[----:B------:R-:W-:-:S11]  /*0c30*/  MOV R3, R22 ;  /* 0x0000001600037202 */ /* 0x000fd60000000f00 */
[----:B------:R-:W-:-:S04]  /*0c40*/  @!P0 FSETP.NEU.AND P1, PT, |R15|, 1, PT ;  /* 0x3f8000000f00880b */ /* 0x000fc80003f2d200 */
[----:B------:R-:W-:-:S09]  /*0c50*/  @!P0 FSEL R3, R22, -R22, P1 ;  /* 0x8000001616038208 */ /* 0x000fd20000800000 */
.L_x_2:
[----:B------:R-:W-:Y:S01]  /*0c60*/  FADD R15, -R3, 1 ;  /* 0x3f800000030f7421 */ /* 0x000fe20000000100 */
[----:B------:R-:W-:Y:S03]  /*0c70*/  BSSY.RECONVERGENT B0, `(.L_x_4) ;  /* 0x000000c000007945 */ /* 0x000fe60003800200 */
[----:B------:R-:W0:Y:S08]  /*0c80*/  MUFU.RCP R3, R15 ;  /* 0x0000000f00037308 */ /* 0x000e300000001000 */
[----:B------:R-:W1:Y:S01]  /*0c90*/  FCHK P0, R2, R15 ;  /* 0x0000000f02007302 */ /* 0x000e620000000000 */
[----:B0-----:R-:W-:-:S04]  /*0ca0*/  FFMA R12, -R15, R3, 1 ;  /* 0x3f8000000f0c7423 */ /* 0x001fc80000000103 */
[----:B------:R-:W-:-:S04]  /*0cb0*/  FFMA R3, R3, R12, R3 ;  /* 0x0000000c03037223 */ /* 0x000fc80000000003 */
[----:B------:R-:W-:-:S04]  /*0cc0*/  FFMA R12, R2, R3, RZ ;  /* 0x00000003020c7223 */ /* 0x000fc800000000ff */
[----:B------:R-:W-:-:S04]  /*0cd0*/  FFMA R11, -R15, R12, R2 ;  /* 0x0000000c0f0b7223 */ /* 0x000fc80000000102 */
[----:B------:R-:W-:Y:S01]  /*0ce0*/  FFMA R3, R3, R11, R12 ;  /* 0x0000000b03037223 */ /* 0x000fe2000000000c */
[----:B-1----:R-:W-:Y:S06]  /*0cf0*/  @!P0 BRA `(.L_x_5) ;  /* 0x00000000000c8947 */ /* 0x002fec0003800000 */
[----:B------:R-:W-:Y:S02]  /*0d00*/  MOV R3, R15 ;  /* 0x0000000f00037202 */ /* 0x000fe40000000f00 */
[----:B------:R-:W-:-:S07]  /*0d10*/  MOV R12, 0xd30 ;  /* 0x00000d30000c7802 */ /* 0x000fce0000000f00 */
[----:B-----5:R-:W-:Y:S05]  /*0d20*/  CALL.REL.NOINC `($__internal_1_$__cuda_sm3x_div_rn_noftz_f32_slowpath) ;  /* 0x0000000400347944 */ /* 0x020fea0003c00000 */
.L_x_5:
[----:B------:R-:W-:Y:S05]  /*0d30*/  BSYNC.RECONVERGENT B0 ;  /* 0x0000000000007941 */ /* 0x000fea0003800200 */
.L_x_4:
[----:B------:R0:W-:Y:S01]  /*0d40*/  STG.E desc[UR4][R6.64], R0 ;  /* 0x0000000006007986 */ /* 0x0001e2000c101904 */
[----:B------:R-:W-:Y:S01]  /*0d50*/  IADD3 R11, PT, PT, R3, -0xd000000, RZ ;  /* 0xf3000000030b7810 */ /* 0x000fe20007ffe0ff */
[----:B------:R0:W1:Y:S01]  /*0d60*/  MUFU.RSQ R12, R3 ;  /* 0x00000003000c7308 */ /* 0x0000620000001400 */
[----:B------:R-:W-:Y:S01]  /*0d70*/  BSSY.RECONVERGENT B0, `(.L_x_6) ;  /* 0x000000c000007945 */ /* 0x000fe20003800200 */
[----:B------:R0:W-:Y:S01]  /*0d80*/  STG.E desc[UR4][R8.64], R2 ;  /* 0x0000000208007986 */ /* 0x0001e2000c101904 */
[----:B------:R-:W-:-:S13]  /*0d90*/  ISETP.GT.U32.AND P0, PT, R11, 0x727fffff, PT ;  /* 0x727fffff0b00780c */ /* 0x000fda0003f04070 */
[----:B0-----:R-:W-:Y:S05]  /*0da0*/  @!P0 BRA `(.L_x_7) ;  /* 0x0000000000108947 */ /* 0x001fea0003800000 */
[----:B------:R-:W-:Y:S02]  /*0db0*/  MOV R2, R3 ;  /* 0x0000000300027202 */ /* 0x000fe40000000f00 */
[----:B------:R-:W-:-:S07]  /*0dc0*/  MOV R11, 0xde0 ;  /* 0x00000de0000b7802 */ /* 0x000fce0000000f00 */
[----:B-1---5:R-:W-:Y:S05]  /*0dd0*/  CALL.REL.NOINC `($__internal_0_$__cuda_sm20_sqrt_rn_f32_slowpath) ;  /* 0x0000000000ac7944 */ /* 0x022fea0003c00000 */
[----:B------:R-:W-:Y:S05]  /*0de0*/  BRA `(.L_x_8) ;  /* 0x0000000000107947 */ /* 0x000fea0003800000 */
.L_x_7:
[C---:B-1----:R-:W-:Y:S01]  /*0df0*/  FMUL.FTZ R6, R12.reuse, R3 ;  /* 0x000000030c067220 */ /* 0x042fe20000410000 */
[----:B------:R-:W-:-:S03]  /*0e00*/  FMUL.FTZ R2, R12, 0.5 ;  /* 0x3f0000000c027820 */ /* 0x000fc60000410000 */
[----:B------:R-:W-:-:S04]  /*0e10*/  FFMA R3, -R6, R6, R3 ;  /* 0x0000000606037223 */ /* 0x000fc80000000103 */
[----:B------:R-:W-:-:S07]  /*0e20*/  FFMA R6, R3, R2, R6 ;  /* 0x0000000203067223 */ /* 0x000fce0000000006 */
.L_x_8:
[----:B------:R-:W-:Y:S05]  /*0e30*/  BSYNC.RECONVERGENT B0 ;  /* 0x0000000000007941 */ /* 0x000fea0003800200 */
.L_x_6:
[----:B------:R-:W0:Y:S01]  /*0e40*/  MUFU.RCP R2, R13 ;  /* 0x0000000d00027308 */ /* 0x000e220000001000 */
[----:B------:R-:W1:Y:S01]  /*0e50*/  LDCU UR6, c[0x0][0x3b4] ;  /* 0x00007680ff0677ac */ /* 0x000e620008000800 */
[----:B------:R-:W-:Y:S06]  /*0e60*/  BSSY.RECONVERGENT B0, `(.L_x_9) ;  /* 0x000000e000007945 */ /* 0x000fec0003800200 */
[----:B------:R-:W2:Y:S01]  /*0e70*/  FCHK P0, R0, R13 ;  /* 0x0000000d00007302 */ /* 0x000ea20000000000 */
[----:B0-----:R-:W-:Y:S01]  /*0e80*/  FFMA R3, -R13, R2, 1 ;  /* 0x3f8000000d037423 */ /* 0x001fe20000000102 */
[----:B-1----:R-:W-:-:S03]  /*0e90*/  FADD R6, R6, UR6 ;  /* 0x0000000606067e21 */ /* 0x002fc60008000000 */
[----:B------:R-:W-:-:S04]  /*0ea0*/  FFMA R3, R2, R3, R2 ;  /* 0x0000000302037223 */ /* 0x000fc80000000002 */
[----:B------:R-:W-:-:S04]  /*0eb0*/  FFMA R2, R0, R3, RZ ;  /* 0x0000000300027223 */ /* 0x000fc800000000ff */
[----:B------:R-:W-:-:S04]  /*0ec0*/  FFMA R7, -R13, R2, R0 ;  /* 0x000000020d077223 */ /* 0x000fc80000000100 */
[----:B------:R-:W-:Y:S01]  /*0ed0*/  FFMA R2, R3, R7, R2 ;  /* 0x0000000703027223 */ /* 0x000fe20000000002 */
[----:B--2---:R-:W-:Y:S06]  /*0ee0*/  @!P0 BRA `(.L_x_10) ;  /* 0x0000000000148947 */ /* 0x004fec0003800000 */
[----:B------:R-:W-:Y:S01]  /*0ef0*/  MOV R2, R0 ;  /* 0x0000000000027202 */ /* 0x000fe20000000f00 */
[----:B------:R-:W-:Y:S01]  /*0f00*/  IMAD.MOV.U32 R3, RZ, RZ, R13 ;  /* 0x000000ffff037224 */ /* 0x000fe200078e000d */
[----:B------:R-:W-:-:S07]  /*0f10*/  MOV R12, 0xf30 ;  /* 0x00000f30000c7802 */ /* 0x000fce0000000f00 */
[----:B-----5:R-:W-:Y:S05]  /*0f20*/  CALL.REL.NOINC `($__internal_1_$__cuda_sm3x_div_rn_noftz_f32_slowpath) ;  /* 0x0000000000b47944 */ /* 0x020fea0003c00000 */
[----:B------:R-:W-:-:S07]  /*0f30*/  MOV R2, R3 ;  /* 0x0000000300027202 */ /* 0x000fce0000000f00 */
.L_x_10:
[----:B------:R-:W-:Y:S05]  /*0f40*/  BSYNC.RECONVERGENT B0 ;  /* 0x0000000000007941 */ /* 0x000fea0003800200 */
.L_x_9:
[----:B------:R-:W0:Y:S01]  /*0f50*/  MUFU.RCP R3, R6 ;  /* 0x0000000600037308 */ /* 0x000e220000001000 */
[----:B------:R-:W-:Y:S07]  /*0f60*/  BSSY.RECONVERGENT B0, `(.L_x_11) ;  /* 0x000000b000007945 */ /* 0x000fee0003800200 */
        /* <DEDUP_REMOVED lines=10> */
.L_x_12:
[----:B------:R-:W-:Y:S05]  /*1010*/  BSYNC.RECONVERGENT B0 ;  /* 0x0000000000007941 */ /* 0x000fea0003800200 */
.L_x_11:
[----:B------:R-:W2:Y:S01]  /*1020*/  LDG.E R0, desc[UR4][R4.64] ;  /* 0x0000000404007981 */ /* 0x000ea2000c1e1900 */
[----:B------:R-:W0:Y:S01]  /*1030*/  LDCU UR6, c[0x0][0x3b8] ;  /* 0x00007700ff0677ac */ /* 0x000e220008000800 */
[----:B------:R-:W2:Y:S01]  /*1040*/  LDCU UR7, c[0x0][0x3a8] ;  /* 0x00007500ff0777ac */ /* 0x000ea20008000800 */
[----:B0----5:R-:W-:-:S04]  /*1050*/  FFMA R3, R10, UR6, R3 ;  /* 0x000000060a037c23 */ /* 0x021fc80008000003 */
[----:B--2---:R-:W-:-:S05]  /*1060*/  FFMA R3, -R3, UR7, R0 ;  /* 0x0000000703037c23 */ /* 0x004fca0008000100 */
[----:B------:R-:W-:Y:S01]  /*1070*/  STG.E desc[UR4][R4.64], R3 ;  /* 0x0000000304007986 */ /* 0x000fe2000c101904 */
[----:B------:R-:W-:Y:S05]  /*1080*/  EXIT ;  /* 0x000000000000794d */ /* 0x000fea0003800000 */
        .weak           $__internal_0_$__cuda_sm20_sqrt_rn_f32_slowpath
        .type           $__internal_0_$__cuda_sm20_sqrt_rn_f32_slowpath,@function
        .size           $__internal_0_$__cuda_sm20_sqrt_rn_f32_slowpath,($__internal_1_$__cuda_sm3x_div_rn_noftz_f32_slowpath - $__internal_0_$__cuda_sm20_sqrt_rn_f32_slowpath)
$__internal_0_$__cuda_sm20_sqrt_rn_f32_slowpath:
[----:B------:R-:W-:-:S13]  /*1090*/  LOP3.LUT P0, RZ, R2, 0x7fffffff, RZ, 0xc0, !PT ;  /* 0x7fffffff02ff7812 */ /* 0x000fda000780c0ff */
[----:B------:R-:W-:Y:S01]  /*10a0*/  @!P0 MOV R3, R2 ;  /* 0x0000000200038202 */ /* 0x000fe20000000f00 */
[----:B------:R-:W-:Y:S06]  /*10b0*/  @!P0 BRA `(.L_x_13) ;  /* 0x0000000000408947 */ /* 0x000fec0003800000 */
[----:B------:R-:W-:-:S13]  /*10c0*/  FSETP.GEU.FTZ.AND P0, PT, R2, RZ, PT ;  /* 0x000000ff0200720b */ /* 0x000fda0003f1e000 */
[----:B------:R-:W-:Y:S01]  /*10d0*/  @!P0 MOV R3, 0x7fffffff ;  /* 0x7fffffff00038802 */ /* 0x000fe20000000f00 */
[----:B------:R-:W-:Y:S06]  /*10e0*/  @!P0 BRA `(.L_x_13) ;  /* 0x0000000000348947 */ /* 0x000fec0003800000 */
[----:B------:R-:W-:-:S13]  /*10f0*/  FSETP.GTU.FTZ.AND P0, PT, |R2|, +INF , PT ;  /* 0x7f8000000200780b */ /* 0x000fda0003f1c200 */
[----:B------:R-:W-:Y:S01]  /*1100*/  @P0 FADD.FTZ R3, R2, 1 ;  /* 0x3f80000002030421 */ /* 0x000fe20000010000 */
[----:B------:R-:W-:Y:S06]  /*1110*/  @P0 BRA `(.L_x_13) ;  /* 0x0000000000280947 */ /* 0x000fec0003800000 */
[----:B------:R-:W-:-:S13]  /*1120*/  FSETP.NEU.FTZ.AND P0, PT, |R2|, +INF , PT ;  /* 0x7f8000000200780b */ /* 0x000fda0003f1d200 */
[----:B------:R-:W-:-:S04]  /*1130*/  @P0 FFMA R6, R2, 1.84467440737095516160e+19, RZ ;  /* 0x5f80000002060823 */ /* 0x000fc800000000ff */
[----:B------:R-:W0:Y:S02]  /*1140*/  @P0 MUFU.RSQ R3, R6 ;  /* 0x0000000600030308 */ /* 0x000e240000001400 */
[----:B0-----:R-:W-:Y:S01]  /*1150*/  @P0 FMUL.FTZ R7, R6, R3 ;  /* 0x0000000306070220 */ /* 0x001fe20000410000 */
[----:B------:R-:W-:Y:S01]  /*1160*/  @P0 FMUL.FTZ R9, R3, 0.5 ;  /* 0x3f00000003090820 */ /* 0x000fe20000410000 */
[----:B------:R-:W-:Y:S02]  /*1170*/  @!P0 MOV R3, R2 ;  /* 0x0000000200038202 */ /* 0x000fe40000000f00 */
[----:B------:R-:W-:-:S04]  /*1180*/  @P0 FADD.FTZ R8, -R7, -RZ ;  /* 0x800000ff07080221 */ /* 0x000fc80000010100 */
[----:B------:R-:W-:-:S04]  /*1190*/  @P0 FFMA R8, R7, R8, R6 ;  /* 0x0000000807080223 */ /* 0x000fc80000000006 */
[----:B------:R-:W-:-:S04]  /*11a0*/  @P0 FFMA R8, R8, R9, R7 ;  /* 0x0000000908080223 */ /* 0x000fc80000000007 */
[----:B------:R-:W-:-:S07]  /*11b0*/  @P0 FMUL.FTZ R3, R8, 2.3283064365386962891e-10 ;  /* 0x2f80000008030820 */ /* 0x000fce0000410000 */
.L_x_13:
[----:B------:R-:W-:Y:S01]  /*11c0*/  MOV R6, R3 ;  /* 0x0000000300067202 */ /* 0x000fe20000000f00 */
[----:B------:R-:W-:Y:S01]  /*11d0*/  HFMA2 R3, -RZ, RZ, 0, 0 ;  /* 0x00000000ff037431 */ /* 0x000fe200000001ff */
[----:B------:R-:W-:-:S04]  /*11e0*/  MOV R2, R11 ;  /* 0x0000000b00027202 */ /* 0x000fc80000000f00 */
[----:B------:R-:W-:Y:S05]  /*11f0*/  RET.REL.NODEC R2 `(_Z18update_params_cudaiPfS_S_S_fffffi) ;  /* 0xffffffec02807950 */ /* 0x000fea0003c3ffff */
        .weak           $__internal_1_$__cuda_sm3x_div_rn_noftz_f32_slowpath
        .type           $__internal_1_$__cuda_sm3x_div_rn_noftz_f32_slowpath,@function
        .size           $__internal_1_$__cuda_sm3x_div_rn_noftz_f32_slowpath,(.L_x_172 - $__internal_1_$__cuda_sm3x_div_rn_noftz_f32_slowpath)
$__internal_1_$__cuda_sm3x_div_rn_noftz_f32_slowpath:
[----:B------:R-:W-:Y:S01]  /*1200*/  SHF.R.U32.HI R11, RZ, 0x17, R3 ;  /* 0x00000017ff0b7819 */ /* 0x000fe20000011603 */
[----:B------:R-:W-:Y:S01]  /*1210*/  BSSY.RECONVERGENT B1, `(.L_x_14) ;  /* 0x0000063000017945 */ /* 0x000fe20003800200 */
[----:B------:R-:W-:Y:S02]  /*1220*/  SHF.R.U32.HI R14, RZ, 0x17, R2 ;  /* 0x00000017ff0e7819 */ /* 0x000fe40000011602 */
[----:B------:R-:W-:Y:S02]  /*1230*/  LOP3.LUT R11, R11, 0xff, RZ, 0xc0, !PT ;  /* 0x000000ff0b0b7812 */ /* 0x000fe400078ec0ff */
[----:B------:R-:W-:Y:S02]  /*1240*/  LOP3.LUT R18, R14, 0xff, RZ, 0xc0, !PT ;  /* 0x000000ff0e127812 */ /* 0x000fe400078ec0ff */
[----:B------:R-:W-:Y:S01]  /*1250*/  MOV R15, R2 ;  /* 0x00000002000f7202 */ /* 0x000fe20000000f00 */
[----:B------:R-:W-:Y:S01]  /*1260*/  VIADD R17, R11, 0xffffffff ;  /* 0xffffffff0b117836 */ /* 0x000fe20000000000 */
[----:B------:R-:W-:-:S04]  /*1270*/  IADD3 R16, PT, PT, R18, -0x1, RZ ;  /* 0xffffffff12107810 */ /* 0x000fc80007ffe0ff */
[----:B------:R-:W-:-:S04]  /*1280*/  ISETP.GT.U32.AND P0, PT, R17, 0xfd, PT ;  /* 0x000000fd1100780c */ /* 0x000fc80003f04070 */
[----:B------:R-:W-:-:S13]  /*1290*/  ISETP.GT.U32.OR P0, PT, R16, 0xfd, P0 ;  /* 0x000000fd1000780c */ /* 0x000fda0000704470 */
[----:B------:R-:W-:Y:S01]  /*12a0*/  @!P0 MOV R14, RZ ;  /* 0x000000ff000e8202 */ /* 0x000fe20000000f00 */
[----:B------:R-:W-:Y:S06]  /*12b0*/  @!P0 BRA `(.L_x_15) ;  /* 0x00000000005c8947 */ /* 0x000fec0003800000 */
[----:B------:R-:W-:Y:S02]  /*12c0*/  FSETP.GTU.FTZ.AND P0, PT, |R2|, +INF , PT ;  /* 0x7f8000000200780b */ /* 0x000fe40003f1c200 */
[----:B------:R-:W-:-:S04]  /*12d0*/  FSETP.GTU.FTZ.AND P1, PT, |R3|, +INF , PT ;  /* 0x7f8000000300780b */ /* 0x000fc80003f3c200 */
[----:B------:R-:W-:-:S13]  /*12e0*/  PLOP3.LUT P0, PT, P0, P1, PT, 0xf8, 0x8f ;  /* 0x00000000008f781c */ /* 0x000fda0000703f70 */
[----:B------:R-:W-:Y:S05]  /*12f0*/  @P0 BRA `(.L_x_16) ;  /* 0x00000004004c0947 */ /* 0x000fea0003800000 */
[----:B------:R-:W-:-:S13]  /*1300*/  LOP3.LUT P0, RZ, R3, 0x7fffffff, R15, 0xc8, !PT ;  /* 0x7fffffff03ff7812 */ /* 0x000fda000780c80f */
[----:B------:R-:W-:Y:S05]  /*1310*/  @!P0 BRA `(.L_x_17) ;  /* 0x00000004003c8947 */ /* 0x000fea0003800000 */
[C---:B------:R-:W-:Y:S02]  /*1320*/  FSETP.NEU.FTZ.AND P1, PT, |R2|.reuse, +INF , PT ;  /* 0x7f8000000200780b */ /* 0x040fe40003f3d200 */
[----:B------:R-:W-:Y:S02]  /*1330*/  FSETP.NEU.FTZ.AND P2, PT, |R3|, +INF , PT ;  /* 0x7f8000000300780b */ /* 0x000fe40003f5d200 */
[----:B------:R-:W-:-:S11]  /*1340*/  FSETP.NEU.FTZ.AND P0, PT, |R2|, +INF , PT ;  /* 0x7f8000000200780b */ /* 0x000fd60003f1d200 */
[----:B------:R-:W-:Y:S05]  /*1350*/  @!P2 BRA !P1, `(.L_x_17) ;  /* 0x00000004002ca947 */ /* 0x000fea0004800000 */
[----:B------:R-:W-:-:S04]  /*1360*/  LOP3.LUT P1, RZ, R15, 0x7fffffff, RZ, 0xc0, !PT ;  /* 0x7fffffff0fff7812 */ /* 0x000fc8000782c0ff */
[----:B------:R-:W-:-:S13]  /*1370*/  PLOP3.LUT P1, PT, P2, P1, PT, 0x2f, 0xf2 ;  /* 0x0000000000f2781c */ /* 0x000fda0001722577 */
[----:B------:R-:W-:Y:S05]  /*1380*/  @P1 BRA `(.L_x_18) ;  /* 0x0000000400181947 */ /* 0x000fea0003800000 */
[----:B------:R-:W-:-:S04]  /*1390*/  LOP3.LUT P1, RZ, R3, 0x7fffffff, RZ, 0xc0, !PT ;  /* 0x7fffffff03ff7812 */ /* 0x000fc8000782c0ff */
[----:B------:R-:W-:-:S13]  /*13a0*/  PLOP3.LUT P0, PT, P0, P1, PT, 0x2f, 0xf2 ;  /* 0x0000000000f2781c */ /* 0x000fda0000702577 */
[----:B------:R-:W-:Y:S05]  /*13b0*/  @P0 BRA `(.L_x_19) ;  /* 0x0000000400000947 */ /* 0x000fea0003800000 */
[----:B------:R-:W-:Y:S02]  /*13c0*/  ISETP.GE.AND P0, PT, R16, RZ, PT ;  /* 0x000000ff1000720c */ /* 0x000fe40003f06270 */
[----:B------:R-:W-:-:S11]  /*13d0*/  ISETP.GE.AND P1, PT, R17, RZ, PT ;  /* 0x000000ff1100720c */ /* 0x000fd60003f26270 */
[----:B------:R-:W-:Y:S01]  /*13e0*/  @P0 MOV R14, RZ ;  /* 0x000000ff000e0202 */ /* 0x000fe20000000f00 */
[----:B------:R-:W-:Y:S01]  /*13f0*/  @!P0 FFMA R15, R2, 1.84467440737095516160e+19, RZ ;  /* 0x5f800000020f8823 */ /* 0x000fe200000000ff */
[----:B------:R-:W-:Y:S01]  /*1400*/  @!P0 MOV R14, 0xffffffc0 ;  /* 0xffffffc0000e8802 */ /* 0x000fe20000000f00 */
[----:B------:R-:W-:-:S03]  /*1410*/  @!P1 FFMA R3, R3, 1.84467440737095516160e+19, RZ ;  /* 0x5f80000003039823 */ /* 0x000fc600000000ff */
[----:B------:R-:W-:-:S07]  /*1420*/  @!P1 IADD3 R14, PT, PT, R14, 0x40, RZ ;  /* 0x000000400e0e9810 */ /* 0x000fce0007ffe0ff */
.L_x_15:
[----:B------:R-:W-:Y:S01]  /*1430*/  LEA R16, R11, 0xc0800000, 0x17 ;  /* 0xc08000000b107811 */ /* 0x000fe200078eb8ff */
[----:B------:R-:W-:Y:S01]  /*1440*/  BSSY.RECONVERGENT B2, `(.L_x_20) ;  /* 0x0000036000027945 */ /* 0x000fe20003800200 */
[----:B------:R-:W-:Y:S02]  /*1450*/  IADD3 R18, PT, PT, R18, -0x7f, RZ ;  /* 0xffffff8112127810 */ /* 0x000fe40007ffe0ff */
[----:B------:R-:W-:-:S03]  /*1460*/  IADD3 R17, PT, PT, -R16, R3, RZ ;  /* 0x0000000310117210 */ /* 0x000fc60007ffe1ff */
[C---:B------:R-:W-:Y:S01]  /*1470*/  IMAD R3, R18.reuse, -0x800000, R15 ;  /* 0xff80000012037824 */ /* 0x040fe200078e020f */
[----:B------:R0:W1:Y:S01]  /*1480*/  MUFU.RCP R16, R17 ;  /* 0x0000001100107308 */ /* 0x0000620000001000 */
[----:B------:R-:W-:Y:S01]  /*1490*/  FADD.FTZ R20, -R17, -RZ ;  /* 0x800000ff11147221 */ /* 0x000fe20000010100 */
[----:B0-----:R-:W-:-:S05]  /*14a0*/  IADD3 R17, PT, PT, R18, 0x7f, -R11 ;  /* 0x0000007f12117810 */ /* 0x001fca0007ffe80b */
[----:B------:R-:W-:Y:S02]  /*14b0*/  IMAD.IADD R14, R17, 0x1, R14 ;  /* 0x00000001110e7824 */ /* 0x000fe400078e020e */
[----:B-1----:R-:W-:-:S04]  /*14c0*/  FFMA R19, R16, R20, 1 ;  /* 0x3f80000010137423 */ /* 0x002fc80000000014 */
[----:B------:R-:W-:-:S04]  /*14d0*/  FFMA R16, R16, R19, R16 ;  /* 0x0000001310107223 */ /* 0x000fc80000000010 */
[----:B------:R-:W-:-:S04]  /*14e0*/  FFMA R15, R3, R16, RZ ;  /* 0x00000010030f7223 */ /* 0x000fc800000000ff */
[----:B------:R-:W-:-:S04]  /*14f0*/  FFMA R19, R20, R15, R3 ;  /* 0x0000000f14137223 */ /* 0x000fc80000000003 */
[----:B------:R-:W-:-:S04]  /*1500*/  FFMA R15, R16, R19, R15 ;  /* 0x00000013100f7223 */ /* 0x000fc8000000000f */
[----:B------:R-:W-:-:S04]  /*1510*/  FFMA R20, R20, R15, R3 ;  /* 0x0000000f14147223 */ /* 0x000fc80000000003 */
[----:B------:R-:W-:-:S05]  /*1520*/  FFMA R3, R16, R20, R15 ;  /* 0x0000001410037223 */ /* 0x000fca000000000f */
[----:B------:R-:W-:-:S04]  /*1530*/  SHF.R.U32.HI R11, RZ, 0x17, R3 ;  /* 0x00000017ff0b7819 */ /* 0x000fc80000011603 */
[----:B------:R-:W-:-:S04]  /*1540*/  LOP3.LUT R11, R11, 0xff, RZ, 0xc0, !PT ;  /* 0x000000ff0b0b7812 */ /* 0x000fc800078ec0ff */
[----:B------:R-:W-:-:S04]  /*1550*/  IADD3 R17, PT, PT, R11, R14, RZ ;  /* 0x0000000e0b117210 */ /* 0x000fc80007ffe0ff */
[----:B------:R-:W-:-:S04]  /*1560*/  IADD3 R11, PT, PT, R17, -0x1, RZ ;  /* 0xffffffff110b7810 */ /* 0x000fc80007ffe0ff */
[----:B------:R-:W-:-:S13]  /*1570*/  ISETP.GE.U32.AND P0, PT, R11, 0xfe, PT ;  /* 0x000000fe0b00780c */ /* 0x000fda0003f06070 */
[----:B------:R-:W-:Y:S05]  /*1580*/  @!P0 BRA `(.L_x_21) ;  /* 0x0000000000808947 */ /* 0x000fea0003800000 */
[----:B------:R-:W-:-:S13]  /*1590*/  ISETP.GT.AND P0, PT, R17, 0xfe, PT ;  /* 0x000000fe1100780c */ /* 0x000fda0003f04270 */
[----:B------:R-:W-:Y:S05]  /*15a0*/  @P0 BRA `(.L_x_22) ;  /* 0x00000000006c0947 */ /* 0x000fea0003800000 */
[----:B------:R-:W-:-:S13]  /*15b0*/  ISETP.GE.AND P0, PT, R17, 0x1, PT ;  /* 0x000000011100780c */ /* 0x000fda0003f06270 */
[----:B------:R-:W-:Y:S05]  /*15c0*/  @P0 BRA `(.L_x_23) ;  /* 0x0000000000740947 */ /* 0x000fea0003800000 */
[----:B------:R-:W-:Y:S02]  /*15d0*/  ISETP.GE.AND P0, PT, R17, -0x18, PT ;  /* 0xffffffe81100780c */ /* 0x000fe40003f06270 */
[----:B------:R-:W-:-:S11]  /*15e0*/  LOP3.LUT R3, R3, 0x80000000, RZ, 0xc0, !PT ;  /* 0x8000000003037812 */ /* 0x000fd600078ec0ff */
[----:B------:R-:W-:Y:S05]  /*15f0*/  @!P0 BRA `(.L_x_23) ;  /* 0x0000000000688947 */ /* 0x000fea0003800000 */
[CCC-:B------:R-:W-:Y:S01]  /*1600*/  FFMA.RZ R11, R16.reuse, R20.reuse, R15.reuse ;  /* 0x00000014100b7223 */ /* 0x1c0fe2000000c00f */
[C---:B------:R-:W-:Y:S02]  /*1610*/  ISETP.NE.AND P2, PT, R17.reuse, RZ, PT ;  /* 0x000000ff1100720c */ /* 0x040fe40003f45270 */
[----:B------:R-:W-:Y:S02]  /*1620*/  ISETP.NE.AND P1, PT, R17, RZ, PT ;  /* 0x000000ff1100720c */ /* 0x000fe40003f25270 */
[----:B------:R-:W-:Y:S01]  /*1630*/  LOP3.LUT R14, R11, 0x7fffff, RZ, 0xc0, !PT ;  /* 0x007fffff0b0e7812 */ /* 0x000fe200078ec0ff */
[CCC-:B------:R-:W-:Y:S01]  /*1640*/  FFMA.RP R11, R16.reuse, R20.reuse, R15.reuse ;  /* 0x00000014100b7223 */ /* 0x1c0fe2000000800f */
[----:B------:R-:W-:Y:S01]  /*1650*/  FFMA.RM R16, R16, R20, R15 ;  /* 0x0000001410107223 */ /* 0x000fe2000000400f */
[----:B------:R-:W-:Y:S02]  /*1660*/  IADD3 R15, PT, PT, R17, 0x20, RZ ;  /* 0x00000020110f7810 */ /* 0x000fe40007ffe0ff */
[----:B------:R-:W-:-:S02]  /*1670*/  LOP3.LUT R14, R14, 0x800000, RZ, 0xfc, !PT ;  /* 0x008000000e0e7812 */ /* 0x000fc400078efcff */
[----:B------:R-:W-:Y:S02]  /*1680*/  IADD3 R17, PT, PT, -R17, RZ, RZ ;  /* 0x000000ff11117210 */ /* 0x000fe40007ffe1ff */
[----:B------:R-:W-:Y:S02]  /*1690*/  SHF.L.U32 R15, R14, R15, RZ ;  /* 0x0000000f0e0f7219 */ /* 0x000fe400000006ff */
[----:B------:R-:W-:Y:S02]  /*16a0*/  FSETP.NEU.FTZ.AND P0, PT, R11, R16, PT ;  /* 0x000000100b00720b */ /* 0x000fe40003f1d000 */
[----:B------:R-:W-:Y:S02]  /*16b0*/  SEL R11, R17, RZ, P2 ;  /* 0x000000ff110b7207 */ /* 0x000fe40001000000 */
[----:B------:R-:W-:Y:S02]  /*16c0*/  ISETP.NE.AND P1, PT, R15, RZ, P1 ;  /* 0x000000ff0f00720c */ /* 0x000fe40000f25270 */
[----:B------:R-:W-:-:S02]  /*16d0*/  SHF.R.U32.HI R11, RZ, R11, R14 ;  /* 0x0000000bff0b7219 */ /* 0x000fc4000001160e */
[----:B------:R-:W-:Y:S02]  /*16e0*/  PLOP3.LUT P0, PT, P0, P1, PT, 0xf8, 0x8f ;  /* 0x00000000008f781c */ /* 0x000fe40000703f70 */
[----:B------:R-:W-:Y:S02]  /*16f0*/  SHF.R.U32.HI R15, RZ, 0x1, R11 ;  /* 0x00000001ff0f7819 */ /* 0x000fe4000001160b */
[----:B------:R-:W-:-:S04]  /*1700*/  SEL R14, RZ, 0x1, !P0 ;  /* 0x00000001ff0e7807 */ /* 0x000fc80004000000 */
[----:B------:R-:W-:-:S04]  /*1710*/  LOP3.LUT R14, R14, 0x1, R15, 0xf8, !PT ;  /* 0x000000010e0e7812 */ /* 0x000fc800078ef80f */
[----:B------:R-:W-:-:S04]  /*1720*/  LOP3.LUT R14, R14, R11, RZ, 0xc0, !PT ;  /* 0x0000000b0e0e7212 */ /* 0x000fc800078ec0ff */
[----:B------:R-:W-:-:S04]  /*1730*/  IADD3 R14, PT, PT, R15, R14, RZ ;  /* 0x0000000e0f0e7210 */ /* 0x000fc80007ffe0ff */
[----:B------:R-:W-:Y:S01]  /*1740*/  LOP3.LUT R3, R14, R3, RZ, 0xfc, !PT ;  /* 0x000000030e037212 */ /* 0x000fe200078efcff */
[----:B------:R-:W-:Y:S06]  /*1750*/  BRA `(.L_x_23) ;  /* 0x0000000000107947 */ /* 0x000fec0003800000 */
.L_x_22:
[----:B------:R-:W-:-:S04]  /*1760*/  LOP3.LUT R3, R3, 0x80000000, RZ, 0xc0, !PT ;  /* 0x8000000003037812 */ /* 0x000fc800078ec0ff */
[----:B------:R-:W-:Y:S01]  /*1770*/  LOP3.LUT R3, R3, 0x7f800000, RZ, 0xfc, !PT ;  /* 0x7f80000003037812 */ /* 0x000fe200078efcff */
[----:B------:R-:W-:Y:S06]  /*1780*/  BRA `(.L_x_23) ;  /* 0x0000000000047947 */ /* 0x000fec0003800000 */
.L_x_21:
[----:B------:R-:W-:-:S07]  /*1790*/  LEA R3, R14, R3, 0x17 ;  /* 0x000000030e037211 */ /* 0x000fce00078eb8ff */
.L_x_23:
[----:B------:R-:W-:Y:S05]  /*17a0*/  BSYNC.RECONVERGENT B2 ;  /* 0x0000000000027941 */ /* 0x000fea0003800200 */
.L_x_20:
[----:B------:R-:W-:Y:S05]  /*17b0*/  BRA `(.L_x_24) ;  /* 0x0000000000207947 */ /* 0x000fea0003800000 */
.L_x_19:
[----:B------:R-:W-:-:S04]  /*17c0*/  LOP3.LUT R3, R3, 0x80000000, R15, 0x48, !PT ;  /* 0x8000000003037812 */ /* 0x000fc800078e480f */
[----:B------:R-:W-:Y:S01]  /*17d0*/  LOP3.LUT R3, R3, 0x7f800000, RZ, 0xfc, !PT ;  /* 0x7f80000003037812 */ /* 0x000fe200078efcff */
[----:B------:R-:W-:Y:S06]  /*17e0*/  BRA `(.L_x_24) ;  /* 0x0000000000147947 */ /* 0x000fec0003800000 */
.L_x_18:
[----:B------:R-:W-:Y:S01]  /*17f0*/  LOP3.LUT R3, R3, 0x80000000, R15, 0x48, !PT ;  /* 0x8000000003037812 */ /* 0x000fe200078e480f */
[----:B------:R-:W-:Y:S06]  /*1800*/  BRA `(.L_x_24) ;  /* 0x00000000000c7947 */ /* 0x000fec0003800000 */
.L_x_17:
[----:B------:R-:W0:Y:S01]  /*1810*/  MUFU.RSQ R3, -QNAN ;  /* 0xffc0000000037908 */ /* 0x000e220000001400 */
[----:B------:R-:W-:Y:S05]  /*1820*/  BRA `(.L_x_24) ;  /* 0x0000000000047947 */ /* 0x000fea0003800000 */
.L_x_16:
[----:B------:R-:W-:-:S07]  /*1830*/  FADD.FTZ R3, R2, R3 ;  /* 0x0000000302037221 */ /* 0x000fce0000010000 */
.L_x_24:
[----:B------:R-:W-:Y:S05]  /*1840*/  BSYNC.RECONVERGENT B1 ;  /* 0x0000000000017941 */ /* 0x000fea0003800200 */
.L_x_14:
[----:B------:R-:W-:Y:S01]  /*1850*/  HFMA2 R15, -RZ, RZ, 0, 0 ;  /* 0x00000000ff0f7431 */ /* 0x000fe200000001ff */
[----:B------:R-:W-:-:S04]  /*1860*/  MOV R14, R12 ;  /* 0x0000000c000e7202 */ /* 0x000fc80000000f00 */
[----:B0-----:R-:W-:Y:S05]  /*1870*/  RET.REL.NODEC R14 `(_Z18update_params_cudaiPfS_S_S_fffffi) ;  /* 0xffffffe40ee07950 */ /* 0x001fea0003c3ffff */
.L_x_25:
[----:B------:R-:W-:-:S00]  /*1880*/  BRA `(.L_x_25) ;  /* 0xfffffffc00fc7947 */ /* 0x000fc0000383ffff */
[----:B------:R-:W-:-:S00]  /*1890*/  NOP ;  /* 0x0000000000007918 */ /* 0x000fc00000000000 */
        /* <DEDUP_REMOVED lines=14> */
.L_x_172:


//--------------------- .text._Z34crossentropy_softmax_backward_cudaPfS_S_PKiii --------------------------
	.section	.text._Z34crossentropy_softmax_backward_cudaPfS_S_PKiii,"ax",@progbits
	.align	128
        .global         _Z34crossentropy_softmax_backward_cudaPfS_S_PKiii
        .type           _Z34crossentropy_softmax_backward_cudaPfS_S_PKiii,@function
        .size           _Z34crossentropy_softmax_backward_cudaPfS_S_PKiii,(.L_x_175 - _Z34crossentropy_softmax_backward_cudaPfS_S_PKiii)
        .other          _Z34crossentropy_softmax_backward_cudaPfS_S_PKiii,@"STO_CUDA_ENTRY STV_DEFAULT"
_Z34crossentropy_softmax_backward_cudaPfS_S_PKiii:
.text._Z34crossentropy_softmax_backward_cudaPfS_S_PKiii:
[----:B------:R-:W-:Y:S01]  /*0000*/  LDC R1, c[0x0][0x37c] ;  /* 0x0000df00ff017b82 */ /* 0x000fe20000000800 */
[----:B------:R-:W0:Y:S07]  /*0010*/  S2R R2, SR_TID.Y ;  /* 0x0000000000027919 */ /* 0x000e2e0000002200 */
[----:B------:R-:W1:Y:S01]  /*0020*/  LDC R0, c[0x0][0x360] ;  /* 0x0000d800ff007b82 */ /* 0x000e620000000800 */
[----:B------:R-:W2:Y:S01]  /*0030*/  LDCU.64 UR6, c[0x0][0x3a0] ;  /* 0x00007400ff0677ac */ /* 0x000ea20008000a00 */
[----:B------:R-:W1:Y:S06]  /*0040*/  S2R R3, SR_TID.X ;  /* 0x0000000000037919 */ /* 0x000e6c0000002100 */
[----:B------:R-:W0:Y:S08]  /*0050*/  S2UR UR5, SR_CTAID.Y ;  /* 0x00000000000579c3 */ /* 0x000e300000002600 */
[----:B------:R-:W0:Y:S08]  /*0060*/  LDC R11, c[0x0][0x364] ;  /* 0x0000d900ff0b7b82 */ /* 0x000e300000000800 */
[----:B------:R-:W1:Y:S01]  /*0070*/  S2UR UR4, SR_CTAID.X ;  /* 0x00000000000479c3 */ /* 0x000e620000002500 */
[----:B0-----:R-:W-:-:S05]  /*0080*/  IMAD R11, R11, UR5, R2 ;  /* 0x000000050b0b7c24 */ /* 0x001fca000f8e0202 */
[----:B--2---:R-:W-:Y:S01]  /*0090*/  ISETP.GE.U32.AND P0, PT, R11, UR6, PT ;  /* 0x000000060b007c0c */ /* 0x004fe2000bf06070 */
[----:B-1----:R-:W-:-:S05]  /*00a0*/  IMAD R0, R0, UR4, R3 ;  /* 0x0000000400007c24 */ /* 0x002fca000f8e0203 */
[----:B------:R-:W-:-:S13]  /*00b0*/  ISETP.GE.U32.OR P0, PT, R0, UR7, P0 ;  /* 0x0000000700007c0c */ /* 0x000fda0008706470 */
[----:B------:R-:W-:Y:S05]  /*00c0*/  @P0 EXIT ;  /* 0x000000000000094d */ /* 0x000fea0003800000 */
[----:B------:R-:W0:Y:S01]  /*00d0*/  LDC.64 R2, c[0x0][0x388] ;  /* 0x0000e200ff027b82 */ /* 0x000e220000000a00 */
[----:B------:R-:W1:Y:S01]  /*00e0*/  LDCU.64 UR4, c[0x0][0x358] ;  /* 0x00006b00ff0477ac */ /* 0x000e620008000a00 */
[----:B------:R-:W-:-:S06]  /*00f0*/  HFMA2 R13, -RZ, RZ, 0.8125, 0 ;  /* 0x3a800000ff0d7431 */ /* 0x000fcc00000001ff */
[----:B------:R-:W2:Y:S08]  /*0100*/  LDC.64 R4, c[0x0][0x398] ;  /* 0x0000e600ff047b82 */ /* 0x000eb00000000a00 */
[----:B------:R-:W3:Y:S08]  /*0110*/  LDC.64 R6, c[0x0][0x390] ;  /* 0x0000e400ff067b82 */ /* 0x000ef00000000a00 */
[----:B------:R-:W4:Y:S01]  /*0120*/  LDC.64 R8, c[0x0][0x380] ;  /* 0x0000e000ff087b82 */ /* 0x000f220000000a00 */
[----:B0-----:R-:W-:-:S05]  /*0130*/  IMAD.WIDE.U32 R2, R11, 0x4, R2 ;  /* 0x000000040b027825 */ /* 0x001fca00078e0002 */
[----:B-1----:R-:W-:Y:S01]  /*0140*/  STG.E desc[UR4][R2.64], R13 ;  /* 0x0000000d02007986 */ /* 0x002fe2000c101904 */
[----:B--2---:R-:W-:-:S04]  /*0150*/  IMAD.WIDE.U32 R4, R11, 0x4, R4 ;  /* 0x000000040b047825 */ /* 0x004fc800078e0004 */
[----:B------:R-:W-:Y:S02]  /*0160*/  IMAD R11, R11, UR7, R0 ;  /* 0x000000070b0b7c24 */ /* 0x000fe4000f8e0200 */
[----:B------:R-:W2:Y:S02]  /*0170*/  LDG.E R5, desc[UR4][R4.64] ;  /* 0x0000000404057981 */ /* 0x000ea4000c1e1900 */
[----:B---3--:R-:W-:-:S06]  /*0180*/  IMAD.WIDE.U32 R6, R11, 0x4, R6 ;  /* 0x000000040b067825 */ /* 0x008fcc00078e0006 */
[----:B------:R-:W3:Y:S01]  /*0190*/  LDG.E R6, desc[UR4][R6.64] ;  /* 0x0000000406067981 */ /* 0x000ee2000c1e1900 */
[----:B----4-:R-:W-:-:S05]  /*01a0*/  IMAD.WIDE.U32 R8, R11, 0x4, R8 ;  /* 0x000000040b087825 */ /* 0x010fca00078e0008 */
[----:B------:R-:W4:Y:S01]  /*01b0*/  LDG.E R10, desc[UR4][R8.64] ;  /* 0x00000004080a7981 */ /* 0x000f22000c1e1900 */
[----:B--2---:R-:W-:-:S04]  /*01c0*/  ISETP.NE.AND P0, PT, R0, R5, PT ;  /* 0x000000050000720c */ /* 0x004fc80003f05270 */
[----:B------:R-:W-:-:S05]  /*01d0*/  FSEL R11, RZ, 1, P0 ;  /* 0x3f800000ff0b7808 */ /* 0x000fca0000000000 */
[----:B---3--:R-:W-:-:S04]  /*01e0*/  FADD R11, R6, -R11 ;  /* 0x8000000b060b7221 */ /* 0x008fc80000000000 */
[----:B----4-:R-:W-:-:S05]  /*01f0*/  FFMA R11, R11, 0.0009765625, R10 ;  /* 0x3a8000000b0b7823 */ /* 0x010fca000000000a */
[----:B------:R-:W-:Y:S01]  /*0200*/  STG.E desc[UR4][R8.64], R11 ;  /* 0x0000000b08007986 */ /* 0x000fe2000c101904 */
[----:B------:R-:W-:Y:S05]  /*0210*/  EXIT ;  /* 0x000000000000794d */ /* 0x000fea0003800000 */
.L_x_26:
        /* <DEDUP_REMOVED lines=14> */
.L_x_175:


//--------------------- .text._Z25crossentropy_forward_cudaPfS_PKiii --------------------------
	.section	.text._Z25crossentropy_forward_cudaPfS_PKiii,"ax",@progbits
	.align	128
        .global         _Z25crossentropy_forward_cudaPfS_PKiii
        .type           _Z25crossentropy_forward_cudaPfS_PKiii,@function
        .size           _Z25crossentropy_forward_cudaPfS_PKiii,(.L_x_176 - _Z25crossentropy_forward_cudaPfS_PKiii)
        .other          _Z25crossentropy_forward_cudaPfS_PKiii,@"STO_CUDA_ENTRY STV_DEFAULT"
_Z25crossentropy_forward_cudaPfS_PKiii:
.text._Z25crossentropy_forward_cudaPfS_PKiii:
        /* <DEDUP_REMOVED lines=9> */
[----:B------:R-:W1:Y:S01]  /*0090*/  LDCU.64 UR4, c[0x0][0x358] ;  /* 0x00006b00ff0477ac */ /* 0x000e620008000a00 */
[----:B------:R-:W2:Y:S06]  /*00a0*/  LDCU UR6, c[0x0][0x39c] ;  /* 0x00007380ff0677ac */ /* 0x000eac0008000800 */
[----:B------:R-:W3:Y:S01]  /*00b0*/  LDC.64 R4, c[0x0][0x388] ;  /* 0x0000e200ff047b82 */ /* 0x000ee20000000a00 */
[----:B0-----:R-:W-:-:S06]  /*00c0*/  IMAD.WIDE.U32 R2, R0, 0x4, R2 ;  /* 0x0000000400027825 */ /* 0x001fcc00078e0002 */
[----:B-1----:R-:W2:Y:S02]  /*00d0*/  LDG.E R3, desc[UR4][R2.64] ;  /* 0x0000000402037981 */ /* 0x002ea4000c1e1900 */
[----:B--2---:R-:W-:-:S04]  /*00e0*/  IMAD R7, R0, UR6, R3 ;  /* 0x0000000600077c24 */ /* 0x004fc8000f8e0203 */
[----:B---3--:R-:W-:-:S05]  /*00f0*/  IMAD.WIDE.U32 R4, R7, 0x4, R4 ;  /* 0x0000000407047825 */ /* 0x008fca00078e0004 */
[----:B------:R-:W2:Y:S01]  /*0100*/  LDG.E R6, desc[UR4][R4.64] ;  /* 0x0000000404067981 */ /* 0x000ea2000c1e1900 */
[----:B------:R-:W-:Y:S01]  /*0110*/  HFMA2 R3, -RZ, RZ, 1.5048828125, 33.21875 ;  /* 0x3e055027ff037431 */ /* 0x000fe200000001ff */
[----:B--2---:R-:W-:-:S04]  /*0120*/  FSETP.GEU.AND P0, PT, R6, 1.175494350822287508e-38, PT ;  /* 0x008000000600780b */ /* 0x004fc80003f0e000 */
[----:B------:R-:W-:-:S09]  /*0130*/  FSEL R4, RZ, -23, P0 ;  /* 0xc1b80000ff047808 */ /* 0x000fd20000000000 */
[----:B------:R-:W-:-:S05]  /*0140*/  @!P0 FMUL R6, R6, 8388608 ;  /* 0x4b00000006068820 */ /* 0x000fca0000400000 */
[C---:B------:R-:W-:Y:S02]  /*0150*/  IADD3 R7, PT, PT, R6.reuse, -0x3f2aaaab, RZ ;  /* 0xc0d5555506077810 */ /* 0x040fe40007ffe0ff */
[----:B------:R-:W-:Y:S02]  /*0160*/  ISETP.GT.U32.AND P0, PT, R6, 0x7f7fffff, PT ;  /* 0x7f7fffff0600780c */ /* 0x000fe40003f04070 */
[----:B------:R-:W-:-:S04]  /*0170*/  LOP3.LUT R7, R7, 0xff800000, RZ, 0xc0, !PT ;  /* 0xff80000007077812 */ /* 0x000fc800078ec0ff */
[-C--:B------:R-:W-:Y:S02]  /*0180*/  IADD3 R8, PT, PT, R6, -R7.reuse, RZ ;  /* 0x8000000706087210 */ /* 0x080fe40007ffe0ff */
[----:B------:R-:W-:-:S03]  /*0190*/  I2FP.F32.S32 R7, R7 ;  /* 0x0000000700077245 */ /* 0x000fc60000201400 */
[----:B------:R-:W-:Y:S02]  /*01a0*/  FADD R8, R8, -1 ;  /* 0xbf80000008087421 */ /* 0x000fe40000000000 */
[----:B------:R-:W-:Y:S01]  /*01b0*/  FFMA R4, R7, 1.1920928955078125e-07, R4 ;  /* 0x3400000007047823 */ /* 0x000fe20000000004 */
[----:B------:R-:W-:Y:S01]  /*01c0*/  MOV R7, 0x7f800000 ;  /* 0x7f80000000077802 */ /* 0x000fe20000000f00 */
[----:B------:R-:W-:-:S04]  /*01d0*/  FFMA R3, R8, -R3, 0.14084610342979431152 ;  /* 0x3e1039f608037423 */ /* 0x000fc80000000803 */
[----:B------:R-:W-:-:S04]  /*01e0*/  FFMA R3, R8, R3, -0.12148627638816833496 ;  /* 0xbdf8cdcc08037423 */ /* 0x000fc80000000003 */
[----:B------:R-:W-:-:S04]  /*01f0*/  FFMA R3, R8, R3, 0.13980610668659210205 ;  /* 0x3e0f295508037423 */ /* 0x000fc80000000003 */
[----:B------:R-:W-:-:S04]  /*0200*/  FFMA R3, R8, R3, -0.16684235632419586182 ;  /* 0xbe2ad8b908037423 */ /* 0x000fc80000000003 */
[----:B------:R-:W-:-:S04]  /*0210*/  FFMA R3, R8, R3, 0.20012299716472625732 ;  /* 0x3e4ced0b08037423 */ /* 0x000fc80000000003 */
[C---:B------:R-:W-:Y:S02]  /*0220*/  FFMA R5, R8.reuse, R3, -0.24999669194221496582 ;  /* 0xbe7fff2208057423 */ /* 0x040fe40000000003 */
[----:B------:R-:W0:Y:S02]  /*0230*/  LDC.64 R2, c[0x0][0x380] ;  /* 0x0000e000ff027b82 */ /* 0x000e240000000a00 */
[----:B------:R-:W-:-:S04]  /*0240*/  FFMA R5, R8, R5, 0.33333182334899902344 ;  /* 0x3eaaaa7808057423 */ /* 0x000fc80000000005 */
[----:B------:R-:W-:-:S04]  /*0250*/  FFMA R5, R8, R5, -0.5 ;  /* 0xbf00000008057423 */ /* 0x000fc80000000005 */
[----:B------:R-:W-:-:S04]  /*0260*/  FMUL R5, R8, R5 ;  /* 0x0000000508057220 */ /* 0x000fc80000400000 */
[----:B------:R-:W-:-:S04]  /*0270*/  FFMA R5, R8, R5, R8 ;  /* 0x0000000508057223 */ /* 0x000fc80000000008 */
[----:B------:R-:W-:Y:S01]  /*0280*/  FFMA R4, R4, 0.69314718246459960938, R5 ;  /* 0x3f31721804047823 */ /* 0x000fe20000000005 */
[C---:B------:R-:W-:Y:S01]  /*0290*/  @P0 FFMA R4, R6.reuse, R7, +INF ;  /* 0x7f80000006040423 */ /* 0x040fe20000000007 */
[----:B------:R-:W-:Y:S01]  /*02a0*/  FSETP.NEU.AND P0, PT, R6, RZ, PT ;  /* 0x000000ff0600720b */ /* 0x000fe20003f0d000 */
[----:B0-----:R-:W-:-:S03]  /*02b0*/  IMAD.WIDE.U32 R2, R0, 0x4, R2 ;  /* 0x0000000400027825 */ /* 0x001fc600078e0002 */
[----:B------:R-:W-:-:S05]  /*02c0*/  FSEL R5, -R4, +INF , P0 ;  /* 0x7f80000004057808 */ /* 0x000fca0000000100 */
[----:B------:R-:W-:Y:S01]  /*02d0*/  STG.E desc[UR4][R2.64], R5 ;  /* 0x0000000502007986 */ /* 0x000fe2000c101904 */
[----:B------:R-:W-:Y:S05]  /*02e0*/  EXIT ;  /* 0x000000000000794d */ /* 0x000fea0003800000 */
.L_x_27:
        /* <DEDUP_REMOVED lines=9> */
.L_x_176:


//--------------------- .text._Z20softmax_forward_cudaPfS_ii --------------------------
	.section	.text._Z20softmax_forward_cudaPfS_ii,"ax",@progbits
	.align	128
        .global         _Z20softmax_forward_cudaPfS_ii
        .type           _Z20softmax_forward_cudaPfS_ii,@function
        .size           _Z20softmax_forward_cudaPfS_ii,(.L_x_173 - _Z20softmax_forward_cudaPfS_ii)
        .other          _Z20softmax_forward_cudaPfS_ii,@"STO_CUDA_ENTRY STV_DEFAULT"
_Z20softmax_forward_cudaPfS_ii:
.text._Z20softmax_forward_cudaPfS_ii:
        /* <DEDUP_REMOVED lines=8> */
[----:B------:R-:W0:Y:S01]  /*0080*/  LDC R7, c[0x0][0x394] ;  /* 0x0000e500ff077b82 */ /* 0x000e220000000800 */
[----:B------:R-:W1:Y:S01]  /*0090*/  LDCU.64 UR6, c[0x0][0x358] ;  /* 0x00006b00ff0677ac */ /* 0x000e620008000a00 */
[----:B------:R-:W-:Y:S01]  /*00a0*/  HFMA2 R0, -RZ, RZ, -6.109375, 2 ;  /* 0xc61c4000ff007431 */ /* 0x000fe200000001ff */
[----:B0-----:R-:W-:-:S13]  /*00b0*/  ISETP.GE.AND P0, PT, R7, 0x1, PT ;  /* 0x000000010700780c */ /* 0x001fda0003f06270 */
[----:B-1----:R-:W-:Y:S05]  /*00c0*/  @!P0 BRA `(.L_x_28) ;  /* 0x0000000800d48947 */ /* 0x002fea0003800000 */
[C---:B------:R-:W-:Y:S02]  /*00d0*/  ISETP.GE.U32.AND P1, PT, R7.reuse, 0x10, PT ;  /* 0x000000100700780c */ /* 0x040fe40003f26070 */
[----:B------:R-:W-:Y:S02]  /*00e0*/  LOP3.LUT R3, R7, 0xf, RZ, 0xc0, !PT ;  /* 0x0000000f07037812 */ /* 0x000fe400078ec0ff */
[----:B------:R-:W-:Y:S02]  /*00f0*/  MOV R0, 0xc61c4000 ;  /* 0xc61c400000007802 */ /* 0x000fe40000000f00 */
[----:B------:R-:W-:Y:S02]  /*0100*/  ISETP.NE.AND P0, PT, R3, RZ, PT ;  /* 0x000000ff0300720c */ /* 0x000fe40003f05270 */
[----:B------:R-:W-:-:S05]  /*0110*/  MOV R5, RZ ;  /* 0x000000ff00057202 */ /* 0x000fca0000000f00 */
[----:B------:R-:W-:Y:S06]  /*0120*/  @!P1 BRA `(.L_x_29) ;  /* 0x0000000400609947 */ /* 0x000fec0003800000 */
[----:B------:R-:W0:Y:S01]  /*0130*/  LDC.64 R14, c[0x0][0x388] ;  /* 0x0000e200ff0e7b82 */ /* 0x000e220000000a00 */
[----:B------:R-:W-:Y:S01]  /*0140*/  LOP3.LUT R5, R7, 0x7ffffff0, RZ, 0xc0, !PT ;  /* 0x7ffffff007057812 */ /* 0x000fe200078ec0ff */
[----:B------:R-:W-:Y:S01]  /*0150*/  IMAD R4, R8, R7, 0x7 ;  /* 0x0000000708047424 */ /* 0x000fe200078e0207 */
[----:B------:R-:W-:Y:S02]  /*0160*/  MOV R0, 0xc61c4000 ;  /* 0xc61c400000007802 */ /* 0x000fe40000000f00 */
[----:B------:R-:W-:-:S07]  /*0170*/  IADD3 R2, PT, PT, -R5, RZ, RZ ;  /* 0x000000ff05027210 */ /* 0x000fce0007ffe1ff */
.L_x_30:
[C---:B------:R-:W-:Y:S02]  /*0180*/  IADD3 R13, PT, PT, R4.reuse, -0x7, RZ ;  /* 0xfffffff9040d7810 */ /* 0x040fe40007ffe0ff */
[----:B------:R-:W-:-:S03]  /*0190*/  IADD3 R17, PT, PT, R4, -0x6, RZ ;  /* 0xfffffffa04117810 */ /* 0x000fc60007ffe0ff */
[----:B0-----:R-:W-:-:S05]  /*01a0*/  IMAD.WIDE.U32 R12, R13, 0x4, R14 ;  /* 0x000000040d0c7825 */ /* 0x001fca00078e000e */
[----:B------:R-:W2:Y:S01]  /*01b0*/  LDG.E R7, desc[UR6][R12.64] ;  /* 0x000000060c077981 */ /* 0x000ea2000c1e1900 */
[----:B------:R-:W-:Y:S01]  /*01c0*/  IMAD.WIDE.U32 R16, R17, 0x4, R14 ;  /* 0x0000000411107825 */ /* 0x000fe200078e000e */
[----:B------:R-:W-:-:S04]  /*01d0*/  IADD3 R19, PT, PT, R4, -0x5, RZ ;  /* 0xfffffffb04137810 */ /* 0x000fc80007ffe0ff */
[----:B------:R0:W3:Y:S01]  /*01e0*/  LDG.E R6, desc[UR6][R16.64] ;  /* 0x0000000610067981 */ /* 0x0000e2000c1e1900 */
[----:B------:R-:W-:Y:S01]  /*01f0*/  IMAD.WIDE.U32 R18, R19, 0x4, R14 ;  /* 0x0000000413127825 */ /* 0x000fe200078e000e */
[----:B------:R-:W-:-:S04]  /*0200*/  IADD3 R11, PT, PT, R4, -0x4, RZ ;  /* 0xfffffffc040b7810 */ /* 0x000fc80007ffe0ff */
[----:B------:R1:W4:Y:S01]  /*0210*/  LDG.E R9, desc[UR6][R18.64] ;  /* 0x0000000612097981 */ /* 0x000322000c1e1900 */
[----:B------:R-:W-:Y:S01]  /*0220*/  IMAD.WIDE.U32 R10, R11, 0x4, R14 ;  /* 0x000000040b0a7825 */ /* 0x000fe200078e000e */
[----:B------:R-:W-:-:S05]  /*0230*/  IADD3 R29, PT, PT, R4, -0x3, RZ ;  /* 0xfffffffd041d7810 */ /* 0x000fca0007ffe0ff */
[----:B------:R-:W5:Y:S01]  /*0240*/  LDG.E R10, desc[UR6][R10.64] ;  /* 0x000000060a0a7981 */ /* 0x000f62000c1e1900 */
[----:B------:R-:W-:Y:S01]  /*0250*/  IMAD.WIDE.U32 R28, R29, 0x4, R14 ;  /* 0x000000041d1c7825 */ /* 0x000fe200078e000e */
[----:B------:R-:W-:-:S05]  /*0260*/  IADD3 R25, PT, PT, R4, -0x2, RZ ;  /* 0xfffffffe04197810 */ /* 0x000fca0007ffe0ff */
[----:B------:R1:W5:Y:S01]  /*0270*/  LDG.E R28, desc[UR6][R28.64] ;  /* 0x000000061c1c7981 */ /* 0x000362000c1e1900 */
[----:B------:R-:W-:Y:S01]  /*0280*/  IMAD.WIDE.U32 R24, R25, 0x4, R14 ;  /* 0x0000000419187825 */ /* 0x000fe200078e000e */
[----:B0-----:R-:W-:-:S04]  /*0290*/  IADD3 R17, PT, PT, R4, -0x1, RZ ;  /* 0xffffffff04117810 */ /* 0x001fc80007ffe0ff */
[----:B------:R0:W5:Y:S01]  /*02a0*/  LDG.E R27, desc[UR6][R24.64] ;  /* 0x00000006181b7981 */ /* 0x000162000c1e1900 */
[----:B------:R-:W-:-:S05]  /*02b0*/  IMAD.WIDE.U32 R16, R17, 0x4, R14 ;  /* 0x0000000411107825 */ /* 0x000fca00078e000e */
[----:B------:R0:W5:Y:S01]  /*02c0*/  LDG.E R26, desc[UR6][R16.64] ;  /* 0x00000006101a7981 */ /* 0x000162000c1e1900 */
[C---:B-1----:R-:W-:Y:S01]  /*02d0*/  IMAD.WIDE.U32 R18, R4.reuse, 0x4, R14 ;  /* 0x0000000404127825 */ /* 0x042fe200078e000e */
[----:B------:R-:W-:-:S04]  /*02e0*/  IADD3 R21, PT, PT, R4, 0x1, RZ ;  /* 0x0000000104157810 */ /* 0x000fc80007ffe0ff */
[----:B------:R1:W5:Y:S01]  /*02f0*/  LDG.E R13, desc[UR6][R18.64] ;  /* 0x00000006120d7981 */ /* 0x000362000c1e1900 */
[----:B------:R-:W-:Y:S01]  /*0300*/  IMAD.WIDE.U32 R20, R21, 0x4, R14 ;  /* 0x0000000415147825 */ /* 0x000fe200078e000e */
[----:B------:R-:W-:-:S04]  /*0310*/  IADD3 R23, PT, PT, R4, 0x2, RZ ;  /* 0x0000000204177810 */ /* 0x000fc80007ffe0ff */
[----:B------:R1:W5:Y:S01]  /*0320*/  LDG.E R12, desc[UR6][R20.64] ;  /* 0x00000006140c7981 */ /* 0x000362000c1e1900 */
[----:B------:R-:W-:Y:S01]  /*0330*/  IMAD.WIDE.U32 R22, R23, 0x4, R14 ;  /* 0x0000000417167825 */ /* 0x000fe200078e000e */
[----:B------:R-:W-:-:S04]  /*0340*/  IADD3 R29, PT, PT, R4, 0x3, RZ ;  /* 0x00000003041d7810 */ /* 0x000fc80007ffe0ff */
[----:B------:R1:W5:Y:S01]  /*0350*/  LDG.E R11, desc[UR6][R22.64] ;  /* 0x00000006160b7981 */ /* 0x000362000c1e1900 */
[----:B0-----:R-:W-:Y:S01]  /*0360*/  IMAD.WIDE.U32 R24, R29, 0x4, R14 ;  /* 0x000000041d187825 */ /* 0x001fe200078e000e */
[----:B------:R-:W-:-:S04]  /*0370*/  IADD3 R17, PT, PT, R4, 0x4, RZ ;  /* 0x0000000404117810 */ /* 0x000fc80007ffe0ff */
[----:B------:R0:W5:Y:S01]  /*0380*/  LDG.E R29, desc[UR6][R24.64] ;  /* 0x00000006181d7981 */ /* 0x000162000c1e1900 */
[----:B------:R-:W-:Y:S01]  /*0390*/  IMAD.WIDE.U32 R16, R17, 0x4, R14 ;  /* 0x0000000411107825 */ /* 0x000fe200078e000e */
[----:B-1----:R-:W-:-:S05]  /*03a0*/  IADD3 R19, PT, PT, R4, 0x5, RZ ;  /* 0x0000000504137810 */ /* 0x002fca0007ffe0ff */
[----:B------:R-:W5:Y:S01]  /*03b0*/  LDG.E R16, desc[UR6][R16.64] ;  /* 0x0000000610107981 */ /* 0x000f62000c1e1900 */
[----:B------:R-:W-:Y:S01]  /*03c0*/  IMAD.WIDE.U32 R18, R19, 0x4, R14 ;  /* 0x0000000413127825 */ /* 0x000fe200078e000e */
[----:B------:R-:W-:-:S05]  /*03d0*/  IADD3 R21, PT, PT, R4, 0x6, RZ ;  /* 0x0000000604157810 */ /* 0x000fca0007ffe0ff */
[----:B------:R-:W5:Y:S01]  /*03e0*/  LDG.E R18, desc[UR6][R18.64] ;  /* 0x0000000612127981 */ /* 0x000f62000c1e1900 */
[----:B------:R-:W-:Y:S01]  /*03f0*/  IMAD.WIDE.U32 R20, R21, 0x4, R14 ;  /* 0x0000000415147825 */ /* 0x000fe200078e000e */
[----:B------:R-:W-:-:S05]  /*0400*/  IADD3 R23, PT, PT, R4, 0x7, RZ ;  /* 0x0000000704177810 */ /* 0x000fca0007ffe0ff */
[----:B------:R-:W5:Y:S01]  /*0410*/  LDG.E R20, desc[UR6][R20.64] ;  /* 0x0000000614147981 */ /* 0x000f62000c1e1900 */
[----:B------:R-:W-:Y:S01]  /*0420*/  IMAD.WIDE.U32 R22, R23, 0x4, R14 ;  /* 0x0000000417167825 */ /* 0x000fe200078e000e */
[----:B0-----:R-:W-:-:S05]  /*0430*/  IADD3 R25, PT, PT, R4, 0x8, RZ ;  /* 0x0000000804197810 */ /* 0x001fca0007ffe0ff */
[----:B------:R-:W5:Y:S01]  /*0440*/  LDG.E R22, desc[UR6][R22.64] ;  /* 0x0000000616167981 */ /* 0x000f62000c1e1900 */
[----:B------:R-:W-:-:S06]  /*0450*/  IMAD.WIDE.U32 R24, R25, 0x4, R14 ;  /* 0x0000000419187825 */ /* 0x000fcc00078e000e */
[----:B------:R-:W5:Y:S01]  /*0460*/  LDG.E R24, desc[UR6][R24.64] ;  /* 0x0000000618187981 */ /* 0x000f62000c1e1900 */
[----:B------:R-:W-:Y:S02]  /*0470*/  IADD3 R2, PT, PT, R2, 0x10, RZ ;  /* 0x0000001002027810 */ /* 0x000fe40007ffe0ff */
[----:B------:R-:W-:Y:S02]  /*0480*/  IADD3 R4, PT, PT, R4, 0x10, RZ ;  /* 0x0000001004047810 */ /* 0x000fe40007ffe0ff */
[----:B------:R-:W-:Y:S02]  /*0490*/  ISETP.NE.AND P2, PT, R2, RZ, PT ;  /* 0x000000ff0200720c */ /* 0x000fe40003f45270 */
[----:B--2---:R-:W-:-:S04]  /*04a0*/  FSETP.GT.AND P1, PT, R7, R0, PT ;  /* 0x000000000700720b */ /* 0x004fc80003f24000 */
[----:B------:R-:W-:-:S04]  /*04b0*/  FSEL R7, R7, R0, P1 ;  /* 0x0000000007077208 */ /* 0x000fc80000800000 */
[----:B---3--:R-:W-:-:S04]  /*04c0*/  FSETP.GT.AND P1, PT, R6, R7, PT ;  /* 0x000000070600720b */ /* 0x008fc80003f24000 */
[----:B------:R-:W-:-:S04]  /*04d0*/  FSEL R6, R6, R7, P1 ;  /* 0x0000000706067208 */ /* 0x000fc80000800000 */
[----:B----4-:R-:W-:-:S04]  /*04e0*/  FSETP.GT.AND P1, PT, R9, R6, PT ;  /* 0x000000060900720b */ /* 0x010fc80003f24000 */
[----:B------:R-:W-:-:S04]  /*04f0*/  FSEL R9, R9, R6, P1 ;  /* 0x0000000609097208 */ /* 0x000fc80000800000 */
[----:B-----5:R-:W-:-:S04]  /*0500*/  FSETP.GT.AND P1, PT, R10, R9, PT ;  /* 0x000000090a00720b */ /* 0x020fc80003f24000 */
[----:B------:R-:W-:-:S04]  /*0510*/  FSEL R9, R10, R9, P1 ;  /* 0x000000090a097208 */ /* 0x000fc80000800000 */
[----:B------:R-:W-:-:S04]  /*0520*/  FSETP.GT.AND P1, PT, R28, R9, PT ;  /* 0x000000091c00720b */ /* 0x000fc80003f24000 */
        /* <DEDUP_REMOVED lines=22> */
[----:B------:R-:W-:Y:S01]  /*0690*/  FSEL R0, R24, R29, P1 ;  /* 0x0000001d18007208 */ /* 0x000fe20000800000 */
[----:B------:R-:W-:Y:S08]  /*06a0*/  @P2 BRA `(.L_x_30) ;  /* 0xfffffff800b42947 */ /* 0x000ff0000383ffff */
.L_x_29:
[----:B------:R-:W-:Y:S05]  /*06b0*/  @!P0 BRA `(.L_x_28) ;  /* 0x0000000400588947 */ /* 0x000fea0003800000 */
[----:B------:R-:W0:Y:S01]  /*06c0*/  LDCU UR8, c[0x0][0x394] ;  /* 0x00007280ff0877ac */ /* 0x000e220008000800 */
[----:B------:R-:W-:Y:S01]  /*06d0*/  ISETP.GE.U32.AND P0, PT, R3, 0x8, PT ;  /* 0x000000080300780c */ /* 0x000fe20003f06070 */
[----:B0-----:R-:W-:-:S04]  /*06e0*/  ULOP3.LUT UR5, UR8, 0x7, URZ, 0xc0, !UPT ;  /* 0x0000000708057892 */ /* 0x001fc8000f8ec0ff */
[----:B------:R-:W-:-:S08]  /*06f0*/  UISETP.NE.AND UP0, UPT, UR5, URZ, UPT ;  /* 0x000000ff0500728c */ /* 0x000fd0000bf05270 */
[----:B------:R-:W-:Y:S05]  /*0700*/  @!P0 BRA `(.L_x_31) ;  /* 0x0000000000a88947 */ /* 0x000fea0003800000 */
[----:B------:R-:W0:Y:S01]  /*0710*/  LDC.64 R2, c[0x0][0x388] ;  /* 0x0000e200ff027b82 */ /* 0x000e220000000a00 */
[----:B------:R-:W-:-:S05]  /*0720*/  IMAD R7, R8, UR8, R5 ;  /* 0x0000000808077c24 */ /* 0x000fca000f8e0205 */
[C---:B------:R-:W-:Y:S02]  /*0730*/  IADD3 R13, PT, PT, R7.reuse, 0x1, RZ ;  /* 0x00000001070d7810 */ /* 0x040fe40007ffe0ff */
[C---:B------:R-:W-:Y:S01]  /*0740*/  IADD3 R15, PT, PT, R7.reuse, 0x2, RZ ;  /* 0x00000002070f7810 */ /* 0x040fe20007ffe0ff */
[----:B0-----:R-:W-:-:S05]  /*0750*/  IMAD.WIDE.U32 R10, R7, 0x4, R2 ;  /* 0x00000004070a7825 */ /* 0x001fca00078e0002 */
[----:B------:R0:W2:Y:S01]  /*0760*/  LDG.E R9, desc[UR6][R10.64] ;  /* 0x000000060a097981 */ /* 0x0000a2000c1e1900 */
[----:B------:R-:W-:-:S05]  /*0770*/  IMAD.WIDE.U32 R12, R13, 0x4, R2 ;  /* 0x000000040d0c7825 */ /* 0x000fca00078e0002 */
[----:B------:R1:W3:Y:S01]  /*0780*/  LDG.E R4, desc[UR6][R12.64] ;  /* 0x000000060c047981 */ /* 0x0002e2000c1e1900 */
[----:B------:R-:W-:Y:S01]  /*0790*/  IMAD.WIDE.U32 R14, R15, 0x4, R2 ;  /* 0x000000040f0e7825 */ /* 0x000fe200078e0002 */
[----:B------:R-:W-:-:S04]  /*07a0*/  IADD3 R17, PT, PT, R7, 0x3, RZ ;  /* 0x0000000307117810 */ /* 0x000fc80007ffe0ff */
[----:B------:R-:W4:Y:S01]  /*07b0*/  LDG.E R6, desc[UR6][R14.64] ;  /* 0x000000060e067981 */ /* 0x000f22000c1e1900 */
[----:B------:R-:W-:Y:S01]  /*07c0*/  IMAD.WIDE.U32 R16, R17, 0x4, R2 ;  /* 0x0000000411107825 */ /* 0x000fe200078e0002 */
[----:B------:R-:W-:-:S05]  /*07d0*/  IADD3 R19, PT, PT, R7, 0x4, RZ ;  /* 0x0000000407137810 */ /* 0x000fca0007ffe0ff */
[----:B------:R-:W5:Y:S01]  /*07e0*/  LDG.E R17, desc[UR6][R16.64] ;  /* 0x0000000610117981 */ /* 0x000f62000c1e1900 */
[----:B------:R-:W-:Y:S01]  /*07f0*/  IMAD.WIDE.U32 R18, R19, 0x4, R2 ;  /* 0x0000000413127825 */ /* 0x000fe200078e0002 */
[----:B0-----:R-:W-:-:S05]  /*0800*/  IADD3 R11, PT, PT, R7, 0x5, RZ ;  /* 0x00000005070b7810 */ /* 0x001fca0007ffe0ff */
[----:B------:R-:W5:Y:S01]  /*0810*/  LDG.E R19, desc[UR6][R18.64] ;  /* 0x0000000612137981 */ /* 0x000f62000c1e1900 */
[----:B------:R-:W-:Y:S01]  /*0820*/  IMAD.WIDE.U32 R10, R11, 0x4, R2 ;  /* 0x000000040b0a7825 */ /* 0x000fe200078e0002 */
[----:B-1----:R-:W-:-:S05]  /*0830*/  IADD3 R13, PT, PT, R7, 0x6, RZ ;  /* 0x00000006070d7810 */ /* 0x002fca0007ffe0ff */
[----:B------:R-:W5:Y:S01]  /*0840*/  LDG.E R11, desc[UR6][R10.64] ;  /* 0x000000060a0b7981 */ /* 0x000f62000c1e1900 */
[----:B------:R-:W-:Y:S01]  /*0850*/  IMAD.WIDE.U32 R12, R13, 0x4, R2 ;  /* 0x000000040d0c7825 */ /* 0x000fe200078e0002 */
[----:B------:R-:W-:-:S05]  /*0860*/  IADD3 R7, PT, PT, R7, 0x7, RZ ;  /* 0x0000000707077810 */ /* 0x000fca0007ffe0ff */
[----:B------:R-:W5:Y:S01]  /*0870*/  LDG.E R13, desc[UR6][R12.64] ;  /* 0x000000060c0d7981 */ /* 0x000f62000c1e1900 */
[----:B------:R-:W-:-:S06]  /*0880*/  IMAD.WIDE.U32 R2, R7, 0x4, R2 ;  /* 0x0000000407027825 */ /* 0x000fcc00078e0002 */
[----:B------:R-:W5:Y:S01]  /*0890*/  LDG.E R3, desc[UR6][R2.64] ;  /* 0x0000000602037981 */ /* 0x000f62000c1e1900 */
[----:B------:R-:W-:Y:S02]  /*08a0*/  IADD3 R5, PT, PT, R5, 0x8, RZ ;  /* 0x0000000805057810 */ /* 0x000fe40007ffe0ff */
        /* <DEDUP_REMOVED lines=15> */
[----:B------:R-:W-:-:S09]  /*09a0*/  FSEL R0, R3, R0, P0 ;  /* 0x0000000003007208 */ /* 0x000fd20000000000 */
.L_x_31:
[----:B------:R-:W-:Y:S05]  /*09b0*/  BRA.U !UP0, `(.L_x_28) ;  /* 0x0000000108987547 */ /* 0x000fea000b800000 */
[----:B------:R-:W-:Y:S02]  /*09c0*/  UISETP.GE.U32.AND UP0, UPT, UR5, 0x4, UPT ;  /* 0x000000040500788c */ /* 0x000fe4000bf06070 */
[----:B------:R-:W-:-:S04]  /*09d0*/  ULOP3.LUT UR4, UR8, 0x3, URZ, 0xc0, !UPT ;  /* 0x0000000308047892 */ /* 0x000fc8000f8ec0ff */
[----:B------:R-:W-:-:S03]  /*09e0*/  UISETP.NE.AND UP1, UPT, UR4, URZ, UPT ;  /* 0x000000ff0400728c */ /* 0x000fc6000bf25270 */
[----:B------:R-:W-:Y:S08]  /*09f0*/  BRA.U !UP0, `(.L_x_32) ;  /* 0x0000000108587547 */ /* 0x000ff0000b800000 */
[----:B------:R-:W0:Y:S01]  /*0a00*/  LDC.64 R2, c[0x0][0x388] ;  /* 0x0000e200ff027b82 */ /* 0x000e220000000a00 */
[----:B------:R-:W-:-:S05]  /*0a10*/  IMAD R9, R8, UR8, R5 ;  /* 0x0000000808097c24 */ /* 0x000fca000f8e0205 */
[C---:B------:R-:W-:Y:S02]  /*0a20*/  IADD3 R11, PT, PT, R9.reuse, 0x1, RZ ;  /* 0x00000001090b7810 */ /* 0x040fe40007ffe0ff */
[C---:B------:R-:W-:Y:S01]  /*0a30*/  IADD3 R13, PT, PT, R9.reuse, 0x2, RZ ;  /* 0x00000002090d7810 */ /* 0x040fe20007ffe0ff */
[----:B0-----:R-:W-:-:S04]  /*0a40*/  IMAD.WIDE.U32 R6, R9, 0x4, R2 ;  /* 0x0000000409067825 */ /* 0x001fc800078e0002 */
[--C-:B------:R-:W-:Y:S02]  /*0a50*/  IMAD.WIDE.U32 R10, R11, 0x4, R2.reuse ;  /* 0x000000040b0a7825 */ /* 0x100fe400078e0002 */
[----:B------:R-:W2:Y:S02]  /*0a60*/  LDG.E R7, desc[UR6][R6.64] ;  /* 0x0000000606077981 */ /* 0x000ea4000c1e1900 */
[----:B------:R-:W-:Y:S02]  /*0a70*/  IMAD.WIDE.U32 R12, R13, 0x4, R2 ;  /* 0x000000040d0c7825 */ /* 0x000fe400078e0002 */
[----:B------:R-:W3:Y:S01]  /*0a80*/  LDG.E R11, desc[UR6][R10.64] ;  /* 0x000000060a0b7981 */ /* 0x000ee2000c1e1900 */
[----:B------:R-:W-:-:S03]  /*0a90*/  IADD3 R9, PT, PT, R9, 0x3, RZ ;  /* 0x0000000309097810 */ /* 0x000fc60007ffe0ff */
[----:B------:R-:W4:Y:S02]  /*0aa0*/  LDG.E R13, desc[UR6][R12.64] ;  /* 0x000000060c0d7981 */ /* 0x000f24000c1e1900 */
        /* <DEDUP_REMOVED lines=10> */
[----:B------:R-:W-:-:S09]  /*0b50*/  FSEL R0, R3, R0, P0 ;  /* 0x0000000003007208 */ /* 0x000fd20000000000 */
.L_x_32:
[----:B------:R-:W-:Y:S05]  /*0b60*/  BRA.U !UP1, `(.L_x_28) ;  /* 0x00000001092c7547 */ /* 0x000fea000b800000 */
[----:B------:R-:W0:Y:S01]  /*0b70*/  LDC.64 R6, c[0x0][0x388] ;  /* 0x0000e200ff067b82 */ /* 0x000e220000000a00 */
[----:B------:R-:W-:Y:S01]  /*0b80*/  IMAD R5, R8, UR8, R5 ;  /* 0x0000000808057c24 */ /* 0x000fe2000f8e0205 */
[----:B------:R-:W-:-:S12]  /*0b90*/  UIADD3 UR4, UPT, UPT, -UR4, URZ, URZ ;  /* 0x000000ff04047290 */ /* 0x000fd8000fffe1ff */
.L_x_33:
[----:B0-----:R-:W-:-:S06]  /*0ba0*/  IMAD.WIDE.U32 R2, R5, 0x4, R6 ;  /* 0x0000000405027825 */ /* 0x001fcc00078e0006 */
[----:B------:R-:W2:Y:S01]  /*0bb0*/  LDG.E R3, desc[UR6][R2.64] ;  /* 0x0000000602037981 */ /* 0x000ea2000c1e1900 */
[----:B------:R-:W-:Y:S01]  /*0bc0*/  UIADD3 UR4, UPT, UPT, UR4, 0x1, URZ ;  /* 0x0000000104047890 */ /* 0x000fe2000fffe0ff */
[----:B------:R-:W-:-:S03]  /*0bd0*/  IADD3 R5, PT, PT, R5, 0x1, RZ ;  /* 0x0000000105057810 */ /* 0x000fc60007ffe0ff */
[----:B------:R-:W-:Y:S01]  /*0be0*/  UISETP.NE.AND UP0, UPT, UR4, URZ, UPT ;  /* 0x000000ff0400728c */ /* 0x000fe2000bf05270 */
[----:B--2---:R-:W-:-:S04]  /*0bf0*/  FSETP.GT.AND P0, PT, R3, R0, PT ;  /* 0x000000000300720b */ /* 0x004fc80003f04000 */
[----:B------:R-:W-:-:S04]  /*0c00*/  FSEL R0, R3, R0, P0 ;  /* 0x0000000003007208 */ /* 0x000fc80000000000 */
[----:B------:R-:W-:Y:S05]  /*0c10*/  BRA.U UP0, `(.L_x_33) ;  /* 0xfffffffd00e07547 */ /* 0x000fea000b83ffff */
.L_x_28:
[----:B------:R-:W0:Y:S01]  /*0c20*/  LDC R9, c[0x0][0x394] ;  /* 0x0000e500ff097b82 */ /* 0x000e220000000800 */
[----:B------:R-:W-:Y:S02]  /*0c30*/  MOV R7, RZ ;  /* 0x000000ff00077202 */ /* 0x000fe40000000f00 */
[----:B0-----:R-:W-:-:S13]  /*0c40*/  ISETP.GE.AND P0, PT, R9, 0x1, PT ;  /* 0x000000010900780c */ /* 0x001fda0003f06270 */
[----:B------:R-:W-:Y:S05]  /*0c50*/  @!P0 BRA `(.L_x_34) ;  /* 0x0000001000308947 */ /* 0x000fea0003800000 */
[C---:B------:R-:W-:Y:S01]  /*0c60*/  ISETP.GE.U32.AND P0, PT, R9.reuse, 0x8, PT ;  /* 0x000000080900780c */ /* 0x040fe20003f06070 */
[----:B------:R-:W-:Y:S01]  /*0c70*/  HFMA2 R7, -RZ, RZ, 0, 0 ;  /* 0x00000000ff077431 */ /* 0x000fe200000001ff */
[----:B------:R-:W-:Y:S02]  /*0c80*/  LOP3.LUT R3, R9, 0x7, RZ, 0xc0, !PT ;  /* 0x0000000709037812 */ /* 0x000fe400078ec0ff */
[----:B------:R-:W-:Y:S02]  /*0c90*/  MOV R5, RZ ;  /* 0x000000ff00057202 */ /* 0x000fe40000000f00 */
[----:B------:R-:W-:-:S07]  /*0ca0*/  ISETP.NE.AND P1, PT, R3, RZ, PT ;  /* 0x000000ff0300720c */ /* 0x000fce0003f25270 */
[----:B------:R-:W-:Y:S06]  /*0cb0*/  @!P0 BRA `(.L_x_35) ;  /* 0x00000008000c8947 */ /* 0x000fec0003800000 */
[----:B------:R-:W0:Y:S01]  /*0cc0*/  LDC.64 R12, c[0x0][0x380] ;  /* 0x0000e000ff0c7b82 */ /* 0x000e220000000a00 */
[----:B------:R-:W-:Y:S01]  /*0cd0*/  LOP3.LUT R5, R9, 0x7ffffff8, RZ, 0xc0, !PT ;  /* 0x7ffffff809057812 */ /* 0x000fe200078ec0ff */
[----:B------:R-:W-:Y:S01]  /*0ce0*/  IMAD R2, R8, R9, 0x3 ;  /* 0x0000000308027424 */ /* 0x000fe200078e0209 */
[----:B------:R-:W-:Y:S02]  /*0cf0*/  MOV R7, RZ ;  /* 0x000000ff00077202 */ /* 0x000fe40000000f00 */
[----:B------:R-:W-:-:S03]  /*0d00*/  IADD3 R10, PT, PT, -R5, RZ, RZ ;  /* 0x000000ff050a7210 */ /* 0x000fc60007ffe1ff */
[----:B------:R-:W1:Y:S04]  /*0d10*/  LDC.64 R14, c[0x0][0x388] ;  /* 0x0000e200ff0e7b82 */ /* 0x000e680000000a00 */
.L_x_36:
[----:B------:R-:W-:-:S05]  /*0d20*/  IADD3 R11, PT, PT, R2, -0x3, RZ ;  /* 0xfffffffd020b7810 */ /* 0x000fca0007ffe0ff */
[----:B-12---:R-:W-:-:S06]  /*0d30*/  IMAD.WIDE.U32 R16, R11, 0x4, R14 ;  /* 0x000000040b107825 */ /* 0x006fcc00078e000e */
[----:B------:R-:W2:Y:S01]  /*0d40*/  LDG.E R17, desc[UR6][R16.64] ;  /* 0x0000000610117981 */ /* 0x000ea2000c1e1900 */
[----:B------:R-:W-:Y:S01]  /*0d50*/  HFMA2 R20, -RZ, RZ, 0.96630859375, -0.0022525787353515625 ;  /* 0x3bbb989dff147431 */ /* 0x000fe200000001ff */
[----:B------:R-:W-:Y:S02]  /*0d60*/  MOV R9, 0x437c0000 ;  /* 0x437c000000097802 */ /* 0x000fe40000000f00 */
[----:B------:R-:W-:Y:S01]  /*0d70*/  IADD3 R23, PT, PT, R2, -0x2, RZ ;  /* 0xfffffffe02177810 */ /* 0x000fe20007ffe0ff */
[----:B--2---:R-:W-:Y:S01]  /*0d80*/  FADD R19, R17, -R0 ;  /* 0x8000000011137221 */ /* 0x004fe20000000000 */
[----:B0-----:R-:W-:-:S04]  /*0d90*/  IMAD.WIDE.U32 R16, R11, 0x4, R12 ;  /* 0x000000040b107825 */ /* 0x001fc800078e000c */
[----:B------:R-:W-:-:S04]  /*0da0*/  FFMA.SAT R4, R19, R20, 0.5 ;  /* 0x3f00000013047423 */ /* 0x000fc80000002014 */
[----:B------:R-:W-:-:S04]  /*0db0*/  FFMA.RM R4, R4, R9, 12582913 ;  /* 0x4b40000104047423 */ /* 0x000fc80000004009 */
[C---:B------:R-:W-:Y:S01]  /*0dc0*/  FADD R6, R4.reuse, -12583039 ;  /* 0xcb40007f04067421 */ /* 0x040fe20000000000 */
[----:B------:R-:W-:-:S03]  /*0dd0*/  SHF.L.U32 R4, R4, 0x17, RZ ;  /* 0x0000001704047819 */ /* 0x000fc600000006ff */
[----:B------:R-:W-:-:S04]  /*0de0*/  FFMA R6, R19, 1.4426950216293334961, -R6 ;  /* 0x3fb8aa3b13067823 */ /* 0x000fc80000000806 */
[----:B------:R-:W-:-:S04]  /*0df0*/  FFMA R6, R19, 1.925963033500011079e-08, R6 ;  /* 0x32a5706013067823 */ /* 0x000fc80000000006 */
[----:B------:R-:W0:Y:S02]  /*0e00*/  MUFU.EX2 R19, R6 ;  /* 0x0000000600137308 */ /* 0x000e240000000800 */
[----:B0-----:R-:W-:Y:S01]  /*0e10*/  FMUL R4, R4, R19 ;  /* 0x0000001304047220 */ /* 0x001fe20000400000 */
[----:B------:R-:W-:-:S04]  /*0e20*/  IMAD.WIDE.U32 R18, R23, 0x4, R14 ;  /* 0x0000000417127825 */ /* 0x000fc800078e000e */
[----:B------:R0:W-:Y:S04]  /*0e30*/  STG.E desc[UR6][R16.64], R4 ;  /* 0x0000000410007986 */ /* 0x0001e8000c101906 */
[----:B------:R-:W2:Y:S02]  /*0e40*/  LDG.E R19, desc[UR6][R18.64] ;  /* 0x0000000612137981 */ /* 0x000ea4000c1e1900 */
[----:B--2---:R-:W-:-:S04]  /*0e50*/  FADD R11, R19, -R0 ;  /* 0x80000000130b7221 */ /* 0x004fc80000000000 */
[----:B------:R-:W-:-:S04]  /*0e60*/  FFMA.SAT R22, R11, R20, 0.5 ;  /* 0x3f0000000b167423 */ /* 0x000fc80000002014 */
[----:B------:R-:W-:-:S04]  /*0e70*/  FFMA.RM R22, R22, R9, 12582913 ;  /* 0x4b40000116167423 */ /* 0x000fc80000004009 */
[C---:B------:R-:W-:Y:S01]  /*0e80*/  FADD R6, R22.reuse, -12583039 ;  /* 0xcb40007f16067421 */ /* 0x040fe20000000000 */
[----:B------:R-:W-:Y:S01]  /*0e90*/  SHF.L.U32 R21, R22, 0x17, RZ ;  /* 0x0000001716157819 */ /* 0x000fe200000006ff */
[----:B------:R-:W-:-:S04]  /*0ea0*/  IMAD.WIDE.U32 R22, R23, 0x4, R12 ;  /* 0x0000000417167825 */ /* 0x000fc800078e000c */
[----:B------:R-:W-:-:S04]  /*0eb0*/  FFMA R6, R11, 1.4426950216293334961, -R6 ;  /* 0x3fb8aa3b0b067823 */ /* 0x000fc80000000806 */
[----:B------:R-:W-:Y:S01]  /*0ec0*/  FFMA R6, R11, 1.925963033500011079e-08, R6 ;  /* 0x32a570600b067823 */ /* 0x000fe20000000006 */
[----:B------:R-:W-:-:S05]  /*0ed0*/  IADD3 R11, PT, PT, R2, -0x1, RZ ;  /* 0xffffffff020b7810 */ /* 0x000fca0007ffe0ff */
[----:B------:R-:W1:Y:S01]  /*0ee0*/  MUFU.EX2 R6, R6 ;  /* 0x0000000600067308 */ /* 0x000e620000000800 */
[----:B------:R-:W-:-:S04]  /*0ef0*/  IMAD.WIDE.U32 R18, R11, 0x4, R14 ;  /* 0x000000040b127825 */ /* 0x000fc800078e000e */
[----:B-1----:R-:W-:-:S05]  /*0f00*/  FMUL R21, R21, R6 ;  /* 0x0000000615157220 */ /* 0x002fca0000400000 */
[----:B------:R-:W-:Y:S04]  /*0f10*/  STG.E desc[UR6][R22.64], R21 ;  /* 0x0000001516007986 */ /* 0x000fe8000c101906 */
[----:B------:R-:W0:Y:S02]  /*0f20*/  LDG.E R19, desc[UR6][R18.64] ;  /* 0x0000000612137981 */ /* 0x000e24000c1e1900 */
[----:B0-----:R-:W-:Y:S01]  /*0f30*/  FADD R17, R19, -R0 ;  /* 0x8000000013117221 */ /* 0x001fe20000000000 */
[----:B------:R-:W-:-:S04]  /*0f40*/  IMAD.WIDE.U32 R18, R2, 0x4, R14 ;  /* 0x0000000402127825 */ /* 0x000fc800078e000e */
[----:B------:R-:W-:-:S04]  /*0f50*/  FFMA.SAT R16, R17, R20, 0.5 ;  /* 0x3f00000011107423 */ /* 0x000fc80000002014 */
[----:B------:R-:W-:-:S04]  /*0f60*/  FFMA.RM R16, R16, R9, 12582913 ;  /* 0x4b40000110107423 */ /* 0x000fc80000004009 */
[C---:B------:R-:W-:Y:S01]  /*0f70*/  FADD R6, R16.reuse, -12583039 ;  /* 0xcb40007f10067421 */ /* 0x040fe20000000000 */
[----:B------:R-:W-:-:S03]  /*0f80*/  SHF.L.U32 R24, R16, 0x17, RZ ;  /* 0x0000001710187819 */ /* 0x000fc600000006ff */
[----:B------:R-:W-:-:S04]  /*0f90*/  FFMA R6, R17, 1.4426950216293334961, -R6 ;  /* 0x3fb8aa3b11067823 */ /* 0x000fc80000000806 */
[----:B------:R-:W-:Y:S01]  /*0fa0*/  FFMA R6, R17, 1.925963033500011079e-08, R6 ;  /* 0x32a5706011067823 */ /* 0x000fe20000000006 */
[----:B------:R-:W-:-:S03]  /*0fb0*/  IMAD.WIDE.U32 R16, R11, 0x4, R12 ;  /* 0x000000040b107825 */ /* 0x000fc600078e000c */
[----:B------:R-:W0:Y:S02]  /*0fc0*/  MUFU.EX2 R25, R6 ;  /* 0x0000000600197308 */ /* 0x000e240000000800 */
[----:B0-----:R-:W-:-:S05]  /*0fd0*/  FMUL R11, R24, R25 ;  /* 0x00000019180b7220 */ /* 0x001fca0000400000 */
[----:B------:R0:W-:Y:S04]  /*0fe0*/  STG.E desc[UR6][R16.64], R11 ;  /* 0x0000000b10007986 */ /* 0x0001e8000c101906 */
[----:B------:R-:W2:Y:S01]  /*0ff0*/  LDG.E R19, desc[UR6][R18.64] ;  /* 0x0000000612137981 */ /* 0x000ea2000c1e1900 */
[----:B0-----:R-:W-:-:S04]  /*1000*/  IMAD.WIDE.U32 R16, R2, 0x4, R12 ;  /* 0x0000000402107825 */ /* 0x001fc800078e000c */
[----:B--2---:R-:W-:-:S04]  /*1010*/  FADD R23, R19, -R0 ;  /* 0x8000000013177221 */ /* 0x004fc80000000000 */
[----:B------:R-:W-:-:S04]  /*1020*/  FFMA.SAT R22, R23, R20, 0.5 ;  /* 0x3f00000017167423 */ /* 0x000fc80000002014 */
[----:B------:R-:W-:-:S04]  /*1030*/  FFMA.RM R22, R22, R9, 12582913 ;  /* 0x4b40000116167423 */ /* 0x000fc80000004009 */
[C---:B------:R-:W-:Y:S01]  /*1040*/  FADD R24, R22.reuse, -12583039 ;  /* 0xcb40007f16187421 */ /* 0x040fe20000000000 */
[----:B------:R-:W-:-:S03]  /*1050*/  SHF.L.U32 R6, R22, 0x17, RZ ;  /* 0x0000001716067819 */ /* 0x000fc600000006ff */
[----:B------:R-:W-:-:S04]  /*1060*/  FFMA R24, R23, 1.4426950216293334961, -R24 ;  /* 0x3fb8aa3b17187823 */ /* 0x000fc80000000818 */
[----:B------:R-:W-:Y:S01]  /*1070*/  FFMA R24, R23, 1.925963033500011079e-08, R24 ;  /* 0x32a5706017187823 */ /* 0x000fe20000000018 */
[----:B------:R-:W-:-:S03]  /*1080*/  IADD3 R23, PT, PT, R2, 0x1, RZ ;  /* 0x0000000102177810 */ /* 0x000fc60007ffe0ff */
[----:B------:R-:W0:Y:S02]  /*1090*/  MUFU.EX2 R25, R24 ;  /* 0x0000001800197308 */ /* 0x000e240000000800 */
[----:B------:R-:W-:-:S04]  /*10a0*/  IMAD.WIDE.U32 R18, R23, 0x4, R14 ;  /* 0x0000000417127825 */ /* 0x000fc800078e000e */
        /* <DEDUP_REMOVED lines=17> */
[----:B------:R-:W-:Y:S01]  /*11c0*/  IADD3 R27, PT, PT, R2, 0x3, RZ ;  /* 0x00000003021b7810 */ /* 0x000fe20007ffe0ff */
[----:B0-----:R-:W-:-:S04]  /*11d0*/  IMAD.WIDE.U32 R16, R25, 0x4, R12 ;  /* 0x0000000419107825 */ /* 0x001fc800078e000c */
[----:B--2---:R-:W-:Y:S01]  /*11e0*/  FADD R23, R19, -R0 ;  /* 0x8000000013177221 */ /* 0x004fe20000000000 */
[----:B------:R-:W-:-:S04]  /*11f0*/  IMAD.WIDE.U32 R18, R27, 0x4, R14 ;  /* 0x000000041b127825 */ /* 0x000fc800078e000e */
[----:B------:R-:W-:-:S04]  /*1200*/  FFMA.SAT R26, R23, R20, 0.5 ;  /* 0x3f000000171a7423 */ /* 0x000fc80000002014 */
[----:B------:R-:W-:-:S04]  /*1210*/  FFMA.RM R26, R26, R9, 12582913 ;  /* 0x4b4000011a1a7423 */ /* 0x000fc80000004009 */
[----:B------:R-:W-:-:S04]  /*1220*/  FADD R24, R26, -12583039 ;  /* 0xcb40007f1a187421 */ /* 0x000fc80000000000 */
[----:B------:R-:W-:-:S04]  /*1230*/  FFMA R24, R23, 1.4426950216293334961, -R24 ;  /* 0x3fb8aa3b17187823 */ /* 0x000fc80000000818 */
[----:B------:R-:W-:Y:S01]  /*1240*/  FFMA R24, R23, 1.925963033500011079e-08, R24 ;  /* 0x32a5706017187823 */ /* 0x000fe20000000018 */
[----:B------:R-:W-:-:S05]  /*1250*/  SHF.L.U32 R23, R26, 0x17, RZ ;  /* 0x000000171a177819 */ /* 0x000fca00000006ff */
[----:B------:R-:W0:Y:S02]  /*1260*/  MUFU.EX2 R24, R24 ;  /* 0x0000001800187308 */ /* 0x000e240000000800 */
        /* <DEDUP_REMOVED lines=17> */
[----:B------:R-:W-:Y:S01]  /*1380*/  FADD R4, R4, R7 ;  /* 0x0000000704047221 */ /* 0x000fe20000000000 */
[----:B------:R-:W-:Y:S02]  /*1390*/  IADD3 R10, PT, PT, R10, 0x8, RZ ;  /* 0x000000080a0a7810 */ /* 0x000fe40007ffe0ff */
[----:B------:R-:W-:Y:S01]  /*13a0*/  IADD3 R2, PT, PT, R2, 0x8, RZ ;  /* 0x0000000802027810 */ /* 0x000fe20007ffe0ff */
[----:B------:R-:W-:Y:S01]  /*13b0*/  FADD R4, R4, R21 ;  /* 0x0000001504047221 */ /* 0x000fe20000000000 */
[----:B------:R-:W-:Y:S01]  /*13c0*/  ISETP.NE.AND P0, PT, R10, RZ, PT ;  /* 0x000000ff0a00720c */ /* 0x000fe20003f05270 */
[----:B0-----:R-:W-:-:S04]  /*13d0*/  IMAD.WIDE.U32 R16, R29, 0x4, R12 ;  /* 0x000000041d107825 */ /* 0x001fc800078e000c */
[----:B------:R-:W-:-:S04]  /*13e0*/  FADD R11, R4, R11 ;  /* 0x0000000b040b7221 */ /* 0x000fc80000000000 */
[----:B------:R-:W-:-:S04]  /*13f0*/  FADD R11, R11, R6 ;  /* 0x000000060b0b7221 */ /* 0x000fc80000000000 */
[----:B------:R-:W-:-:S04]  /*1400*/  FADD R22, R11, R22 ;  /* 0x000000160b167221 */ /* 0x000fc80000000000 */
[----:B------:R-:W-:-:S04]  /*1410*/  FADD R22, R22, R23 ;  /* 0x0000001716167221 */ /* 0x000fc80000000000 */
[----:B------:R-:W-:Y:S01]  /*1420*/  FADD R22, R22, R25 ;  /* 0x0000001916167221 */ /* 0x000fe20000000000 */
[----:B--2---:R-:W-:-:S04]  /*1430*/  FADD R27, R19, -R0 ;  /* 0x80000000131b7221 */ /* 0x004fc80000000000 */
[----:B------:R-:W-:-:S04]  /*1440*/  FFMA.SAT R20, R27, R20, 0.5 ;  /* 0x3f0000001b147423 */ /* 0x000fc80000002014 */
[----:B------:R-:W-:-:S04]  /*1450*/  FFMA.RM R20, R20, R9, 12582913 ;  /* 0x4b40000114147423 */ /* 0x000fc80000004009 */
[C---:B------:R-:W-:Y:S01]  /*1460*/  FADD R24, R20.reuse, -12583039 ;  /* 0xcb40007f14187421 */ /* 0x040fe20000000000 */
[----:B------:R-:W-:-:S03]  /*1470*/  SHF.L.U32 R20, R20, 0x17, RZ ;  /* 0x0000001714147819 */ /* 0x000fc600000006ff */
[----:B------:R-:W-:-:S04]  /*1480*/  FFMA R24, R27, 1.4426950216293334961, -R24 ;  /* 0x3fb8aa3b1b187823 */ /* 0x000fc80000000818 */
[----:B------:R-:W-:-:S04]  /*1490*/  FFMA R24, R27, 1.925963033500011079e-08, R24 ;  /* 0x32a570601b187823 */ /* 0x000fc80000000018 */
[----:B------:R-:W0:Y:S02]  /*14a0*/  MUFU.EX2 R9, R24 ;  /* 0x0000001800097308 */ /* 0x000e240000000800 */
[----:B0-----:R-:W-:-:S04]  /*14b0*/  FMUL R9, R20, R9 ;  /* 0x0000000914097220 */ /* 0x001fc80000400000 */
[----:B------:R-:W-:Y:S01]  /*14c0*/  FADD R7, R22, R9 ;  /* 0x0000000916077221 */ /* 0x000fe20000000000 */
[----:B------:R2:W-:Y:S01]  /*14d0*/  STG.E desc[UR6][R16.64], R9 ;  /* 0x0000000910007986 */ /* 0x0005e2000c101906 */
[----:B------:R-:W-:Y:S05]  /*14e0*/  @P0 BRA `(.L_x_36) ;  /* 0xfffffff8000c0947 */ /* 0x000fea000383ffff */
.L_x_35:
[----:B------:R-:W-:Y:S05]  /*14f0*/  @!P1 BRA `(.L_x_34) ;  /* 0x0000000800089947 */ /* 0x000fea0003800000 */
[----:B------:R-:W0:Y:S01]  /*1500*/  LDCU UR5, c[0x0][0x394] ;  /* 0x00007280ff0577ac */ /* 0x000e220008000800 */
[----:B------:R-:W-:Y:S01]  /*1510*/  ISETP.GE.U32.AND P0, PT, R3, 0x4, PT ;  /* 0x000000040300780c */ /* 0x000fe20003f06070 */
[----:B0-----:R-:W-:-:S04]  /*1520*/  ULOP3.LUT UR8, UR5, 0x3, URZ, 0xc0, !UPT ;  /* 0x0000000305087892 */ /* 0x001fc8000f8ec0ff */
[----:B------:R-:W-:-:S08]  /*1530*/  UISETP.NE.AND UP0, UPT, UR8, URZ, UPT ;  /* 0x000000ff0800728c */ /* 0x000fd0000bf05270 */
[----:B------:R-:W-:Y:S05]  /*1540*/  @!P0 BRA `(.L_x_37) ;  /* 0x0000000400048947 */ /* 0x000fea0003800000 */
[----:B------:R-:W0:Y:S01]  /*1550*/  LDC.64 R2, c[0x0][0x388] ;  /* 0x0000e200ff027b82 */ /* 0x000e220000000a00 */
[----:B------:R-:W-:Y:S02]  /*1560*/  IMAD R13, R8, UR5, R5 ;  /* 0x00000005080d7c24 */ /* 0x000fe4000f8e0205 */
[----:B------:R-:W-:Y:S01]  /*1570*/  HFMA2 R6, -RZ, RZ, 0.96630859375, -0.0022525787353515625 ;  /* 0x3bbb989dff067431 */ /* 0x000fe200000001ff */
[----:B--2---:R-:W-:-:S04]  /*1580*/  MOV R9, 0x437c0000 ;  /* 0x437c000000097802 */ /* 0x004fc80000000f00 */
[----:B------:R-:W1:Y:S01]  /*1590*/  LDC.64 R10, c[0x0][0x380] ;  /* 0x0000e000ff0a7b82 */ /* 0x000e620000000a00 */
[----:B0-----:R-:W-:-:S06]  /*15a0*/  IMAD.WIDE.U32 R14, R13, 0x4, R2 ;  /* 0x000000040d0e7825 */ /* 0x001fcc00078e0002 */
[----:B------:R-:W2:Y:S01]  /*15b0*/  LDG.E R15, desc[UR6][R14.64] ;  /* 0x000000060e0f7981 */ /* 0x000ea2000c1e1900 */
[----:B------:R-:W-:Y:S01]  /*15c0*/  IADD3 R21, PT, PT, R13, 0x1, RZ ;  /* 0x000000010d157810 */ /* 0x000fe20007ffe0ff */
[----:B--2---:R-:W-:Y:S01]  /*15d0*/  FADD R17, R15, -R0 ;  /* 0x800000000f117221 */ /* 0x004fe20000000000 */
[----:B-1----:R-:W-:-:S04]  /*15e0*/  IMAD.WIDE.U32 R14, R13, 0x4, R10 ;  /* 0x000000040d0e7825 */ /* 0x002fc800078e000a */
        /* <DEDUP_REMOVED lines=29> */
[----:B------:R-:W-:-:S03]  /*17c0*/  SHF.L.U32 R16, R16, 0x17, RZ ;  /* 0x0000001710107819 */ /* 0x000fc600000006ff */
[----:B------:R-:W-:-:S04]  /*17d0*/  FFMA R12, R21, 1.4426950216293334961, -R12 ;  /* 0x3fb8aa3b150c7823 */ /* 0x000fc8000000080c */
[----:B------:R-:W-:Y:S01]  /*17e0*/  FFMA R18, R21, 1.925963033500011079e-08, R12 ;  /* 0x32a5706015127823 */ /* 0x000fe2000000000c */
[----:B------:R-:W-:Y:S01]  /*17f0*/  IADD3 R21, PT, PT, R13, 0x3, RZ ;  /* 0x000000030d157810 */ /* 0x000fe20007ffe0ff */
[----:B------:R-:W-:Y:S02]  /*1800*/  IMAD.WIDE.U32 R12, R19, 0x4, R10 ;  /* 0x00000004130c7825 */ /* 0x000fe400078e000a */
[----:B------:R-:W0:Y:S02]  /*1810*/  MUFU.EX2 R25, R18 ;  /* 0x0000001200197308 */ /* 0x000e240000000800 */
[----:B------:R-:W-:-:S04]  /*1820*/  IMAD.WIDE.U32 R2, R21, 0x4, R2 ;  /* 0x0000000415027825 */ /* 0x000fc800078e0002 */
[----:B0-----:R-:W-:-:S05]  /*1830*/  FMUL R15, R16, R25 ;  /* 0x00000019100f7220 */ /* 0x001fca0000400000 */
[----:B------:R0:W-:Y:S04]  /*1840*/  STG.E desc[UR6][R12.64], R15 ;  /* 0x0000000f0c007986 */ /* 0x0001e8000c101906 */
[----:B------:R-:W2:Y:S01]  /*1850*/  LDG.E R3, desc[UR6][R2.64] ;  /* 0x0000000602037981 */ /* 0x000ea2000c1e1900 */
[----:B------:R-:W-:-:S04]  /*1860*/  IMAD.WIDE.U32 R10, R21, 0x4, R10 ;  /* 0x00000004150a7825 */ /* 0x000fc800078e000a */
[----:B------:R-:W-:Y:S01]  /*1870*/  FADD R4, R7, R4 ;  /* 0x0000000407047221 */ /* 0x000fe20000000000 */
[----:B------:R-:W-:-:S03]  /*1880*/  IADD3 R5, PT, PT, R5, 0x4, RZ ;  /* 0x0000000405057810 */ /* 0x000fc60007ffe0ff */
        /* <DEDUP_REMOVED lines=9> */
[----:B------:R-:W1:Y:S02]  /*1920*/  MUFU.EX2 R9, R14 ;  /* 0x0000000e00097308 */ /* 0x000e640000000800 */
[----:B-1----:R-:W-:-:S04]  /*1930*/  FMUL R9, R6, R9 ;  /* 0x0000000906097220 */ /* 0x002fc80000400000 */
[----:B------:R-:W-:Y:S01]  /*1940*/  FADD R7, R4, R9 ;  /* 0x0000000904077221 */ /* 0x000fe20000000000 */
[----:B------:R0:W-:Y:S06]  /*1950*/  STG.E desc[UR6][R10.64], R9 ;  /* 0x000000090a007986 */ /* 0x0001ec000c101906 */
.L_x_37:
[----:B------:R-:W-:Y:S05]  /*1960*/  BRA.U !UP0, `(.L_x_34) ;  /* 0x0000000108ec7547 */ /* 0x000fea000b800000 */
[----:B------:R-:W-:Y:S02]  /*1970*/  UISETP.NE.AND UP0, UPT, UR8, 0x1, UPT ;  /* 0x000000010800788c */ /* 0x000fe4000bf05270 */
[----:B------:R-:W-:-:S04]  /*1980*/  ULOP3.LUT UR4, UR5, 0x1, URZ, 0xc0, !UPT ;  /* 0x0000000105047892 */ /* 0x000fc8000f8ec0ff */
[----:B------:R-:W-:-:S03]  /*1990*/  UISETP.NE.U32.AND UP1, UPT, UR4, 0x1, UPT ;  /* 0x000000010400788c */ /* 0x000fc6000bf25070 */
[----:B------:R-:W-:Y:S08]  /*19a0*/  BRA.U !UP0, `(.L_x_38) ;  /* 0x00000001088c7547 */ /* 0x000ff0000b800000 */
[----:B------:R-:W1:Y:S01]  /*19b0*/  LDC.64 R2, c[0x0][0x388] ;  /* 0x0000e200ff027b82 */ /* 0x000e620000000a00 */
[----:B0-----:R-:W-:Y:S02]  /*19c0*/  IMAD R15, R8, UR5, R5 ;  /* 0x00000005080f7c24 */ /* 0x001fe4000f8e0205 */
[----:B--2---:R-:W-:Y:S01]  /*19d0*/  HFMA2 R17, -RZ, RZ, 0.96630859375, -0.0022525787353515625 ;  /* 0x3bbb989dff117431 */ /* 0x004fe200000001ff */
[----:B------:R-:W-:-:S04]  /*19e0*/  MOV R19, 0x437c0000 ;  /* 0x437c000000137802 */ /* 0x000fc80000000f00 */
[----:B------:R-:W0:Y:S01]  /*19f0*/  LDC.64 R10, c[0x0][0x380] ;  /* 0x0000e000ff0a7b82 */ /* 0x000e220000000a00 */
[----:B-1----:R-:W-:-:S06]  /*1a00*/  IMAD.WIDE.U32 R12, R15, 0x4, R2 ;  /* 0x000000040f0c7825 */ /* 0x002fcc00078e0002 */
[----:B------:R-:W2:Y:S01]  /*1a10*/  LDG.E R13, desc[UR6][R12.64] ;  /* 0x000000060c0d7981 */ /* 0x000ea2000c1e1900 */
[----:B------:R-:W-:-:S05]  /*1a20*/  IADD3 R21, PT, PT, R15, 0x1, RZ ;  /* 0x000000010f157810 */ /* 0x000fca0007ffe0ff */
[----:B------:R-:W-:-:S04]  /*1a30*/  IMAD.WIDE.U32 R2, R21, 0x4, R2 ;  /* 0x0000000415027825 */ /* 0x000fc800078e0002 */
[----:B--2---:R-:W-:Y:S01]  /*1a40*/  FADD R4, R13, -R0 ;  /* 0x800000000d047221 */ /* 0x004fe20000000000 */
[----:B0-----:R-:W-:-:S04]  /*1a50*/  IMAD.WIDE.U32 R12, R15, 0x4, R10 ;  /* 0x000000040f0c7825 */ /* 0x001fc800078e000a */
[----:B------:R-:W-:-:S04]  /*1a60*/  FFMA.SAT R6, R4, R17, 0.5 ;  /* 0x3f00000004067423 */ /* 0x000fc80000002011 */
[----:B------:R-:W-:-:S04]  /*1a70*/  FFMA.RM R6, R6, R19, 12582913 ;  /* 0x4b40000106067423 */ /* 0x000fc80000004013 */
[C---:B------:R-:W-:Y:S01]  /*1a80*/  FADD R9, R6.reuse, -12583039 ;  /* 0xcb40007f06097421 */ /* 0x040fe20000000000 */
[----:B------:R-:W-:-:S03]  /*1a90*/  SHF.L.U32 R6, R6, 0x17, RZ ;  /* 0x0000001706067819 */ /* 0x000fc600000006ff */
[----:B------:R-:W-:-:S04]  /*1aa0*/  FFMA R9, R4, 1.4426950216293334961, -R9 ;  /* 0x3fb8aa3b04097823 */ /* 0x000fc80000000809 */
[----:B------:R-:W-:-:S06]  /*1ab0*/  FFMA R9, R4, 1.925963033500011079e-08, R9 ;  /* 0x32a5706004097823 */ /* 0x000fcc0000000009 */
[----:B------:R-:W0:Y:S02]  /*1ac0*/  MUFU.EX2 R9, R9 ;  /* 0x0000000900097308 */ /* 0x000e240000000800 */
[----:B0-----:R-:W-:-:S05]  /*1ad0*/  FMUL R6, R6, R9 ;  /* 0x0000000906067220 */ /* 0x001fca0000400000 */
[----:B------:R1:W-:Y:S04]  /*1ae0*/  STG.E desc[UR6][R12.64], R6 ;  /* 0x000000060c007986 */ /* 0x0003e8000c101906 */
[----:B------:R-:W2:Y:S01]  /*1af0*/  LDG.E R3, desc[UR6][R2.64] ;  /* 0x0000000602037981 */ /* 0x000ea2000c1e1900 */
[----:B------:R-:W-:-:S04]  /*1b00*/  IMAD.WIDE.U32 R10, R21, 0x4, R10 ;  /* 0x00000004150a7825 */ /* 0x000fc800078e000a */
[----:B------:R-:W-:Y:S01]  /*1b10*/  FADD R7, R7, R6 ;  /* 0x0000000607077221 */ /* 0x000fe20000000000 */
[----:B------:R-:W-:Y:S01]  /*1b20*/  IADD3 R5, PT, PT, R5, 0x2, RZ ;  /* 0x0000000205057810 */ /* 0x000fe20007ffe0ff */
[----:B--2---:R-:W-:-:S04]  /*1b30*/  FADD R4, R3, -R0 ;  /* 0x8000000003047221 */ /* 0x004fc80000000000 */
[----:B------:R-:W-:-:S04]  /*1b40*/  FFMA.SAT R14, R4, R17, 0.5 ;  /* 0x3f000000040e7423 */ /* 0x000fc80000002011 */
[----:B------:R-:W-:-:S04]  /*1b50*/  FFMA.RM R14, R14, R19, 12582913 ;  /* 0x4b4000010e0e7423 */ /* 0x000fc80000004013 */
[C---:B------:R-:W-:Y:S01]  /*1b60*/  FADD R9, R14.reuse, -12583039 ;  /* 0xcb40007f0e097421 */ /* 0x040fe20000000000 */
[----:B------:R-:W-:-:S03]  /*1b70*/  SHF.L.U32 R14, R14, 0x17, RZ ;  /* 0x000000170e0e7819 */ /* 0x000fc600000006ff */
[----:B------:R-:W-:-:S04]  /*1b80*/  FFMA R9, R4, 1.4426950216293334961, -R9 ;  /* 0x3fb8aa3b04097823 */ /* 0x000fc80000000809 */
[----:B------:R-:W-:-:S06]  /*1b90*/  FFMA R9, R4, 1.925963033500011079e-08, R9 ;  /* 0x32a5706004097823 */ /* 0x000fcc0000000009 */
[----:B------:R-:W0:Y:S02]  /*1ba0*/  MUFU.EX2 R9, R9 ;  /* 0x0000000900097308 */ /* 0x000e240000000800 */
[----:B0-----:R-:W-:-:S04]  /*1bb0*/  FMUL R14, R14, R9 ;  /* 0x000000090e0e7220 */ /* 0x001fc80000400000 */
[----:B------:R-:W-:Y:S01]  /*1bc0*/  FADD R7, R7, R14 ;  /* 0x0000000e07077221 */ /* 0x000fe20000000000 */
[----:B------:R1:W-:Y:S06]  /*1bd0*/  STG.E desc[UR6][R10.64], R14 ;  /* 0x0000000e0a007986 */ /* 0x0003ec000c101906 */
.L_x_38:
[----:B------:R-:W-:Y:S05]  /*1be0*/  BRA.U UP1, `(.L_x_34) ;  /* 0x00000001014c7547 */ /* 0x000fea000b800000 */
[----:B------:R-:W3:Y:S01]  /*1bf0*/  LDC.64 R2, c[0x0][0x388] ;  /* 0x0000e200ff027b82 */ /* 0x000ee20000000a00 */
[----:B0-2---:R-:W-:-:S04]  /*1c00*/  IMAD R9, R8, UR5, R5 ;  /* 0x0000000508097c24 */ /* 0x005fc8000f8e0205 */
[----:B---3--:R-:W-:-:S06]  /*1c10*/  IMAD.WIDE.U32 R2, R9, 0x4, R2 ;  /* 0x0000000409027825 */ /* 0x008fcc00078e0002 */
[----:B------:R-:W2:Y:S01]  /*1c20*/  LDG.E R3, desc[UR6][R2.64] ;  /* 0x0000000602037981 */ /* 0x000ea2000c1e1900 */
[----:B------:R-:W-:Y:S01]  /*1c30*/  HFMA2 R5, -RZ, RZ, 0.96630859375, -0.0022525787353515625 ;  /* 0x3bbb989dff057431 */ /* 0x000fe200000001ff */
[----:B-1----:R-:W-:Y:S01]  /*1c40*/  MOV R11, 0x437c0000 ;  /* 0x437c0000000b7802 */ /* 0x002fe20000000f00 */
[----:B--2---:R-:W-:-:S04]  /*1c50*/  FADD R0, R3, -R0 ;  /* 0x8000000003007221 */ /* 0x004fc80000000000 */
[----:B------:R-:W-:-:S04]  /*1c60*/  FFMA.SAT R4, R0, R5, 0.5 ;  /* 0x3f00000000047423 */ /* 0x000fc80000002005 */
[----:B------:R-:W-:Y:S02]  /*1c70*/  FFMA.RM R6, R4, R11, 12582913 ;  /* 0x4b40000104067423 */ /* 0x000fe4000000400b */
[----:B------:R-:W0:Y:S02]  /*1c80*/  LDC.64 R4, c[0x0][0x380] ;  /* 0x0000e000ff047b82 */ /* 0x000e240000000a00 */
[C---:B------:R-:W-:Y:S01]  /*1c90*/  FADD R11, R6.reuse, -12583039 ;  /* 0xcb40007f060b7421 */ /* 0x040fe20000000000 */
[----:B------:R-:W-:-:S03]  /*1ca0*/  SHF.L.U32 R6, R6, 0x17, RZ ;  /* 0x0000001706067819 */ /* 0x000fc600000006ff */
[----:B------:R-:W-:-:S04]  /*1cb0*/  FFMA R11, R0, 1.4426950216293334961, -R11 ;  /* 0x3fb8aa3b000b7823 */ /* 0x000fc8000000080b */
[----:B------:R-:W-:-:S06]  /*1cc0*/  FFMA R11, R0, 1.925963033500011079e-08, R11 ;  /* 0x32a57060000b7823 */ /* 0x000fcc000000000b */
[----:B------:R-:W1:Y:S01]  /*1cd0*/  MUFU.EX2 R11, R11 ;  /* 0x0000000b000b7308 */ /* 0x000e620000000800 */
[----:B0-----:R-:W-:-:S04]  /*1ce0*/  IMAD.WIDE.U32 R2, R9, 0x4, R4 ;  /* 0x0000000409027825 */ /* 0x001fc800078e0004 */
[----:B-1----:R-:W-:-:S04]  /*1cf0*/  FMUL R6, R6, R11 ;  /* 0x0000000b06067220 */ /* 0x002fc80000400000 */
[----:B------:R-:W-:Y:S01]  /*1d00*/  FADD R7, R7, R6 ;  /* 0x0000000607077221 */ /* 0x000fe20000000000 */
[----:B------:R3:W-:Y:S06]  /*1d10*/  STG.E desc[UR6][R2.64], R6 ;  /* 0x0000000602007986 */ /* 0x0007ec000c101906 */
.L_x_34:
[----:B---3--:R-:W3:Y:S02]  /*1d20*/  LDC R3, c[0x0][0x394] ;  /* 0x0000e500ff037b82 */ /* 0x008ee40000000800 */
[----:B---3--:R-:W-:-:S13]  /*1d30*/  ISETP.GE.AND P0, PT, R3, 0x1, PT ;  /* 0x000000010300780c */ /* 0x008fda0003f06270 */
[----:B------:R-:W-:Y:S05]  /*1d40*/  @!P0 EXIT ;  /* 0x000000000000894d */ /* 0x000fea0003800000 */
[C---:B------:R-:W-:Y:S01]  /*1d50*/  ISETP.GE.U32.AND P0, PT, R3.reuse, 0x10, PT ;  /* 0x000000100300780c */ /* 0x040fe20003f06070 */
[----:B------:R-:W-:Y:S01]  /*1d60*/  HFMA2 R5, -RZ, RZ, 0, 0 ;  /* 0x00000000ff057431 */ /* 0x000fe200000001ff */
[----:B-1----:R-:W-:-:S11]  /*1d70*/  LOP3.LUT R6, R3, 0xf, RZ, 0xc0, !PT ;  /* 0x0000000f03067812 */ /* 0x002fd600078ec0ff */
[----:B------:R-:W-:Y:S05]  /*1d80*/  @!P0 BRA `(.L_x_39) ;  /* 0x0000001000948947 */ /* 0x000fea0003800000 */
[----:B0-----:R-:W0:Y:S01]  /*1d90*/  LDC.64 R12, c[0x0][0x380] ;  /* 0x0000e000ff0c7b82 */ /* 0x001e220000000a00 */
[----:B------:R-:W-:Y:S01]  /*1da0*/  LOP3.LUT R5, R3, 0x7ffffff0, RZ, 0xc0, !PT ;  /* 0x7ffffff003057812 */ /* 0x000fe200078ec0ff */
[----:B------:R-:W-:-:S03]  /*1db0*/  IMAD R4, R8, R3, 0x7 ;  /* 0x0000000708047424 */ /* 0x000fc600078e0203 */
[----:B------:R-:W-:-:S07]  /*1dc0*/  IADD3 R3, PT, PT, -R5, RZ, RZ ;  /* 0x000000ff05037210 */ /* 0x000fce0007ffe1ff */
.L_x_72:
[----:B------:R-:W-:-:S05]  /*1dd0*/  IADD3 R15, PT, PT, R4, -0x7, RZ ;  /* 0xfffffff9040f7810 */ /* 0x000fca0007ffe0ff */
[----:B0-----:R-:W-:-:S05]  /*1de0*/  IMAD.WIDE.U32 R14, R15, 0x4, R12 ;  /* 0x000000040f0e7825 */ /* 0x001fca00078e000c */
[----:B-1----:R-:W3:Y:S01]  /*1df0*/  LDG.E R0, desc[UR6][R14.64] ;  /* 0x000000060e007981 */ /* 0x002ee2000c1e1900 */
[----:B------:R-:W2:Y:S01]  /*1e00*/  MUFU.RCP R2, R7 ;  /* 0x0000000700027308 */ /* 0x000ea20000001000 */
[----:B------:R-:W-:Y:S01]  /*1e10*/  IADD3 R3, PT, PT, R3, 0x10, RZ ;  /* 0x0000001003037810 */ /* 0x000fe20007ffe0ff */
[----:B------:R-:W-:Y:S03]  /*1e20*/  BSSY.RECONVERGENT B2, `(.L_x_40) ;  /* 0x000000c000027945 */ /* 0x000fe60003800200 */
[----:B------:R-:W-:Y:S01]  /*1e30*/  ISETP.NE.AND P2, PT, R3, RZ, PT ;  /* 0x000000ff0300720c */ /* 0x000fe20003f45270 */
[----:B--2---:R-:W-:-:S04]  /*1e40*/  FFMA R9, R2, -R7, 1 ;  /* 0x3f80000002097423 */ /* 0x004fc80000000807 */
[----:B------:R-:W-:Y:S01]  /*1e50*/  FFMA R9, R2, R9, R2 ;  /* 0x0000000902097223 */ /* 0x000fe20000000002 */
[----:B---3--:R-:W0:Y:S03]  /*1e60*/  FCHK P0, R0, R7 ;  /* 0x0000000700007302 */ /* 0x008e260000000000 */
[----:B------:R-:W-:-:S04]  /*1e70*/  FFMA R2, R0, R9, RZ ;  /* 0x0000000900027223 */ /* 0x000fc800000000ff */
[----:B------:R-:W-:-:S04]  /*1e80*/  FFMA R10, R2, -R7, R0 ;  /* 0x80000007020a7223 */ /* 0x000fc80000000000 */
[----:B------:R-:W-:Y:S01]  /*1e90*/  FFMA R9, R9, R10, R2 ;  /* 0x0000000a09097223 */ /* 0x000fe20000000002 */
[----:B0-----:R-:W-:Y:S06]  /*1ea0*/  @!P0 BRA `(.L_x_41) ;  /* 0x00000000000c8947 */ /* 0x001fec0003800000 */
[----:B------:R-:W-:-:S07]  /*1eb0*/  MOV R10, 0x1ed0 ;  /* 0x00001ed0000a7802 */ /* 0x000fce0000000f00 */
[----:B------:R-:W-:Y:S05]  /*1ec0*/  CALL.REL.NOINC `($__internal_2_$__cuda_sm3x_div_rn_noftz_f32_slowpath) ;  /* 0x0000002000707944 */ /* 0x000fea0003c00000 */
[----:B------:R-:W-:-:S07]  /*1ed0*/  MOV R9, R0 ;  /* 0x0000000000097202 */ /* 0x000fce0000000f00 */
.L_x_41:
[----:B------:R-:W-:Y:S05]  /*1ee0*/  BSYNC.RECONVERGENT B2 ;  /* 0x0000000000027941 */ /* 0x000fea0003800200 */
.L_x_40:
[----:B------:R-:W-:Y:S01]  /*1ef0*/  IADD3 R17, PT, PT, R4, -0x6, RZ ;  /* 0xfffffffa04117810 */ /* 0x000fe20007ffe0ff */
[----:B------:R0:W-:Y:S04]  /*1f00*/  STG.E desc[UR6][R14.64], R9 ;  /* 0x000000090e007986 */ /* 0x0001e8000c101906 */
[----:B------:R-:W-:-:S05]  /*1f10*/  IMAD.WIDE.U32 R16, R17, 0x4, R12 ;  /* 0x0000000411107825 */ /* 0x000fca00078e000c */
[----:B------:R-:W2:Y:S01]  /*1f20*/  LDG.E R19, desc[UR6][R16.64] ;  /* 0x0000000610137981 */ /* 0x000ea2000c1e1900 */
[----:B------:R-:W1:Y:S01]  /*1f30*/  MUFU.RCP R0, R7 ;  /* 0x0000000700007308 */ /* 0x000e620000001000 */
[----:B------:R-:W-:Y:S01]  /*1f40*/  BSSY.RECONVERGENT B2, `(.L_x_42) ;  /* 0x000000c000027945 */ /* 0x000fe20003800200 */
[----:B-1----:R-:W-:-:S04]  /*1f50*/  FFMA R11, R0, -R7, 1 ;  /* 0x3f800000000b7423 */ /* 0x002fc80000000807 */
[----:B------:R-:W-:Y:S02]  /*1f60*/  FFMA R0, R0, R11, R0 ;  /* 0x0000000b00007223 */ /* 0x000fe40000000000 */
[----:B--2---:R-:W1:Y:S02]  /*1f70*/  FCHK P0, R19, R7 ;  /* 0x0000000713007302 */ /* 0x004e640000000000 */
[----:B------:R-:W-:-:S04]  /*1f80*/  FFMA R2, R0, R19, RZ ;  /* 0x0000001300027223 */ /* 0x000fc800000000ff */
[----:B------:R-:W-:-:S04]  /*1f90*/  FFMA R11, R2, -R7, R19 ;  /* 0x80000007020b7223 */ /* 0x000fc80000000013 */
[----:B------:R-:W-:Y:S01]  /*1fa0*/  FFMA R11, R0, R11, R2 ;  /* 0x0000000b000b7223 */ /* 0x000fe20000000002 */
[----:B01----:R-:W-:Y:S06]  /*1fb0*/  @!P0 BRA `(.L_x_43) ;  /* 0x0000000000108947 */ /* 0x003fec0003800000 */
[----:B------:R-:W-:Y:S02]  /*1fc0*/  MOV R0, R19 ;  /* 0x0000001300007202 */ /* 0x000fe40000000f00 */
[----:B------:R-:W-:-:S07]  /*1fd0*/  MOV R10, 0x1ff0 ;  /* 0x00001ff0000a7802 */ /* 0x000fce0000000f00 */
[----:B------:R-:W-:Y:S05]  /*1fe0*/  CALL.REL.NOINC `($__internal_2_$__cuda_sm3x_div_rn_noftz_f32_slowpath) ;  /* 0x0000002000287944 */ /* 0x000fea0003c00000 */
[----:B------:R-:W-:-:S07]  /*1ff0*/  MOV R11, R0 ;  /* 0x00000000000b7202 */ /* 0x000fce0000000f00 */
.L_x_43:
[----:B------:R-:W-:Y:S05]  /*2000*/  BSYNC.RECONVERGENT B2 ;  /* 0x0000000000027941 */ /* 0x000fea0003800200 */
.L_x_42:
        /* <DEDUP_REMOVED lines=17> */
.L_x_45:
[----:B------:R-:W-:Y:S05]  /*2120*/  BSYNC.RECONVERGENT B2 ;  /* 0x0000000000027941 */ /* 0x000fea0003800200 */
.L_x_44:
        /* <DEDUP_REMOVED lines=17> */
.L_x_47:
[----:B------:R-:W-:Y:S05]  /*2240*/  BSYNC.RECONVERGENT B2 ;  /* 0x0000000000027941 */ /* 0x000fea0003800200 */
.L_x_46:
        /* <DEDUP_REMOVED lines=17> */
.L_x_49:
[----:B------:R-:W-:Y:S05]  /*2360*/  BSYNC.RECONVERGENT B2 ;  /* 0x0000000000027941 */ /* 0x000fea0003800200 */
.L_x_48:
        /* <DEDUP_REMOVED lines=17> */
.L_x_51:
[----:B------:R-:W-:Y:S05]  /*2480*/  BSYNC.RECONVERGENT B2 ;  /* 0x0000000000027941 */ /* 0x000fea0003800200 */
.L_x_50:
        /* <DEDUP_REMOVED lines=17> */
.L_x_53:
[----:B------:R-:W-:Y:S05]  /*25a0*/  BSYNC.RECONVERGENT B2 ;  /* 0x0000000000027941 */ /* 0x000fea0003800200 */
.L_x_52:
[C---:B------:R-:W-:Y:S01]  /*25b0*/  IMAD.WIDE.U32 R16, R4.reuse, 0x4, R12 ;  /* 0x0000000404107825 */ /* 0x040fe200078e000c */
[----:B------:R0:W-:Y:S04]  /*25c0*/  STG.E desc[UR6][R14.64], R9 ;  /* 0x000000090e007986 */ /* 0x0001e8000c101906 */
[----:B------:R-:W2:Y:S01]  /*25d0*/  LDG.E R19, desc[UR6][R16.64] ;  /* 0x0000000610137981 */ /* 0x000ea2000c1e1900 */
[----:B------:R-:W1:Y:S01]  /*25e0*/  MUFU.RCP R0, R7 ;  /* 0x0000000700007308 */ /* 0x000e620000001000 */
[----:B------:R-:W-:Y:S01]  /*25f0*/  BSSY.RECONVERGENT B2, `(.L_x_54) ;  /* 0x000000d000027945 */ /* 0x000fe20003800200 */
[----:B------:R-:W-:Y:S01]  /*2600*/  IADD3 R2, PT, PT, R4, 0x8, RZ ;  /* 0x0000000804027810 */ /* 0x000fe20007ffe0ff */
[----:B-1----:R-:W-:-:S04]  /*2610*/  FFMA R11, R0, -R7, 1 ;  /* 0x3f800000000b7423 */ /* 0x002fc80000000807 */
[----:B------:R-:W-:Y:S01]  /*2620*/  FFMA R0, R0, R11, R0 ;  /* 0x0000000b00007223 */ /* 0x000fe20000000000 */
[----:B--2---:R-:W1:Y:S03]  /*2630*/  FCHK P0, R19, R7 ;  /* 0x0000000713007302 */ /* 0x004e660000000000 */
        /* <DEDUP_REMOVED lines=8> */
.L_x_55:
[----:B------:R-:W-:Y:S05]  /*26c0*/  BSYNC.RECONVERGENT B2 ;  /* 0x0000000000027941 */ /* 0x000fea0003800200 */
.L_x_54:
[----:B------:R-:W-:Y:S01]  /*26d0*/  IADD3 R15, PT, PT, R4, 0x1, RZ ;  /* 0x00000001040f7810 */ /* 0x000fe20007ffe0ff */
        /* <DEDUP_REMOVED lines=16> */
.L_x_57:
[----:B------:R-:W-:Y:S05]  /*27e0*/  BSYNC.RECONVERGENT B2 ;  /* 0x0000000000027941 */ /* 0x000fea0003800200 */
.L_x_56:
        /* <DEDUP_REMOVED lines=17> */
.L_x_59:
[----:B------:R-:W-:Y:S05]  /*2900*/  BSYNC.RECONVERGENT B2 ;  /* 0x0000000000027941 */ /* 0x000fea0003800200 */
.L_x_58:
        /* <DEDUP_REMOVED lines=17> */
.L_x_61:
[----:B------:R-:W-:Y:S05]  /*2a20*/  BSYNC.RECONVERGENT B2 ;  /* 0x0000000000027941 */ /* 0x000fea0003800200 */
.L_x_60:
        /* <DEDUP_REMOVED lines=17> */
.L_x_63:
[----:B------:R-:W-:Y:S05]  /*2b40*/  BSYNC.RECONVERGENT B2 ;  /* 0x0000000000027941 */ /* 0x000fea0003800200 */
.L_x_62:
        /* <DEDUP_REMOVED lines=17> */
.L_x_65:
[----:B------:R-:W-:Y:S05]  /*2c60*/  BSYNC.RECONVERGENT B2 ;  /* 0x0000000000027941 */ /* 0x000fea0003800200 */
.L_x_64:
        /* <DEDUP_REMOVED lines=17> */
.L_x_67:
[----:B------:R-:W-:Y:S05]  /*2d80*/  BSYNC.RECONVERGENT B2 ;  /* 0x0000000000027941 */ /* 0x000fea0003800200 */
.L_x_66:
        /* <DEDUP_REMOVED lines=17> */
.L_x_69:
[----:B------:R-:W-:Y:S05]  /*2ea0*/  BSYNC.RECONVERGENT B2 ;  /* 0x0000000000027941 */ /* 0x000fea0003800200 */
.L_x_68:
[----:B------:R-:W-:Y:S01]  /*2eb0*/  IMAD.WIDE.U32 R16, R2, 0x4, R12 ;  /* 0x0000000402107825 */ /* 0x000fe200078e000c */
[----:B------:R0:W-:Y:S04]  /*2ec0*/  STG.E desc[UR6][R14.64], R9 ;  /* 0x000000090e007986 */ /* 0x0001e8000c101906 */
        /* <DEDUP_REMOVED lines=13> */
.L_x_71:
[----:B------:R-:W-:Y:S05]  /*2fa0*/  BSYNC.RECONVERGENT B2 ;  /* 0x0000000000027941 */ /* 0x000fea0003800200 */
.L_x_70:
[----:B------:R1:W-:Y:S01]  /*2fb0*/  STG.E desc[UR6][R16.64], R0 ;  /* 0x0000000010007986 */ /* 0x0003e2000c101906 */
[----:B------:R-:W-:Y:S01]  /*2fc0*/  IADD3 R4, PT, PT, R4, 0x10, RZ ;  /* 0x0000001004047810 */ /* 0x000fe20007ffe0ff */
[----:B------:R-:W-:Y:S06]  /*2fd0*/  @P2 BRA `(.L_x_72) ;  /* 0xffffffec007c2947 */ /* 0x000fec000383ffff */
.L_x_39:
[----:B------:R-:W-:-:S13]  /*2fe0*/  ISETP.NE.AND P0, PT, R6, RZ, PT ;  /* 0x000000ff0600720c */ /* 0x000fda0003f05270 */
[----:B------:R-:W-:Y:S05]  /*2ff0*/  @!P0 EXIT ;  /* 0x000000000000894d */ /* 0x000fea0003800000 */
[----:B------:R-:W3:Y:S01]  /*3000*/  LDCU UR4, c[0x0][0x394] ;  /* 0x00007280ff0477ac */ /* 0x000ee20008000800 */
[----:B------:R-:W-:Y:S01]  /*3010*/  ISETP.GE.U32.AND P0, PT, R6, 0x8, PT ;  /* 0x000000080600780c */ /* 0x000fe20003f06070 */
[----:B---3--:R-:W-:-:S12]  /*3020*/  ULOP3.LUT UR5, UR4, 0x7, URZ, 0xc0, !UPT ;  /* 0x0000000704057892 */ /* 0x008fd8000f8ec0ff */
[----:B------:R-:W-:Y:S05]  /*3030*/  @!P0 BRA `(.L_x_73) ;  /* 0x0000000800608947 */ /* 0x000fea0003800000 */
[----:B0-----:R-:W0:Y:S01]  /*3040*/  LDC.64 R12, c[0x0][0x380] ;  /* 0x0000e000ff0c7b82 */ /* 0x001e220000000a00 */
[----:B------:R-:W-:-:S04]  /*3050*/  IMAD R2, R8, UR4, R5 ;  /* 0x0000000408027c24 */ /* 0x000fc8000f8e0205 */
[----:B0-----:R-:W-:-:S05]  /*3060*/  IMAD.WIDE.U32 R12, R2, 0x4, R12 ;  /* 0x00000004020c7825 */ /* 0x001fca00078e000c */
[----:B------:R-:W3:Y:S01]  /*3070*/  LDG.E R6, desc[UR6][R12.64] ;  /* 0x000000060c067981 */ /* 0x000ee2000c1e1900 */
[----:B-1----:R-:W0:Y:S01]  /*3080*/  MUFU.RCP R0, R7 ;  /* 0x0000000700007308 */ /* 0x002e220000001000 */
[----:B------:R-:W-:Y:S01]  /*3090*/  BSSY.RECONVERGENT B2, `(.L_x_74) ;  /* 0x000000c000027945 */ /* 0x000fe20003800200 */
[----:B0-----:R-:W-:-:S04]  /*30a0*/  FFMA R3, R0, -R7, 1 ;  /* 0x3f80000000037423 */ /* 0x001fc80000000807 */
[----:B------:R-:W-:Y:S02]  /*30b0*/  FFMA R0, R0, R3, R0 ;  /* 0x0000000300007223 */ /* 0x000fe40000000000 */
[----:B---3--:R-:W0:Y:S02]  /*30c0*/  FCHK P0, R6, R7 ;  /* 0x0000000706007302 */ /* 0x008e240000000000 */
[----:B------:R-:W-:-:S04]  /*30d0*/  FFMA R3, R0, R6, RZ ;  /* 0x0000000600037223 */ /* 0x000fc800000000ff */
[----:B------:R-:W-:-:S04]  /*30e0*/  FFMA R4, R3, -R7, R6 ;  /* 0x8000000703047223 */ /* 0x000fc80000000006 */
[----:B------:R-:W-:Y:S01]  /*30f0*/  FFMA R3, R0, R4, R3 ;  /* 0x0000000400037223 */ /* 0x000fe20000000003 */
[----:B0-----:R-:W-:Y:S06]  /*3100*/  @!P0 BRA `(.L_x_75) ;  /* 0x0000000000108947 */ /* 0x001fec0003800000 */
[----:B------:R-:W-:Y:S02]  /*3110*/  MOV R0, R6 ;  /* 0x0000000600007202 */ /* 0x000fe40000000f00 */
[----:B------:R-:W-:-:S07]  /*3120*/  MOV R10, 0x3140 ;  /* 0x00003140000a7802 */ /* 0x000fce0000000f00 */
[----:B--2---:R-:W-:Y:S05]  /*3130*/  CALL.REL.NOINC `($__internal_2_$__cuda_sm3x_div_rn_noftz_f32_slowpath) ;  /* 0x0000000c00d47944 */ /* 0x004fea0003c00000 */
[----:B------:R-:W-:-:S07]  /*3140*/  MOV R3, R0 ;  /* 0x0000000000037202 */ /* 0x000fce0000000f00 */
.L_x_75:
[----:B------:R-:W-:Y:S05]  /*3150*/  BSYNC.RECONVERGENT B2 ;  /* 0x0000000000027941 */ /* 0x000fea0003800200 */
.L_x_74:
[----:B------:R-:W0:Y:S01]  /*3160*/  LDC.64 R14, c[0x0][0x380] ;  /* 0x0000e000ff0e7b82 */ /* 0x000e220000000a00 */
[----:B--2---:R-:W-:Y:S01]  /*3170*/  IADD3 R9, PT, PT, R2, 0x1, RZ ;  /* 0x0000000102097810 */ /* 0x004fe20007ffe0ff */
[----:B------:R1:W-:Y:S04]  /*3180*/  STG.E desc[UR6][R12.64], R3 ;  /* 0x000000030c007986 */ /* 0x0003e8000c101906 */
[----:B0-----:R-:W-:-:S05]  /*3190*/  IMAD.WIDE.U32 R14, R9, 0x4, R14 ;  /* 0x00000004090e7825 */ /* 0x001fca00078e000e */
[----:B------:R-:W2:Y:S01]  /*31a0*/  LDG.E R11, desc[UR6][R14.64] ;  /* 0x000000060e0b7981 */ /* 0x000ea2000c1e1900 */
[----:B------:R-:W0:Y:S01]  /*31b0*/  MUFU.RCP R0, R7 ;  /* 0x0000000700007308 */ /* 0x000e220000001000 */
[----:B------:R-:W-:Y:S01]  /*31c0*/  BSSY.RECONVERGENT B2, `(.L_x_76) ;  /* 0x000000c000027945 */ /* 0x000fe20003800200 */
[----:B0-----:R-:W-:-:S04]  /*31d0*/  FFMA R9, R0, -R7, 1 ;  /* 0x3f80000000097423 */ /* 0x001fc80000000807 */
[----:B------:R-:W-:Y:S02]  /*31e0*/  FFMA R0, R0, R9, R0 ;  /* 0x0000000900007223 */ /* 0x000fe40000000000 */
[----:B--2---:R-:W0:Y:S02]  /*31f0*/  FCHK P0, R11, R7 ;  /* 0x000000070b007302 */ /* 0x004e240000000000 */
        /* <DEDUP_REMOVED lines=8> */
.L_x_77:
[----:B------:R-:W-:Y:S05]  /*3280*/  BSYNC.RECONVERGENT B2 ;  /* 0x0000000000027941 */ /* 0x000fea0003800200 */
.L_x_76:
[----:B------:R-:W0:Y:S01]  /*3290*/  LDC.64 R12, c[0x0][0x380] ;  /* 0x0000e000ff0c7b82 */ /* 0x000e220000000a00 */
[----:B------:R-:W-:Y:S01]  /*32a0*/  IADD3 R3, PT, PT, R2, 0x2, RZ ;  /* 0x0000000202037810 */ /* 0x000fe20007ffe0ff */
        /* <DEDUP_REMOVED lines=16> */
.L_x_79:
[----:B------:R-:W-:Y:S05]  /*33b0*/  BSYNC.RECONVERGENT B2 ;  /* 0x0000000000027941 */ /* 0x000fea0003800200 */
.L_x_78:
        /* <DEDUP_REMOVED lines=18> */
.L_x_81:
[----:B------:R-:W-:Y:S05]  /*34e0*/  BSYNC.RECONVERGENT B2 ;  /* 0x0000000000027941 */ /* 0x000fea0003800200 */
.L_x_80:
        /* <DEDUP_REMOVED lines=18> */
.L_x_83:
[----:B------:R-:W-:Y:S05]  /*3610*/  BSYNC.RECONVERGENT B2 ;  /* 0x0000000000027941 */ /* 0x000fea0003800200 */
.L_x_82:
        /* <DEDUP_REMOVED lines=18> */
.L_x_85:
[----:B------:R-:W-:Y:S05]  /*3740*/  BSYNC.RECONVERGENT B2 ;  /* 0x0000000000027941 */ /* 0x000fea0003800200 */
.L_x_84:
        /* <DEDUP_REMOVED lines=18> */
.L_x_87:
[----:B------:R-:W-:Y:S05]  /*3870*/  BSYNC.RECONVERGENT B2 ;  /* 0x0000000000027941 */ /* 0x000fea0003800200 */
.L_x_86:
        /* <DEDUP_REMOVED lines=17> */
.L_x_89:
[----:B------:R-:W-:Y:S05]  /*3990*/  BSYNC.RECONVERGENT B2 ;  /* 0x0000000000027941 */ /* 0x000fea0003800200 */
.L_x_88:
[----:B------:R3:W-:Y:S01]  /*39a0*/  STG.E desc[UR6][R2.64], R0 ;  /* 0x0000000002007986 */ /* 0x0007e2000c101906 */
[----:B------:R-:W-:-:S07]  /*39b0*/  IADD3 R5, PT, PT, R5, 0x8, RZ ;  /* 0x0000000805057810 */ /* 0x000fce0007ffe0ff */
.L_x_73:
[----:B------:R-:W-:-:S13]  /*39c0*/  ISETP.NE.AND P0, PT, RZ, UR5, PT ;  /* 0x00000005ff007c0c */ /* 0x000fda000bf05270 */
[----:B------:R-:W-:Y:S05]  /*39d0*/  @!P0 EXIT ;  /* 0x000000000000894d */ /* 0x000fea0003800000 */
[----:B------:R-:W4:Y:S01]  /*39e0*/  LDCU UR4, c[0x0][0x394] ;  /* 0x00007280ff0477ac */ /* 0x000f220008000800 */
[----:B------:R-:W-:Y:S02]  /*39f0*/  UISETP.GE.U32.AND UP0, UPT, UR5, 0x4, UPT ;  /* 0x000000040500788c */ /* 0x000fe4000bf06070 */
[----:B----4-:R-:W-:-:S07]  /*3a00*/  ULOP3.LUT UR8, UR4, 0x3, URZ, 0xc0, !UPT ;  /* 0x0000000304087892 */ /* 0x010fce000f8ec0ff */
[----:B------:R-:W-:Y:S05]  /*3a10*/  BRA.U !UP0, `(.L_x_90) ;  /* 0x0000000508307547 */ /* 0x000fea000b800000 */
[----:B0-----:R-:W0:Y:S01]  /*3a20*/  LDC.64 R12, c[0x0][0x380] ;  /* 0x0000e000ff0c7b82 */ /* 0x001e220000000a00 */
[----:B---3--:R-:W-:-:S04]  /*3a30*/  IMAD R2, R8, UR4, R5 ;  /* 0x0000000408027c24 */ /* 0x008fc8000f8e0205 */
        /* <DEDUP_REMOVED lines=15> */
.L_x_92:
[----:B------:R-:W-:Y:S05]  /*3b30*/  BSYNC.RECONVERGENT B2 ;  /* 0x0000000000027941 */ /* 0x000fea0003800200 */
.L_x_91:
        /* <DEDUP_REMOVED lines=18> */
.L_x_94:
[----:B------:R-:W-:Y:S05]  /*3c60*/  BSYNC.RECONVERGENT B2 ;  /* 0x0000000000027941 */ /* 0x000fea0003800200 */
.L_x_93:
        /* <DEDUP_REMOVED lines=18> */
.L_x_96:
[----:B------:R-:W-:Y:S05]  /*3d90*/  BSYNC.RECONVERGENT B2 ;  /* 0x0000000000027941 */ /* 0x000fea0003800200 */
.L_x_95:
        /* <DEDUP_REMOVED lines=17> */
.L_x_98:
[----:B------:R-:W-:Y:S05]  /*3eb0*/  BSYNC.RECONVERGENT B2 ;  /* 0x0000000000027941 */ /* 0x000fea0003800200 */
.L_x_97:
[----:B------:R4:W-:Y:S01]  /*3ec0*/  STG.E desc[UR6][R2.64], R0 ;  /* 0x0000000002007986 */ /* 0x0009e2000c101906 */
[----:B------:R-:W-:-:S07]  /*3ed0*/  IADD3 R5, PT, PT, R5, 0x4, RZ ;  /* 0x0000000405057810 */ /* 0x000fce0007ffe0ff */
.L_x_90:
[----:B------:R-:W-:-:S13]  /*3ee0*/  ISETP.NE.AND P0, PT, RZ, UR8, PT ;  /* 0x00000008ff007c0c */ /* 0x000fda000bf05270 */
[----:B------:R-:W-:Y:S05]  /*3ef0*/  @!P0 EXIT ;  /* 0x000000000000894d */ /* 0x000fea0003800000 */
[----:B---34-:R-:W3:Y:S01]  /*3f00*/  LDC.64 R2, c[0x0][0x380] ;  /* 0x0000e000ff027b82 */ /* 0x018ee20000000a00 */
[----:B------:R-:W4:Y:S01]  /*3f10*/  LDCU UR5, c[0x0][0x394] ;  /* 0x00007280ff0577ac */ /* 0x000f220008000800 */
[----:B------:R-:W-:Y:S01]  /*3f20*/  UIADD3 UR4, UPT, UPT, -UR8, URZ, URZ ;  /* 0x000000ff08047290 */ /* 0x000fe2000fffe1ff */
[----:B----4-:R-:W-:-:S11]  /*3f30*/  IMAD R5, R8, UR5, R5 ;  /* 0x0000000508057c24 */ /* 0x010fd6000f8e0205 */
.L_x_101:
[----:B0--34-:R-:W-:-:S05]  /*3f40*/  IMAD.WIDE.U32 R12, R5, 0x4, R2 ;  /* 0x00000004050c7825 */ /* 0x019fca00078e0002 */
[----:B------:R-:W3:Y:S01]  /*3f50*/  LDG.E R11, desc[UR6][R12.64] ;  /* 0x000000060c0b7981 */ /* 0x000ee2000c1e1900 */
[----:B-1----:R-:W2:Y:S01]  /*3f60*/  MUFU.RCP R0, R7 ;  /* 0x0000000700007308 */ /* 0x002ea20000001000 */
[----:B------:R-:W-:Y:S01]  /*3f70*/  UIADD3 UR4, UPT, UPT, UR4, 0x1, URZ ;  /* 0x0000000104047890 */ /* 0x000fe2000fffe0ff */
[----:B------:R-:W-:Y:S03]  /*3f80*/  BSSY.RECONVERGENT B2, `(.L_x_99) ;  /* 0x000000c000027945 */ /* 0x000fe60003800200 */
[----:B------:R-:W-:Y:S01]  /*3f90*/  UISETP.NE.AND UP0, UPT, UR4, URZ, UPT ;  /* 0x000000ff0400728c */ /* 0x000fe2000bf05270 */
[----:B--2---:R-:W-:-:S04]  /*3fa0*/  FFMA R9, R0, -R7, 1 ;  /* 0x3f80000000097423 */ /* 0x004fc80000000807 */
[----:B------:R-:W-:Y:S01]  /*3fb0*/  FFMA R0, R0, R9, R0 ;  /* 0x0000000900007223 */ /* 0x000fe20000000000 */
[----:B---3--:R-:W0:Y:S03]  /*3fc0*/  FCHK P0, R11, R7 ;  /* 0x000000070b007302 */ /* 0x008e260000000000 */
[----:B------:R-:W-:-:S04]  /*3fd0*/  FFMA R4, R0, R11, RZ ;  /* 0x0000000b00047223 */ /* 0x000fc800000000ff */
[----:B------:R-:W-:-:S04]  /*3fe0*/  FFMA R9, R4, -R7, R11 ;  /* 0x8000000704097223 */ /* 0x000fc8000000000b */
[----:B------:R-:W-:Y:S01]  /*3ff0*/  FFMA R0, R0, R9, R4 ;  /* 0x0000000900007223 */ /* 0x000fe20000000004 */
[----:B0-----:R-:W-:Y:S06]  /*4000*/  @!P0 BRA `(.L_x_100) ;  /* 0x00000000000c8947 */ /* 0x001fec0003800000 */
[----:B------:R-:W-:Y:S02]  /*4010*/  MOV R0, R11 ;  /* 0x0000000b00007202 */ /* 0x000fe40000000f00 */
[----:B------:R-:W-:-:S07]  /*4020*/  MOV R10, 0x4040 ;  /* 0x00004040000a7802 */ /* 0x000fce0000000f00 */
[----:B------:R-:W-:Y:S05]  /*4030*/  CALL.REL.NOINC `($__internal_2_$__cuda_sm3x_div_rn_noftz_f32_slowpath) ;  /* 0x0000000000147944 */ /* 0x000fea0003c00000 */
.L_x_100:
[----:B------:R-:W-:Y:S05]  /*4040*/  BSYNC.RECONVERGENT B2 ;  /* 0x0000000000027941 */ /* 0x000fea0003800200 */
.L_x_99:
[----:B------:R4:W-:Y:S01]  /*4050*/  STG.E desc[UR6][R12.64], R0 ;  /* 0x000000000c007986 */ /* 0x0009e2000c101906 */
[----:B------:R-:W-:Y:S01]  /*4060*/  IADD3 R5, PT, PT, R5, 0x1, RZ ;  /* 0x0000000105057810 */ /* 0x000fe20007ffe0ff */
[----:B------:R-:W-:Y:S06]  /*4070*/  BRA.U UP0, `(.L_x_101) ;  /* 0xfffffffd00b07547 */ /* 0x000fec000b83ffff */
[----:B------:R-:W-:Y:S05]  /*4080*/  EXIT ;  /* 0x000000000000794d */ /* 0x000fea0003800000 */
        .weak           $__internal_2_$__cuda_sm3x_div_rn_noftz_f32_slowpath
        .type           $__internal_2_$__cuda_sm3x_div_rn_noftz_f32_slowpath,@function
        .size           $__internal_2_$__cuda_sm3x_div_rn_noftz_f32_slowpath,(.L_x_173 - $__internal_2_$__cuda_sm3x_div_rn_noftz_f32_slowpath)
$__internal_2_$__cuda_sm3x_div_rn_noftz_f32_slowpath:
[----:B------:R-:W-:Y:S01]  /*4090*/  SHF.R.U32.HI R9, RZ, 0x17, R7 ;  /* 0x00000017ff097819 */ /* 0x000fe20000011607 */
[----:B------:R-:W-:Y:S01]  /*40a0*/  BSSY.RECONVERGENT B0, `(.L_x_102) ;  /* 0x0000065000007945 */ /* 0x000fe20003800200 */
[----:B------:R-:W-:Y:S02]  /*40b0*/  SHF.R.U32.HI R18, RZ, 0x17, R0 ;  /* 0x00000017ff127819 */ /* 0x000fe40000011600 */
[----:B------:R-:W-:Y:S02]  /*40c0*/  LOP3.LUT R9, R9, 0xff, RZ, 0xc0, !PT ;  /* 0x000000ff09097812 */ /* 0x000fe400078ec0ff */
[----:B------:R-:W-:Y:S02]  /*40d0*/  LOP3.LUT R18, R18, 0xff, RZ, 0xc0, !PT ;  /* 0x000000ff12127812 */ /* 0x000fe400078ec0ff */
[----:B------:R-:W-:Y:S02]  /*40e0*/  IADD3 R11, PT, PT, R9, -0x1, RZ ;  /* 0xffffffff090b7810 */ /* 0x000fe40007ffe0ff */
[----:B------:R-:W-:-:S02]  /*40f0*/  IADD3 R19, PT, PT, R18, -0x1, RZ ;  /* 0xffffffff12137810 */ /* 0x000fc40007ffe0ff */
[----:B------:R-:W-:-:S04]  /*4100*/  ISETP.GT.U32.AND P0, PT, R11, 0xfd, PT ;  /* 0x000000fd0b00780c */ /* 0x000fc80003f04070 */
[----:B------:R-:W-:Y:S02]  /*4110*/  ISETP.GT.U32.OR P0, PT, R19, 0xfd, P0 ;  /* 0x000000fd1300780c */ /* 0x000fe40000704470 */
[----:B------:R-:W-:-:S11]  /*4120*/  MOV R19, R7 ;  /* 0x0000000700137202 */ /* 0x000fd60000000f00 */
        /* <DEDUP_REMOVED lines=18> */
[----:B------:R-:W-:-:S04]  /*4250*/  IADD3 R11, PT, PT, R18, -0x1, RZ ;  /* 0xffffffff120b7810 */ /* 0x000fc80007ffe0ff */
[----:B------:R-:W-:Y:S02]  /*4260*/  ISETP.GE.AND P0, PT, R11, RZ, PT ;  /* 0x000000ff0b00720c */ /* 0x000fe40003f06270 */
[----:B------:R-:W-:-:S04]  /*4270*/  IADD3 R11, PT, PT, R9, -0x1, RZ ;  /* 0xffffffff090b7810 */ /* 0x000fc80007ffe0ff */
[----:B------:R-:W-:-:S07]  /*4280*/  ISETP.GE.AND P1, PT, R11, RZ, PT ;  /* 0x000000ff0b00720c */ /* 0x000fce0003f26270 */
[----:B------:R-:W-:Y:S01]  /*4290*/  @P0 MOV R11, RZ ;  /* 0x000000ff000b0202 */ /* 0x000fe20000000f00 */
[----:B------:R-:W-:Y:S01]  /*42a0*/  @!P0 FFMA R0, R0, 1.84467440737095516160e+19, RZ ;  /* 0x5f80000000008823 */ /* 0x000fe200000000ff */
[----:B------:R-:W-:-:S04]  /*42b0*/  @!P0 MOV R11, 0xffffffc0 ;  /* 0xffffffc0000b8802 */ /* 0x000fc80000000f00 */
[----:B------:R-:W-:Y:S01]  /*42c0*/  @!P1 FFMA R19, R7, 1.84467440737095516160e+19, RZ ;  /* 0x5f80000007139823 */ /* 0x000fe200000000ff */
[----:B------:R-:W-:-:S07]  /*42d0*/  @!P1 IADD3 R11, PT, PT, R11, 0x40, RZ ;  /* 0x000000400b0b9810 */ /* 0x000fce0007ffe0ff */
.L_x_103:
[----:B------:R-:W-:Y:S01]  /*42e0*/  LEA R20, R9, 0xc0800000, 0x17 ;  /* 0xc080000009147811 */ /* 0x000fe200078eb8ff */
[----:B------:R-:W-:Y:S01]  /*42f0*/  BSSY.RECONVERGENT B1, `(.L_x_108) ;  /* 0x0000036000017945 */ /* 0x000fe20003800200 */
[----:B------:R-:W-:Y:S02]  /*4300*/  IADD3 R18, PT, PT, R18, -0x7f, RZ ;  /* 0xffffff8112127810 */ /* 0x000fe40007ffe0ff */
[----:B------:R-:W-:-:S03]  /*4310*/  IADD3 R23, PT, PT, -R20, R19, RZ ;  /* 0x0000001314177210 */ /* 0x000fc60007ffe1ff */
[C---:B------:R-:W-:Y:S01]  /*4320*/  IMAD R0, R18.reuse, -0x800000, R0 ;  /* 0xff80000012007824 */ /* 0x040fe200078e0200 */
[----:B------:R-:W0:Y:S01]  /*4330*/  MUFU.RCP R20, R23 ;  /* 0x0000001700147308 */ /* 0x000e220000001000 */
[----:B------:R-:W-:Y:S01]  /*4340*/  FADD.FTZ R21, -R23, -RZ ;  /* 0x800000ff17157221 */ /* 0x000fe20000010100 */
[----:B------:R-:W-:-:S04]  /*4350*/  IADD3 R18, PT, PT, R18, 0x7f, -R9 ;  /* 0x0000007f12127810 */ /* 0x000fc80007ffe809 */
[----:B------:R-:W-:Y:S01]  /*4360*/  IADD3 R11, PT, PT, R18, R11, RZ ;  /* 0x0000000b120b7210 */ /* 0x000fe20007ffe0ff */
[----:B0-----:R-:W-:-:S04]  /*4370*/  FFMA R19, R20, R21, 1 ;  /* 0x3f80000014137423 */ /* 0x001fc80000000015 */
        /* <DEDUP_REMOVED lines=20> */
[CCC-:B------:R-:W-:Y:S01]  /*44c0*/  FFMA.RP R18, R19.reuse, R21.reuse, R22.reuse ;  /* 0x0000001513127223 */ /* 0x1c0fe20000008016 */
[----:B------:R-:W-:Y:S01]  /*44d0*/  FFMA.RM R21, R19, R21, R22 ;  /* 0x0000001513157223 */ /* 0x000fe20000004016 */
[----:B------:R-:W-:Y:S02]  /*44e0*/  IADD3 R19, PT, PT, R9, 0x20, RZ ;  /* 0x0000002009137810 */ /* 0x000fe40007ffe0ff */
[----:B------:R-:W-:Y:S02]  /*44f0*/  LOP3.LUT R11, R11, 0x7fffff, RZ, 0xc0, !PT ;  /* 0x007fffff0b0b7812 */ /* 0x000fe400078ec0ff */
[----:B------:R-:W-:Y:S02]  /*4500*/  ISETP.NE.AND P3, PT, R9, RZ, PT ;  /* 0x000000ff0900720c */ /* 0x000fe40003f65270 */
[----:B------:R-:W-:Y:S02]  /*4510*/  LOP3.LUT R20, R11, 0x800000, RZ, 0xfc, !PT ;  /* 0x008000000b147812 */ /* 0x000fe400078efcff */
[----:B------:R-:W-:-:S02]  /*4520*/  ISETP.NE.AND P1, PT, R9, RZ, PT ;  /* 0x000000ff0900720c */ /* 0x000fc40003f25270 */
        /* <DEDUP_REMOVED lines=14> */
.L_x_110:
[----:B------:R-:W-:-:S04]  /*4610*/  LOP3.LUT R0, R0, 0x80000000, RZ, 0xc0, !PT ;  /* 0x8000000000007812 */ /* 0x000fc800078ec0ff */
[----:B------:R-:W-:Y:S01]  /*4620*/  LOP3.LUT R0, R0, 0x7f800000, RZ, 0xfc, !PT ;  /* 0x7f80000000007812 */ /* 0x000fe200078efcff */
[----:B------:R-:W-:Y:S06]  /*4630*/  BRA `(.L_x_111) ;  /* 0x0000000000047947 */ /* 0x000fec0003800000 */
.L_x_109:
[----:B------:R-:W-:-:S07]  /*4640*/  LEA R0, R11, R0, 0x17 ;  /* 0x000000000b007211 */ /* 0x000fce00078eb8ff */
.L_x_111:
[----:B------:R-:W-:Y:S05]  /*4650*/  BSYNC.RECONVERGENT B1 ;  /* 0x0000000000017941 */ /* 0x000fea0003800200 */
.L_x_108:
[----:B------:R-:W-:Y:S05]  /*4660*/  BRA `(.L_x_112) ;  /* 0x0000000000207947 */ /* 0x000fea0003800000 */
.L_x_107:
[----:B------:R-:W-:-:S04]  /*4670*/  LOP3.LUT R0, R19, 0x80000000, R0, 0x48, !PT ;  /* 0x8000000013007812 */ /* 0x000fc800078e4800 */
[----:B------:R-:W-:Y:S01]  /*4680*/  LOP3.LUT R0, R0, 0x7f800000, RZ, 0xfc, !PT ;  /* 0x7f80000000007812 */ /* 0x000fe200078efcff */
[----:B------:R-:W-:Y:S06]  /*4690*/  BRA `(.L_x_112) ;  /* 0x0000000000147947 */ /* 0x000fec0003800000 */
.L_x_106:
[----:B------:R-:W-:Y:S01]  /*46a0*/  LOP3.LUT R0, R19, 0x80000000, R0, 0x48, !PT ;  /* 0x8000000013007812 */ /* 0x000fe200078e4800 */
[----:B------:R-:W-:Y:S06]  /*46b0*/  BRA `(.L_x_112) ;  /* 0x00000000000c7947 */ /* 0x000fec0003800000 */
.L_x_105:
[----:B------:R-:W0:Y:S01]  /*46c0*/  MUFU.RSQ R0, -QNAN ;  /* 0xffc0000000007908 */ /* 0x000e220000001400 */
[----:B------:R-:W-:Y:S05]  /*46d0*/  BRA `(.L_x_112) ;  /* 0x0000000000047947 */ /* 0x000fea0003800000 */
.L_x_104:
[----:B------:R-:W-:-:S07]  /*46e0*/  FADD.FTZ R0, R0, R7 ;  /* 0x0000000700007221 */ /* 0x000fce0000010000 */
.L_x_112:
[----:B------:R-:W-:Y:S05]  /*46f0*/  BSYNC.RECONVERGENT B0 ;  /* 0x0000000000007941 */ /* 0x000fea0003800200 */
.L_x_102:
[----:B------:R-:W-:-:S04]  /*4700*/  HFMA2 R11, -RZ, RZ, 0, 0 ;  /* 0x00000000ff0b7431 */ /* 0x000fc800000001ff */
[----:B0-----:R-:W-:Y:S05]  /*4710*/  RET.REL.NODEC R10 `(_Z20softmax_forward_cudaPfS_ii) ;  /* 0xffffffb80a387950 */ /* 0x001fea0003c3ffff */
.L_x_113:
        /* <DEDUP_REMOVED lines=14> */
.L_x_173:


//--------------------- .text._Z18relu_backward_cudaPfPKfS1_ii --------------------------
	.section	.text._Z18relu_backward_cudaPfPKfS1_ii,"ax",@progbits
	.align	128
        .global         _Z18relu_backward_cudaPfPKfS1_ii
        .type           _Z18relu_backward_cudaPfPKfS1_ii,@function
        .size           _Z18relu_backward_cudaPfPKfS1_ii,(.L_x_178 - _Z18relu_backward_cudaPfPKfS1_ii)
        .other          _Z18relu_backward_cudaPfPKfS1_ii,@"STO_CUDA_ENTRY STV_DEFAULT"
_Z18relu_backward_cudaPfPKfS1_ii:
.text._Z18relu_backward_cudaPfPKfS1_ii:
        /* <DEDUP_REMOVED lines=15> */
[----:B------:R-:W-:-:S06]  /*00f0*/  IMAD R7, R5, UR7, R0 ;  /* 0x0000000705077c24 */ /* 0x000fcc000f8e0200 */
[----:B------:R-:W2:Y:S01]  /*0100*/  LDC.64 R4, c[0x0][0x380] ;  /* 0x0000e000ff047b82 */ /* 0x000ea20000000a00 */
[----:B0-----:R-:W-:-:S06]  /*0110*/  IMAD.WIDE.U32 R2, R7, 0x4, R2 ;  /* 0x0000000407027825 */ /* 0x001fcc00078e0002 */
[----:B-1----:R-:W3:Y:S01]  /*0120*/  LDG.E R2, desc[UR4][R2.64] ;  /* 0x0000000402027981 */ /* 0x002ee2000c1e1900 */
[----:B------:R-:W-:Y:S01]  /*0130*/  BSSY.RECONVERGENT B0, `(.L_x_114) ;  /* 0x0000008000007945 */ /* 0x000fe20003800200 */
[----:B------:R-:W-:Y:S02]  /*0140*/  HFMA2 R9, -RZ, RZ, 0, 0 ;  /* 0x00000000ff097431 */ /* 0x000fe400000001ff */
[----:B--2---:R-:W-:Y:S01]  /*0150*/  IMAD.WIDE.U32 R4, R7, 0x4, R4 ;  /* 0x0000000407047825 */ /* 0x004fe200078e0004 */
[----:B---3--:R-:W-:-:S13]  /*0160*/  FSETP.GT.AND P0, PT, R2, RZ, PT ;  /* 0x000000ff0200720b */ /* 0x008fda0003f04000 */
[----:B------:R-:W-:Y:S05]  /*0170*/  @!P0 BRA `(.L_x_115) ;  /* 0x00000000000c8947 */ /* 0x000fea0003800000 */
[----:B------:R-:W0:Y:S02]  /*0180*/  LDC.64 R2, c[0x0][0x390] ;  /* 0x0000e400ff027b82 */ /* 0x000e240000000a00 */
[----:B0-----:R-:W-:-:S05]  /*0190*/  IMAD.WIDE.U32 R2, R7, 0x4, R2 ;  /* 0x0000000407027825 */ /* 0x001fca00078e0002 */
[----:B------:R0:W5:Y:S02]  /*01a0*/  LDG.E R9, desc[UR4][R2.64] ;  /* 0x0000000402097981 */ /* 0x000164000c1e1900 */
.L_x_115:
[----:B------:R-:W-:Y:S05]  /*01b0*/  BSYNC.RECONVERGENT B0 ;  /* 0x0000000000007941 */ /* 0x000fea0003800200 */
.L_x_114:
[----:B-----5:R-:W-:Y:S01]  /*01c0*/  STG.E desc[UR4][R4.64], R9 ;  /* 0x0000000904007986 */ /* 0x020fe2000c101904 */
[----:B------:R-:W-:Y:S05]  /*01d0*/  EXIT ;  /* 0x000000000000794d */ /* 0x000fea0003800000 */
.L_x_116:
        /* <DEDUP_REMOVED lines=10> */
.L_x_178:


//--------------------- .text._Z17relu_forward_cudaiiPKfPf --------------------------
	.section	.text._Z17relu_forward_cudaiiPKfPf,"ax",@progbits
	.align	128
        .global         _Z17relu_forward_cudaiiPKfPf
        .type           _Z17relu_forward_cudaiiPKfPf,@function
        .size           _Z17relu_forward_cudaiiPKfPf,(.L_x_179 - _Z17relu_forward_cudaiiPKfPf)
        .other          _Z17relu_forward_cudaiiPKfPf,@"STO_CUDA_ENTRY STV_DEFAULT"
_Z17relu_forward_cudaiiPKfPf:
.text._Z17relu_forward_cudaiiPKfPf:
        /* <DEDUP_REMOVED lines=19> */
[----:B--2---:R-:W-:Y:S01]  /*0130*/  IMAD.WIDE.U32 R4, R7, 0x4, R4 ;  /* 0x0000000407047825 */ /* 0x004fe200078e0004 */
[----:B---3--:R-:W-:-:S04]  /*0140*/  FSETP.GE.AND P0, PT, R2, RZ, PT ;  /* 0x000000ff0200720b */ /* 0x008fc80003f06000 */
[----:B------:R-:W-:-:S05]  /*0150*/  FSEL R7, R2, RZ, P0 ;  /* 0x000000ff02077208 */ /* 0x000fca0000000000 */
[----:B------:R-:W-:Y:S01]  /*0160*/  STG.E desc[UR4][R4.64], R7 ;  /* 0x0000000704007986 */ /* 0x000fe2000c101904 */
[----:B------:R-:W-:Y:S05]  /*0170*/  EXIT ;  /* 0x000000000000794d */ /* 0x000fea0003800000 */
.L_x_117:
        /* <DEDUP_REMOVED lines=16> */
.L_x_179:


//--------------------- .text._Z32dweight_backward_cuda_blocktiledPKfS0_PfS1_iii --------------------------
	.section	.text._Z32dweight_backward_cuda_blocktiledPKfS0_PfS1_iii,"ax",@progbits
	.align	128
        .global         _Z32dweight_backward_cuda_blocktiledPKfS0_PfS1_iii
        .type           _Z32dweight_backward_cuda_blocktiledPKfS0_PfS1_iii,@function
        .size           _Z32dweight_backward_cuda_blocktiledPKfS0_PfS1_iii,(.L_x_180 - _Z32dweight_backward_cuda_blocktiledPKfS0_PfS1_iii)
        .other          _Z32dweight_backward_cuda_blocktiledPKfS0_PfS1_iii,@"STO_CUDA_ENTRY STV_DEFAULT"
_Z32dweight_backward_cuda_blocktiledPKfS0_PfS1_iii:
.text._Z32dweight_backward_cuda_blocktiledPKfS0_PfS1_iii:
[----:B------:R-:W-:Y:S01]  /*0000*/  LDC R1, c[0x0][0x37c] ;  /* 0x0000df00ff017b82 */ /* 0x000fe20000000800 */
[----:B------:R-:W0:Y:S01]  /*0010*/  S2R R33, SR_TID.X ;  /* 0x0000000000217919 */ /* 0x000e220000002100 */
[----:B------:R-:W1:Y:S01]  /*0020*/  LDCU.64 UR6, c[0x0][0x3a0] ;  /* 0x00007400ff0677ac */ /* 0x000e620008000a00 */
[----:B------:R-:W-:Y:S01]  /*0030*/  HFMA2 R45, -RZ, RZ, 0, 0 ;  /* 0x00000000ff2d7431 */ /* 0x000fe200000001ff */
[----:B------:R-:W-:Y:S01]  /*0040*/  CS2R R20, SRZ ;  /* 0x0000000000147805 */ /* 0x000fe2000001ff00 */
[----:B------:R-:W2:Y:S01]  /*0050*/  S2R R0, SR_CTAID.X ;  /* 0x0000000000007919 */ /* 0x000ea20000002500 */
[----:B------:R-:W3:Y:S01]  /*0060*/  LDCU UR12, c[0x0][0x3a8] ;  /* 0x00007500ff0c77ac */ /* 0x000ee20008000800 */
[----:B------:R-:W-:Y:S01]  /*0070*/  HFMA2 R34, -RZ, RZ, 0, 0 ;  /* 0x00000000ff227431 */ /* 0x000fe200000001ff */
[----:B------:R-:W-:Y:S01]  /*0080*/  CS2R R22, SRZ ;  /* 0x0000000000167805 */ /* 0x000fe2000001ff00 */
[----:B------:R-:W4:Y:S01]  /*0090*/  S2R R2, SR_CTAID.Y ;  /* 0x0000000000027919 */ /* 0x000f220000002600 */
[----:B------:R-:W-:Y:S01]  /*00a0*/  HFMA2 R40, -RZ, RZ, 0, 0 ;  /* 0x00000000ff287431 */ /* 0x000fe200000001ff */
[----:B------:R-:W-:-:S02]  /*00b0*/  MOV R46, RZ ;  /* 0x000000ff002e7202 */ /* 0x000fc40000000f00 */
[----:B------:R-:W-:Y:S02]  /*00c0*/  CS2R R38, SRZ ;  /* 0x0000000000267805 */ /* 0x000fe4000001ff00 */
[----:B------:R-:W-:Y:S02]  /*00d0*/  MOV R42, RZ ;  /* 0x000000ff002a7202 */ /* 0x000fe40000000f00 */
[----:B------:R-:W-:Y:S02]  /*00e0*/  CS2R R30, SRZ ;  /* 0x00000000001e7805 */ /* 0x000fe4000001ff00 */
[----:B------:R-:W-:Y:S02]  /*00f0*/  MOV R36, RZ ;  /* 0x000000ff00247202 */ /* 0x000fe40000000f00 */
[----:B------:R-:W-:Y:S01]  /*0100*/  CS2R R28, SRZ ;  /* 0x00000000001c7805 */ /* 0x000fe2000001ff00 */
[----:B------:R-:W3:Y:S01]  /*0110*/  LDCU.64 UR10, c[0x0][0x358] ;  /* 0x00006b00ff0a77ac */ /* 0x000ee20008000a00 */
[----:B-1----:R-:W-:-:S04]  /*0120*/  UISETP.LT.AND UP0, UPT, UR6, UR7, UPT ;  /* 0x000000070600728c */ /* 0x002fc8000bf01270 */
[----:B------:R-:W-:-:S04]  /*0130*/  USEL UR5, UR6, UR7, !UP0 ;  /* 0x0000000706057287 */ /* 0x000fc8000c000000 */
[----:B------:R-:W-:Y:S01]  /*0140*/  UISETP.NE.AND UP0, UPT, UR5, URZ, UPT ;  /* 0x000000ff0500728c */ /* 0x000fe2000bf05270 */
[----:B0-----:R-:W-:Y:S02]  /*0150*/  LOP3.LUT R37, R33, 0x3f, RZ, 0xc0, !PT ;  /* 0x0000003f21257812 */ /* 0x001fe400078ec0ff */
[----:B------:R-:W-:Y:S02]  /*0160*/  SHF.R.U32.HI R35, RZ, 0x6, R33 ;  /* 0x00000006ff237819 */ /* 0x000fe40000011621 */
[----:B--2---:R-:W-:-:S04]  /*0170*/  LEA R4, R0, R37, 0x6 ;  /* 0x0000002500047211 */ /* 0x004fc800078e30ff */
[----:B---3--:R-:W-:Y:S01]  /*0180*/  ISETP.GE.U32.AND P1, PT, R4, UR12, PT ;  /* 0x0000000c04007c0c */ /* 0x008fe2000bf26070 */
[----:B----4-:R-:W-:-:S12]  /*0190*/  BRA.U !UP0, `(.L_x_118) ;  /* 0x0000000d081c7547 */ /* 0x010fd8000b800000 */
[----:B------:R-:W0:Y:S01]  /*01a0*/  S2UR UR7, SR_CgaCtaId ;  /* 0x00000000000779c3 */ /* 0x000e220000008800 */
[----:B------:R-:W1:Y:S01]  /*01b0*/  LDCU UR6, c[0x0][0x3a8] ;  /* 0x00007500ff0677ac */ /* 0x000e620008000800 */
[----:B------:R-:W-:Y:S02]  /*01c0*/  LEA R3, R0, R37, 0x6 ;  /* 0x0000002500037211 */ /* 0x000fe400078e30ff */
[C---:B------:R-:W-:Y:S01]  /*01d0*/  LOP3.LUT R6, R33.reuse, 0x3c0, RZ, 0xc0, !PT ;  /* 0x000003c021067812 */ /* 0x040fe200078ec0ff */
[----:B------:R-:W-:Y:S01]  /*01e0*/  UMOV UR4, 0x400 ;  /* 0x0000040000047882 */ /* 0x000fe20000000000 */
[----:B------:R-:W-:Y:S01]  /*01f0*/  LOP3.LUT R5, R33, 0x3f8, RZ, 0xc0, !PT ;  /* 0x000003f821057812 */ /* 0x000fe200078ec0ff */
[----:B------:R-:W2:Y:S01]  /*0200*/  LDCU.64 UR8, c[0x0][0x3a0] ;  /* 0x00007400ff0877ac */ /* 0x000ea20008000a00 */
[--C-:B------:R-:W-:Y:S02]  /*0210*/  LOP3.LUT R6, R6, 0x3f, R33.reuse, 0xf8, !PT ;  /* 0x0000003f06067812 */ /* 0x100fe400078ef821 */
[----:B------:R-:W-:-:S02]  /*0220*/  LOP3.LUT R5, R5, 0x7, R33, 0xf8, !PT ;  /* 0x0000000705057812 */ /* 0x000fc400078ef821 */
[----:B------:R-:W-:Y:S02]  /*0230*/  MOV R45, RZ ;  /* 0x000000ff002d7202 */ /* 0x000fe40000000f00 */
[----:B-1----:R-:W-:Y:S01]  /*0240*/  ISETP.GE.U32.AND P2, PT, R3, UR6, PT ;  /* 0x0000000603007c0c */ /* 0x002fe2000bf46070 */
[----:B------:R-:W-:Y:S01]  /*0250*/  UIADD3 UR6, UPT, UPT, UR4, 0x800, URZ ;  /* 0x0000080004067890 */ /* 0x000fe2000fffe0ff */
[----:B------:R-:W-:Y:S02]  /*0260*/  SHF.R.U32.HI R3, RZ, 0x3, R33 ;  /* 0x00000003ff037819 */ /* 0x000fe40000011621 */
[----:B------:R-:W-:Y:S01]  /*0270*/  LOP3.LUT R33, R33, 0x7, RZ, 0xc0, !PT ;  /* 0x0000000721217812 */ /* 0x000fe200078ec0ff */
[----:B0-----:R-:W-:Y:S01]  /*0280*/  ULEA UR6, UR7, UR6, 0x18 ;  /* 0x0000000607067291 */ /* 0x001fe2000f8ec0ff */
[----:B------:R-:W-:Y:S01]  /*0290*/  LEA R32, R2, R3, 0x6 ;  /* 0x0000000302207211 */ /* 0x000fe200078e30ff */
[----:B------:R-:W-:-:S04]  /*02a0*/  ULEA UR4, UR7, UR4, 0x18 ;  /* 0x0000000407047291 */ /* 0x000fc8000f8ec0ff */
[----:B------:R-:W-:Y:S02]  /*02b0*/  LEA R6, R6, UR6, 0x2 ;  /* 0x0000000606067c11 */ /* 0x000fe4000f8e10ff */
[----:B------:R-:W-:Y:S02]  /*02c0*/  LEA R3, R37, UR6, 0x2 ;  /* 0x0000000625037c11 */ /* 0x000fe4000f8e10ff */
[----:B------:R-:W-:Y:S02]  /*02d0*/  LEA R7, R5, UR4, 0x2 ;  /* 0x0000000405077c11 */ /* 0x000fe4000f8e10ff */
[----:B------:R-:W-:Y:S01]  /*02e0*/  LEA R5, R35, UR4, 0x8 ;  /* 0x0000000423057c11 */ /* 0x000fe2000f8e40ff */
[----:B--2---:R-:W-:-:S06]  /*02f0*/  UMOV UR4, URZ ;  /* 0x000000ff00047c82 */ /* 0x004fcc0008000000 */
.L_x_119:
[----:B------:R-:W-:Y:S01]  /*0300*/  IADD3 R25, PT, PT, R33, UR4, RZ ;  /* 0x0000000421197c10 */ /* 0x000fe2000fffe0ff */
[----:B------:R-:W-:Y:S01]  /*0310*/  UMOV UR6, UR8 ;  /* 0x0000000800067c82 */ /* 0x000fe20008000000 */
[----:B------:R-:W-:Y:S01]  /*0320*/  IADD3 R27, PT, PT, R35, UR4, RZ ;  /* 0x00000004231b7c10 */ /* 0x000fe2000fffe0ff */
[----:B------:R-:W-:Y:S01]  /*0330*/  HFMA2 R48, -RZ, RZ, 0, 0 ;  /* 0x00000000ff307431 */ /* 0x000fe200000001ff */
[----:B------:R-:W-:Y:S02]  /*0340*/  ISETP.GE.U32.AND P0, PT, R25, UR9, PT ;  /* 0x0000000919007c0c */ /* 0x000fe4000bf06070 */
[----:B------:R-:W-:Y:S02]  /*0350*/  ISETP.GE.U32.OR P3, PT, R27, UR9, P2 ;  /* 0x000000091b007c0c */ /* 0x000fe40009766470 */
[----:B------:R-:W-:Y:S02]  /*0360*/  ISETP.GE.U32.OR P0, PT, R32, UR6, P0 ;  /* 0x0000000620007c0c */ /* 0x000fe40008706470 */
[----:B------:R-:W-:-:S09]  /*0370*/  MOV R41, RZ ;  /* 0x000000ff00297202 */ /* 0x000fd20000000f00 */
[----:B------:R-:W0:Y:S01]  /*0380*/  @!P3 LDC R13, c[0x0][0x3a8] ;  /* 0x0000ea00ff0dbb82 */ /* 0x000e220000000800 */
[----:B------:R-:W-:Y:S01]  /*0390*/  @!P3 LEA R12, R0, R37, 0x6 ;  /* 0x00000025000cb211 */ /* 0x000fe200078e30ff */
[----:B------:R-:W-:-:S06]  /*03a0*/  @!P0 IMAD R25, R25, UR6, R32 ;  /* 0x0000000619198c24 */ /* 0x000fcc000f8e0220 */
[----:B------:R-:W1:Y:S08]  /*03b0*/  @!P0 LDC.64 R10, c[0x0][0x380] ;  /* 0x0000e000ff0a8b82 */ /* 0x000e700000000a00 */
[----:B------:R-:W2:Y:S01]  /*03c0*/  @!P3 LDC.64 R8, c[0x0][0x388] ;  /* 0x0000e200ff08bb82 */ /* 0x000ea20000000a00 */
[----:B0-----:R-:W-:Y:S02]  /*03d0*/  @!P3 IMAD R27, R27, R13, R12 ;  /* 0x0000000d1b1bb224 */ /* 0x001fe400078e020c */
[----:B-1----:R-:W-:-:S05]  /*03e0*/  @!P0 IMAD.WIDE.U32 R24, R25, 0x4, R10 ;  /* 0x0000000419188825 */ /* 0x002fca00078e000a */
[----:B------:R-:W3:Y:S01]  /*03f0*/  @!P0 LDG.E R48, desc[UR10][R24.64] ;  /* 0x0000000a18308981 */ /* 0x000ee2000c1e1900 */
[----:B--2---:R-:W-:-:S05]  /*0400*/  @!P3 IMAD.WIDE.U32 R26, R27, 0x4, R8 ;  /* 0x000000041b1ab825 */ /* 0x004fca00078e0008 */
[----:B------:R-:W2:Y:S04]  /*0410*/  @!P3 LDG.E R41, desc[UR10][R26.64] ;  /* 0x0000000a1a29b981 */ /* 0x000ea8000c1e1900 */
[----:B---3--:R-:W-:Y:S04]  /*0420*/  STS [R7], R48 ;  /* 0x0000003007007388 */ /* 0x008fe80000000800 */
[----:B--2---:R-:W-:Y:S01]  /*0430*/  STS [R6], R41 ;  /* 0x0000002906007388 */ /* 0x004fe20000000800 */
[----:B------:R-:W-:Y:S06]  /*0440*/  BAR.SYNC.DEFER_BLOCKING 0x0 ;  /* 0x0000000000007b1d */ /* 0x000fec0000010000 */
[----:B------:R-:W-:Y:S04]  /*0450*/  LDS R43, [R3] ;  /* 0x00000000032b7984 */ /* 0x000fe80000000800 */
[----:B------:R-:W0:Y:S04]  /*0460*/  LDS.128 R8, [R5] ;  /* 0x0000000005087984 */ /* 0x000e280000000c00 */
[----:B------:R-:W1:Y:S04]  /*0470*/  LDS R44, [R3+0x100] ;  /* 0x00010000032c7984 */ /* 0x000e680000000800 */
[----:B------:R-:W2:Y:S04]  /*0480*/  LDS.128 R16, [R5+0x40] ;  /* 0x0000400005107984 */ /* 0x000ea80000000c00 */
[----:B------:R-:W3:Y:S04]  /*0490*/  LDS.128 R12, [R5+0x20] ;  /* 0x00002000050c7984 */ /* 0x000ee80000000c00 */
[----:B------:R-:W-:Y:S01]  /*04a0*/  LDS.128 R24, [R5+0x60] ;  /* 0x0000600005187984 */ /* 0x000fe20000000c00 */
[----:B0-----:R-:W-:-:S03]  /*04b0*/  FFMA R47, R43, R8, R34 ;  /* 0x000000082b2f7223 */ /* 0x001fc60000000022 */
[----:B------:R-:W-:Y:S01]  /*04c0*/  LDS R34, [R3+0x300] ;  /* 0x0003000003227984 */ /* 0x000fe20000000800 */
[----:B-1----:R-:W-:-:S03]  /*04d0*/  FFMA R8, R44, R9, R47 ;  /* 0x000000092c087223 */ /* 0x002fc6000000002f */
[----:B------:R-:W0:Y:S01]  /*04e0*/  LDS R47, [R3+0x200] ;  /* 0x00020000032f7984 */ /* 0x000e220000000800 */
[C---:B--2---:R-:W-:Y:S01]  /*04f0*/  FFMA R9, R43.reuse, R16, R46 ;  /* 0x000000102b097223 */ /* 0x044fe2000000002e */
[----:B---3--:R-:W-:-:S04]  /*0500*/  FFMA R12, R43, R12, R39 ;  /* 0x0000000c2b0c7223 */ /* 0x008fc80000000027 */
[C---:B------:R-:W-:Y:S01]  /*0510*/  FFMA R13, R44.reuse, R13, R12 ;  /* 0x0000000d2c0d7223 */ /* 0x040fe2000000000c */
[----:B0-----:R-:W-:Y:S01]  /*0520*/  FFMA R39, R47, R10, R8 ;  /* 0x0000000a2f277223 */ /* 0x001fe20000000008 */
[C---:B------:R-:W-:Y:S01]  /*0530*/  FFMA R8, R44.reuse, R17, R9 ;  /* 0x000000112c087223 */ /* 0x040fe20000000009 */
[----:B------:R-:W-:Y:S01]  /*0540*/  FFMA R9, R43, R24, R22 ;  /* 0x000000182b097223 */ /* 0x000fe20000000016 */
[C---:B------:R-:W-:Y:S02]  /*0550*/  FFMA R14, R47.reuse, R14, R13 ;  /* 0x0000000e2f0e7223 */ /* 0x040fe4000000000d */
[C---:B------:R-:W-:Y:S01]  /*0560*/  FFMA R17, R47.reuse, R18, R8 ;  /* 0x000000122f117223 */ /* 0x040fe20000000008 */
[----:B------:R-:W-:Y:S01]  /*0570*/  FFMA R16, R44, R25, R9 ;  /* 0x000000192c107223 */ /* 0x000fe20000000009 */
[C---:B------:R-:W-:Y:S01]  /*0580*/  FFMA R39, R34.reuse, R11, R39 ;  /* 0x0000000b22277223 */ /* 0x040fe20000000027 */
[C---:B------:R-:W-:Y:S01]  /*0590*/  FFMA R41, R34.reuse, R15, R14 ;  /* 0x0000000f22297223 */ /* 0x040fe2000000000e */
[----:B------:R-:W-:Y:S01]  /*05a0*/  FFMA R46, R34, R19, R17 ;  /* 0x00000013222e7223 */ /* 0x000fe20000000011 */
[----:B------:R-:W-:Y:S01]  /*05b0*/  FFMA R25, R47, R26, R16 ;  /* 0x0000001a2f197223 */ /* 0x000fe20000000010 */
[----:B------:R-:W0:Y:S04]  /*05c0*/  LDS.128 R8, [R5+0x80] ;  /* 0x0000800005087984 */ /* 0x000e280000000c00 */
[----:B------:R-:W1:Y:S04]  /*05d0*/  LDS.128 R12, [R5+0xa0] ;  /* 0x0000a000050c7984 */ /* 0x000e680000000c00 */
[----:B------:R-:W2:Y:S01]  /*05e0*/  LDS.128 R16, [R5+0xc0] ;  /* 0x0000c00005107984 */ /* 0x000ea20000000c00 */
[C---:B0-----:R-:W-:Y:S01]  /*05f0*/  FFMA R49, R43.reuse, R8, R20 ;  /* 0x000000082b317223 */ /* 0x041fe20000000014 */
[C---:B-1----:R-:W-:Y:S01]  /*0600*/  FFMA R12, R43.reuse, R12, R23 ;  /* 0x0000000c2b0c7223 */ /* 0x042fe20000000017 */
[----:B--2---:R-:W-:-:S02]  /*0610*/  FFMA R16, R43, R16, R21 ;  /* 0x000000102b107223 */ /* 0x004fc40000000015 */
[----:B------:R-:W0:Y:S01]  /*0620*/  LDS.128 R20, [R5+0xe0] ;  /* 0x0000e00005147984 */ /* 0x000e220000000c00 */
[C---:B------:R-:W-:Y:S01]  /*0630*/  FFMA R13, R44.reuse, R13, R12 ;  /* 0x0000000d2c0d7223 */ /* 0x040fe2000000000c */
[C---:B------:R-:W-:Y:S01]  /*0640*/  FFMA R17, R44.reuse, R17, R16 ;  /* 0x000000112c117223 */ /* 0x040fe20000000010 */
[----:B------:R-:W-:Y:S01]  /*0650*/  FFMA R8, R44, R9, R49 ;  /* 0x000000092c087223 */ /* 0x000fe20000000031 */
[----:B------:R-:W-:Y:S01]  /*0660*/  FFMA R16, R34, R27, R25 ;  /* 0x0000001b22107223 */ /* 0x000fe20000000019 */
[C---:B------:R-:W-:Y:S01]  /*0670*/  FFMA R14, R47.reuse, R14, R13 ;  /* 0x0000000e2f0e7223 */ /* 0x040fe2000000000d */
[----:B------:R-:W-:Y:S01]  /*0680*/  FFMA R18, R47, R18, R17 ;  /* 0x000000122f127223 */ /* 0x000fe20000000011 */
[C---:B------:R-:W-:Y:S01]  /*0690*/  FADD R9, R43.reuse, R28 ;  /* 0x0000001c2b097221 */ /* 0x040fe20000000000 */
[C---:B------:R-:W-:Y:S01]  /*06a0*/  FADD R29, R43.reuse, R29 ;  /* 0x0000001d2b1d7221 */ /* 0x040fe20000000000 */
[C---:B------:R-:W-:Y:S01]  /*06b0*/  FADD R13, R43.reuse, R30 ;  /* 0x0000001e2b0d7221 */ /* 0x040fe20000000000 */
[C---:B------:R-:W-:Y:S01]  /*06c0*/  FADD R31, R43.reuse, R31 ;  /* 0x0000001f2b1f7221 */ /* 0x040fe20000000000 */
[C---:B------:R-:W-:Y:S01]  /*06d0*/  FADD R17, R43.reuse, R36 ;  /* 0x000000242b117221 */ /* 0x040fe20000000000 */
[C---:B------:R-:W-:Y:S01]  /*06e0*/  FADD R25, R43.reuse, R38 ;  /* 0x000000262b197221 */ /* 0x040fe20000000000 */
[C---:B------:R-:W-:Y:S01]  /*06f0*/  FADD R27, R43.reuse, R40 ;  /* 0x000000282b1b7221 */ /* 0x040fe20000000000 */
[----:B------:R-:W-:Y:S01]  /*0700*/  FADD R51, R43, R42 ;  /* 0x0000002a2b337221 */ /* 0x000fe20000000000 */
[----:B------:R-:W-:Y:S01]  /*0710*/  FFMA R49, R47, R10, R8 ;  /* 0x0000000a2f317223 */ /* 0x000fe20000000008 */
[--C-:B------:R-:W-:Y:S01]  /*0720*/  FADD R12, R9, R44.reuse ;  /* 0x0000002c090c7221 */ /* 0x100fe20000000000 */
[--C-:B------:R-:W-:Y:S01]  /*0730*/  FADD R52, R29, R44.reuse ;  /* 0x0000002c1d347221 */ /* 0x100fe20000000000 */
[--C-:B------:R-:W-:Y:S01]  /*0740*/  FADD R50, R13, R44.reuse ;  /* 0x0000002c0d327221 */ /* 0x100fe20000000000 */
[--C-:B------:R-:W-:Y:S01]  /*0750*/  FADD R8, R31, R44.reuse ;  /* 0x0000002c1f087221 */ /* 0x100fe20000000000 */
[--C-:B------:R-:W-:Y:S01]  /*0760*/  FADD R10, R17, R44.reuse ;  /* 0x0000002c110a7221 */ /* 0x100fe20000000000 */
[--C-:B------:R-:W-:Y:S01]  /*0770*/  FADD R24, R27, R44.reuse ;  /* 0x0000002c1b187221 */ /* 0x100fe20000000000 */
[--C-:B------:R-:W-:Y:S01]  /*0780*/  FADD R26, R51, R44.reuse ;  /* 0x0000002c331a7221 */ /* 0x100fe20000000000 */
[----:B------:R-:W-:Y:S04]  /*0790*/  LDS.128 R28, [R5+0x30] ;  /* 0x00003000051c7984 */ /* 0x000fe80000000c00 */
[----:B------:R-:W-:Y:S01]  /*07a0*/  LDS R36, [R3+0x500] ;  /* 0x0005000003247984 */ /* 0x000fe20000000800 */
[----:B0-----:R-:W-:Y:S01]  /*07b0*/  FFMA R43, R43, R20, R45 ;  /* 0x000000142b2b7223 */ /* 0x001fe2000000002d */
[----:B------:R-:W-:-:S03]  /*07c0*/  FADD R20, R25, R44 ;  /* 0x0000002c19147221 */ /* 0x000fc60000000000 */
[----:B------:R-:W-:Y:S02]  /*07d0*/  FFMA R44, R44, R21, R43 ;  /* 0x000000152c2c7223 */ /* 0x000fe4000000002b */
[----:B------:R-:W0:Y:S01]  /*07e0*/  LDS R43, [R3+0x400] ;  /* 0x00040000032b7984 */ /* 0x000e220000000800 */
[----:B------:R-:W-:Y:S01]  /*07f0*/  FFMA R51, R34, R15, R14 ;  /* 0x0000000f22337223 */ /* 0x000fe2000000000e */
[--C-:B------:R-:W-:Y:S01]  /*0800*/  FADD R12, R12, R47.reuse ;  /* 0x0000002f0c0c7221 */ /* 0x100fe20000000000 */
[--C-:B------:R-:W-:Y:S01]  /*0810*/  FADD R53, R8, R47.reuse ;  /* 0x0000002f08357221 */ /* 0x100fe20000000000 */
[--C-:B------:R-:W-:Y:S01]  /*0820*/  FADD R21, R10, R47.reuse ;  /* 0x0000002f0a157221 */ /* 0x100fe20000000000 */
[----:B------:R-:W-:Y:S01]  /*0830*/  FADD R13, R24, R47 ;  /* 0x0000002f180d7221 */ /* 0x000fe20000000000 */
[----:B------:R-:W-:Y:S01]  /*0840*/  FFMA R49, R34, R11, R49 ;  /* 0x0000000b22317223 */ /* 0x000fe20000000031 */
[----:B------:R-:W-:Y:S01]  /*0850*/  FADD R45, R26, R47 ;  /* 0x0000002f1a2d7221 */ /* 0x000fe20000000000 */
[----:B------:R-:W1:Y:S01]  /*0860*/  LDS.128 R8, [R5+0x50] ;  /* 0x0000500005087984 */ /* 0x000e620000000c00 */
[----:B------:R-:W-:-:S03]  /*0870*/  FADD R42, R21, R34 ;  /* 0x00000022152a7221 */ /* 0x000fc60000000000 */
[----:B------:R-:W2:Y:S01]  /*0880*/  LDS.128 R24, [R5+0x10] ;  /* 0x0000100005187984 */ /* 0x000ea20000000c00 */
[----:B------:R-:W-:-:S03]  /*0890*/  FFMA R22, R47, R22, R44 ;  /* 0x000000162f167223 */ /* 0x000fc6000000002c */
[----:B------:R-:W-:Y:S01]  /*08a0*/  LDS R44, [R3+0x700] ;  /* 0x00070000032c7984 */ /* 0x000fe20000000800 */
[----:B0-----:R-:W-:Y:S01]  /*08b0*/  FFMA R14, R43, R28, R41 ;  /* 0x0000001c2b0e7223 */ /* 0x001fe20000000029 */
[--C-:B------:R-:W-:Y:S01]  /*08c0*/  FADD R41, R12, R34.reuse ;  /* 0x000000220c297221 */ /* 0x100fe20000000000 */
[----:B------:R-:W-:Y:S02]  /*08d0*/  FADD R28, R13, R34 ;  /* 0x000000220d1c7221 */ /* 0x000fe40000000000 */
[----:B------:R-:W-:Y:S02]  /*08e0*/  FFMA R21, R36, R29, R14 ;  /* 0x0000001d24157223 */ /* 0x000fe4000000000e */
[----:B------:R-:W0:Y:S04]  /*08f0*/  LDS.128 R12, [R5+0x70] ;  /* 0x00007000050c7984 */ /* 0x000e280000000c00 */
[----:B------:R-:W3:Y:S01]  /*0900*/  LDS R29, [R3+0x600] ;  /* 0x00060000031d7984 */ /* 0x000ee20000000800 */
[--C-:B------:R-:W-:Y:S01]  /*0910*/  FADD R52, R52, R47.reuse ;  /* 0x0000002f34347221 */ /* 0x100fe20000000000 */
[--C-:B------:R-:W-:Y:S01]  /*0920*/  FADD R50, R50, R47.reuse ;  /* 0x0000002f32327221 */ /* 0x100fe20000000000 */
[----:B------:R-:W-:Y:S01]  /*0930*/  FADD R17, R20, R47 ;  /* 0x0000002f14117221 */ /* 0x000fe20000000000 */
[----:B------:R-:W-:Y:S01]  /*0940*/  FFMA R47, R34, R19, R18 ;  /* 0x00000013222f7223 */ /* 0x000fe20000000012 */
[C---:B-1----:R-:W-:Y:S01]  /*0950*/  FFMA R19, R43.reuse, R8, R46 ;  /* 0x000000082b137223 */ /* 0x042fe2000000002e */
[----:B--2---:R-:W-:-:S03]  /*0960*/  FFMA R39, R43, R24, R39 ;  /* 0x000000182b277223 */ /* 0x004fc60000000027 */
[C---:B------:R-:W-:Y:S01]  /*0970*/  FFMA R8, R36.reuse, R9, R19 ;  /* 0x0000000924087223 */ /* 0x040fe20000000013 */
[----:B------:R-:W-:Y:S01]  /*0980*/  FFMA R18, R36, R25, R39 ;  /* 0x0000001924127223 */ /* 0x000fe20000000027 */
[----:B------:R-:W-:Y:S01]  /*0990*/  FADD R40, R17, R34 ;  /* 0x0000002211287221 */ /* 0x000fe20000000000 */
[----:B------:R-:W-:Y:S01]  /*09a0*/  FFMA R38, R34, R23, R22 ;  /* 0x0000001722267223 */ /* 0x000fe20000000016 */
[--C-:B------:R-:W-:Y:S01]  /*09b0*/  FADD R52, R52, R34.reuse ;  /* 0x0000002234347221 */ /* 0x100fe20000000000 */
[--C-:B------:R-:W-:Y:S01]  /*09c0*/  FADD R50, R50, R34.reuse ;  /* 0x0000002232327221 */ /* 0x100fe20000000000 */
[--C-:B------:R-:W-:Y:S01]  /*09d0*/  FADD R48, R53, R34.reuse ;  /* 0x0000002235307221 */ /* 0x100fe20000000000 */
[----:B------:R-:W-:Y:S01]  /*09e0*/  FADD R45, R45, R34 ;  /* 0x000000222d2d7221 */ /* 0x000fe20000000000 */
[----:B0-----:R-:W-:Y:S01]  /*09f0*/  FFMA R19, R43, R12, R16 ;  /* 0x0000000c2b137223 */ /* 0x001fe20000000010 */
[C---:B---3--:R-:W-:Y:S01]  /*0a00*/  FFMA R9, R29.reuse, R10, R8 ;  /* 0x0000000a1d097223 */ /* 0x048fe20000000008 */
[----:B------:R-:W-:-:S02]  /*0a10*/  FFMA R17, R29, R26, R18 ;  /* 0x0000001a1d117223 */ /* 0x000fc40000000012 */
[----:B------:R-:W-:Y:S01]  /*0a20*/  FFMA R8, R36, R13, R19 ;  /* 0x0000000d24087223 */ /* 0x000fe20000000013 */
[C---:B------:R-:W-:Y:S01]  /*0a30*/  FFMA R46, R44.reuse, R11, R9 ;  /* 0x0000000b2c2e7223 */ /* 0x040fe20000000009 */
[----:B------:R-:W-:Y:S02]  /*0a40*/  FFMA R34, R44, R27, R17 ;  /* 0x0000001b2c227223 */ /* 0x000fe40000000011 */
[C---:B------:R-:W-:Y:S01]  /*0a50*/  FFMA R13, R29.reuse, R14, R8 ;  /* 0x0000000e1d0d7223 */ /* 0x040fe20000000008 */
[----:B------:R-:W0:Y:S01]  /*0a60*/  LDS.128 R16, [R5+0x90] ;  /* 0x0000900005107984 */ /* 0x000e220000000c00 */
[----:B------:R-:W-:-:S03]  /*0a70*/  FFMA R30, R29, R30, R21 ;  /* 0x0000001e1d1e7223 */ /* 0x000fc60000000015 */
[----:B------:R-:W1:Y:S04]  /*0a80*/  LDS.128 R8, [R5+0xd0] ;  /* 0x0000d00005087984 */ /* 0x000e680000000c00 */
[----:B------:R-:W2:Y:S04]  /*0a90*/  LDS.128 R20, [R5+0xb0] ;  /* 0x0000b00005147984 */ /* 0x000ea80000000c00 */
[----:B------:R-:W3:Y:S01]  /*0aa0*/  LDS.128 R24, [R5+0xf0] ;  /* 0x0000f00005187984 */ /* 0x000ee20000000c00 */
[----:B------:R-:W-:Y:S01]  /*0ab0*/  UIADD3 UR4, UPT, UPT, UR4, 0x8, URZ ;  /* 0x0000000804047890 */ /* 0x000fe2000fffe0ff */
[--C-:B------:R-:W-:Y:S01]  /*0ac0*/  FADD R41, R41, R43.reuse ;  /* 0x0000002b29297221 */ /* 0x100fe20000000000 */
[----:B------:R-:W-:-:S02]  /*0ad0*/  FADD R45, R45, R43 ;  /* 0x0000002b2d2d7221 */ /* 0x000fc40000000000 */
[----:B------:R-:W-:Y:S01]  /*0ae0*/  UISETP.GE.U32.AND UP0, UPT, UR4, UR5, UPT ;  /* 0x000000050400728c */ /* 0x000fe2000bf06070 */
[----:B------:R-:W-:Y:S01]  /*0af0*/  FFMA R39, R44, R31, R30 ;  /* 0x0000001f2c277223 */ /* 0x000fe2000000001e */
[C---:B0-----:R-:W-:Y:S01]  /*0b00*/  FFMA R49, R43.reuse, R16, R49 ;  /* 0x000000102b317223 */ /* 0x041fe20000000031 */
[----:B-1----:R-:W-:-:S03]  /*0b10*/  FFMA R12, R43, R8, R47 ;  /* 0x000000082b0c7223 */ /* 0x002fc6000000002f */
[C---:B------:R-:W-:Y:S01]  /*0b20*/  FFMA R8, R36.reuse, R17, R49 ;  /* 0x0000001124087223 */ /* 0x040fe20000000031 */
[----:B--2---:R-:W-:Y:S01]  /*0b30*/  FFMA R20, R43, R20, R51 ;  /* 0x000000142b147223 */ /* 0x004fe20000000033 */
[C---:B------:R-:W-:Y:S02]  /*0b40*/  FFMA R9, R36.reuse, R9, R12 ;  /* 0x0000000924097223 */ /* 0x040fe4000000000c */
[C---:B------:R-:W-:Y:S01]  /*0b50*/  FFMA R8, R29.reuse, R18, R8 ;  /* 0x000000121d087223 */ /* 0x040fe20000000008 */
[----:B------:R-:W-:Y:S01]  /*0b60*/  FFMA R21, R36, R21, R20 ;  /* 0x0000001524157223 */ /* 0x000fe20000000014 */
[C---:B------:R-:W-:Y:S02]  /*0b70*/  FFMA R10, R29.reuse, R10, R9 ;  /* 0x0000000a1d0a7223 */ /* 0x040fe40000000009 */
[C---:B------:R-:W-:Y:S01]  /*0b80*/  FFMA R20, R44.reuse, R19, R8 ;  /* 0x000000132c147223 */ /* 0x040fe20000000008 */
[----:B------:R-:W-:Y:S01]  /*0b90*/  FFMA R12, R29, R22, R21 ;  /* 0x000000161d0c7223 */ /* 0x000fe20000000015 */
[C---:B------:R-:W-:Y:S01]  /*0ba0*/  FFMA R22, R44.reuse, R15, R13 ;  /* 0x0000000f2c167223 */ /* 0x040fe2000000000d */
[----:B------:R-:W-:Y:S01]  /*0bb0*/  FFMA R21, R44, R11, R10 ;  /* 0x0000000b2c157223 */ /* 0x000fe2000000000a */
[--C-:B------:R-:W-:Y:S01]  /*0bc0*/  FADD R9, R52, R43.reuse ;  /* 0x0000002b34097221 */ /* 0x100fe20000000000 */
[--C-:B------:R-:W-:Y:S01]  /*0bd0*/  FADD R11, R50, R43.reuse ;  /* 0x0000002b320b7221 */ /* 0x100fe20000000000 */
[--C-:B------:R-:W-:Y:S01]  /*0be0*/  FADD R13, R48, R43.reuse ;  /* 0x0000002b300d7221 */ /* 0x100fe20000000000 */
[--C-:B------:R-:W-:Y:S01]  /*0bf0*/  FADD R15, R42, R43.reuse ;  /* 0x0000002b2a0f7221 */ /* 0x100fe20000000000 */
[--C-:B------:R-:W-:Y:S01]  /*0c00*/  FADD R17, R40, R43.reuse ;  /* 0x0000002b28117221 */ /* 0x100fe20000000000 */
[----:B------:R-:W-:Y:S01]  /*0c10*/  FADD R19, R28, R43 ;  /* 0x0000002b1c137221 */ /* 0x000fe20000000000 */
[----:B---3--:R-:W-:Y:S01]  /*0c20*/  FFMA R43, R43, R24, R38 ;  /* 0x000000182b2b7223 */ /* 0x008fe20000000026 */
        /* <DEDUP_REMOVED lines=8> */
[----:B------:R-:W-:Y:S01]  /*0cb0*/  FADD R28, R45, R36 ;  /* 0x000000242d1c7221 */ /* 0x000fe20000000000 */
        /* <DEDUP_REMOVED lines=8> */
[C---:B------:R-:W-:Y:S01]  /*0d40*/  FADD R25, R29.reuse, R28 ;  /* 0x0000001c1d197221 */ /* 0x040fe20000000000 */
        /* <DEDUP_REMOVED lines=10> */
[----:B------:R-:W-:Y:S06]  /*0df0*/  BAR.SYNC.DEFER_BLOCKING 0x0 ;  /* 0x0000000000007b1d */ /* 0x000fec0000010000 */
[----:B------:R-:W-:Y:S05]  /*0e00*/  BRA.U !UP0, `(.L_x_119) ;  /* 0xfffffff5083c7547 */ /* 0x000fea000b83ffff */
.L_x_118:
[----:B------:R-:W-:Y:S05]  /*0e10*/  @P1 EXIT ;  /* 0x000000000000194d */ /* 0x000fea0003800000 */
[----:B------:R-:W0:Y:S01]  /*0e20*/  LDC.64 R6, c[0x0][0x398] ;  /* 0x0000e600ff067b82 */ /* 0x000e220000000a00 */
[----:B------:R-:W-:Y:S01]  /*0e30*/  LEA R3, R2, R35, 0x3 ;  /* 0x0000002302037211 */ /* 0x000fe200078e18ff */
[----:B------:R-:W-:Y:S03]  /*0e40*/  BSSY.RECONVERGENT B0, `(.L_x_120) ;  /* 0x000000c000007945 */ /* 0x000fe60003800200 */
[----:B------:R-:W-:-:S04]  /*0e50*/  SHF.L.U32 R3, R3, 0x3, RZ ;  /* 0x0000000303037819 */ /* 0x000fc800000006ff */
[C---:B------:R-:W-:Y:S02]  /*0e60*/  ISETP.GE.U32.AND P0, PT, R3.reuse, UR6, PT ;  /* 0x0000000603007c0c */ /* 0x040fe4000bf06070 */
[----:B------:R-:W-:Y:S01]  /*0e70*/  IADD3 R11, PT, PT, R3, 0x1, RZ ;  /* 0x00000001030b7810 */ /* 0x000fe20007ffe0ff */
[----:B0-----:R-:W-:-:S10]  /*0e80*/  IMAD.WIDE.U32 R6, R4, 0x4, R6 ;  /* 0x0000000404067825 */ /* 0x001fd400078e0006 */
[----:B------:R-:W-:Y:S05]  /*0e90*/  @P0 BRA `(.L_x_121) ;  /* 0x0000000000180947 */ /* 0x000fea0003800000 */
[----:B------:R-:W0:Y:S01]  /*0ea0*/  LDC.64 R8, c[0x0][0x390] ;  /* 0x0000e400ff087b82 */ /* 0x000e220000000a00 */
[----:B------:R-:W-:Y:S01]  /*0eb0*/  ISETP.NE.AND P0, PT, R2, RZ, PT ;  /* 0x000000ff0200720c */ /* 0x000fe20003f05270 */
[----:B------:R-:W-:-:S04]  /*0ec0*/  IMAD R5, R3, UR12, R4 ;  /* 0x0000000c03057c24 */ /* 0x000fc8000f8e0204 */
[----:B0-----:R-:W-:-:S05]  /*0ed0*/  IMAD.WIDE.U32 R8, R5, 0x4, R8 ;  /* 0x0000000405087825 */ /* 0x001fca00078e0008 */
[----:B------:R0:W-:Y:S04]  /*0ee0*/  STG.E desc[UR10][R8.64], R34 ;  /* 0x0000002208007986 */ /* 0x0001e8000c10190a */
[----:B------:R0:W-:Y:S02]  /*0ef0*/  @!P0 STG.E desc[UR10][R6.64], R28 ;  /* 0x0000001c06008986 */ /* 0x0001e4000c10190a */
.L_x_121:
[----:B------:R-:W-:Y:S05]  /*0f00*/  BSYNC.RECONVERGENT B0 ;  /* 0x0000000000007941 */ /* 0x000fea0003800200 */
.L_x_120:
[----:B------:R-:W-:Y:S01]  /*0f10*/  ISETP.GE.U32.AND P0, PT, R11, UR6, PT ;  /* 0x000000060b007c0c */ /* 0x000fe2000bf06070 */
[----:B------:R-:W-:Y:S01]  /*0f20*/  BSSY.RECONVERGENT B0, `(.L_x_122) ;  /* 0x0000009000007945 */ /* 0x000fe20003800200 */
[----:B------:R-:W-:-:S11]  /*0f30*/  IADD3 R5, PT, PT, R3, 0x2, RZ ;  /* 0x0000000203057810 */ /* 0x000fd60007ffe0ff */
[----:B------:R-:W-:Y:S05]  /*0f40*/  @P0 BRA `(.L_x_123) ;  /* 0x0000000000180947 */ /* 0x000fea0003800000 */
[----:B0-----:R-:W0:Y:S01]  /*0f50*/  LDC.64 R8, c[0x0][0x390] ;  /* 0x0000e400ff087b82 */ /* 0x001e220000000a00 */
[----:B------:R-:W-:Y:S01]  /*0f60*/  ISETP.NE.AND P0, PT, R2, RZ, PT ;  /* 0x000000ff0200720c */ /* 0x000fe20003f05270 */
[----:B------:R-:W-:-:S04]  /*0f70*/  IMAD R11, R11, UR12, R4 ;  /* 0x0000000c0b0b7c24 */ /* 0x000fc8000f8e0204 */
[----:B0-----:R-:W-:-:S05]  /*0f80*/  IMAD.WIDE.U32 R8, R11, 0x4, R8 ;  /* 0x000000040b087825 */ /* 0x001fca00078e0008 */
[----:B------:R1:W-:Y:S04]  /*0f90*/  STG.E desc[UR10][R8.64], R39 ;  /* 0x0000002708007986 */ /* 0x0003e8000c10190a */
[----:B------:R1:W-:Y:S02]  /*0fa0*/  @!P0 STG.E desc[UR10][R6.64], R29 ;  /* 0x0000001d06008986 */ /* 0x0003e4000c10190a */
.L_x_123:
[----:B------:R-:W-:Y:S05]  /*0fb0*/  BSYNC.RECONVERGENT B0 ;  /* 0x0000000000007941 */ /* 0x000fea0003800200 */
.L_x_122:
[----:B------:R-:W-:Y:S01]  /*0fc0*/  ISETP.GE.U32.AND P0, PT, R5, UR6, PT ;  /* 0x0000000605007c0c */ /* 0x000fe2000bf06070 */
[----:B------:R-:W-:Y:S01]  /*0fd0*/  BSSY.RECONVERGENT B0, `(.L_x_124) ;  /* 0x0000009000007945 */ /* 0x000fe20003800200 */
[----:B------:R-:W-:-:S11]  /*0fe0*/  IADD3 R11, PT, PT, R3, 0x3, RZ ;  /* 0x00000003030b7810 */ /* 0x000fd60007ffe0ff */
[----:B------:R-:W-:Y:S05]  /*0ff0*/  @P0 BRA `(.L_x_125) ;  /* 0x0000000000180947 */ /* 0x000fea0003800000 */
[----:B01----:R-:W0:Y:S01]  /*1000*/  LDC.64 R8, c[0x0][0x390] ;  /* 0x0000e400ff087b82 */ /* 0x003e220000000a00 */
[----:B------:R-:W-:Y:S01]  /*1010*/  ISETP.NE.AND P0, PT, R2, RZ, PT ;  /* 0x000000ff0200720c */ /* 0x000fe20003f05270 */
[----:B------:R-:W-:-:S04]  /*1020*/  IMAD R5, R5, UR12, R4 ;  /* 0x0000000c05057c24 */ /* 0x000fc8000f8e0204 */
[----:B0-----:R-:W-:-:S05]  /*1030*/  IMAD.WIDE.U32 R8, R5, 0x4, R8 ;  /* 0x0000000405087825 */ /* 0x001fca00078e0008 */
[----:B------:R2:W-:Y:S04]  /*1040*/  STG.E desc[UR10][R8.64], R46 ;  /* 0x0000002e08007986 */ /* 0x0005e8000c10190a */
[----:B------:R2:W-:Y:S02]  /*1050*/  @!P0 STG.E desc[UR10][R6.64], R30 ;  /* 0x0000001e06008986 */ /* 0x0005e4000c10190a */
.L_x_125:
[----:B------:R-:W-:Y:S05]  /*1060*/  BSYNC.RECONVERGENT B0 ;  /* 0x0000000000007941 */ /* 0x000fea0003800200 */
.L_x_124:
[----:B------:R-:W-:Y:S01]  /*1070*/  ISETP.GE.U32.AND P0, PT, R11, UR6, PT ;  /* 0x000000060b007c0c */ /* 0x000fe2000bf06070 */
[----:B------:R-:W-:Y:S01]  /*1080*/  BSSY.RECONVERGENT B0, `(.L_x_126) ;  /* 0x0000009000007945 */ /* 0x000fe20003800200 */
[----:B------:R-:W-:-:S11]  /*1090*/  IADD3 R5, PT, PT, R3, 0x4, RZ ;  /* 0x0000000403057810 */ /* 0x000fd60007ffe0ff */
[----:B------:R-:W-:Y:S05]  /*10a0*/  @P0 BRA `(.L_x_127) ;  /* 0x0000000000180947 */ /* 0x000fea0003800000 */
[----:B012---:R-:W0:Y:S01]  /*10b0*/  LDC.64 R8, c[0x0][0x390] ;  /* 0x0000e400ff087b82 */ /* 0x007e220000000a00 */
[----:B------:R-:W-:Y:S01]  /*10c0*/  ISETP.NE.AND P0, PT, R2, RZ, PT ;  /* 0x000000ff0200720c */ /* 0x000fe20003f05270 */
[----:B------:R-:W-:-:S04]  /*10d0*/  IMAD R11, R11, UR12, R4 ;  /* 0x0000000c0b0b7c24 */ /* 0x000fc8000f8e0204 */
[----:B0-----:R-:W-:-:S05]  /*10e0*/  IMAD.WIDE.U32 R8, R11, 0x4, R8 ;  /* 0x000000040b087825 */ /* 0x001fca00078e0008 */
[----:B------:R3:W-:Y:S04]  /*10f0*/  STG.E desc[UR10][R8.64], R22 ;  /* 0x0000001608007986 */ /* 0x0007e8000c10190a */
[----:B------:R3:W-:Y:S02]  /*1100*/  @!P0 STG.E desc[UR10][R6.64], R31 ;  /* 0x0000001f06008986 */ /* 0x0007e4000c10190a */
.L_x_127:
[----:B------:R-:W-:Y:S05]  /*1110*/  BSYNC.RECONVERGENT B0 ;  /* 0x0000000000007941 */ /* 0x000fea0003800200 */
.L_x_126:
[----:B------:R-:W-:Y:S01]  /*1120*/  ISETP.GE.U32.AND P0, PT, R5, UR6, PT ;  /* 0x0000000605007c0c */ /* 0x000fe2000bf06070 */
[----:B------:R-:W-:Y:S01]  /*1130*/  BSSY.RECONVERGENT B0, `(.L_x_128) ;  /* 0x0000009000007945 */ /* 0x000fe20003800200 */
[----:B------:R-:W-:-:S11]  /*1140*/  IADD3 R11, PT, PT, R3, 0x5, RZ ;  /* 0x00000005030b7810 */ /* 0x000fd60007ffe0ff */
[----:B------:R-:W-:Y:S05]  /*1150*/  @P0 BRA `(.L_x_129) ;  /* 0x0000000000180947 */ /* 0x000fea0003800000 */
[----:B0123--:R-:W0:Y:S01]  /*1160*/  LDC.64 R8, c[0x0][0x390] ;  /* 0x0000e400ff087b82 */ /* 0x00fe220000000a00 */
[----:B------:R-:W-:Y:S01]  /*1170*/  ISETP.NE.AND P0, PT, R2, RZ, PT ;  /* 0x000000ff0200720c */ /* 0x000fe20003f05270 */
[----:B------:R-:W-:-:S04]  /*1180*/  IMAD R5, R5, UR12, R4 ;  /* 0x0000000c05057c24 */ /* 0x000fc8000f8e0204 */
[----:B0-----:R-:W-:-:S05]  /*1190*/  IMAD.WIDE.U32 R8, R5, 0x4, R8 ;  /* 0x0000000405087825 */ /* 0x001fca00078e0008 */
[----:B------:R4:W-:Y:S04]  /*11a0*/  STG.E desc[UR10][R8.64], R20 ;  /* 0x0000001408007986 */ /* 0x0009e8000c10190a */
[----:B------:R4:W-:Y:S02]  /*11b0*/  @!P0 STG.E desc[UR10][R6.64], R36 ;  /* 0x0000002406008986 */ /* 0x0009e4000c10190a */
.L_x_129:
[----:B------:R-:W-:Y:S05]  /*11c0*/  BSYNC.RECONVERGENT B0 ;  /* 0x0000000000007941 */ /* 0x000fea0003800200 */
.L_x_128:
[----:B------:R-:W-:Y:S01]  /*11d0*/  ISETP.GE.U32.AND P0, PT, R11, UR6, PT ;  /* 0x000000060b007c0c */ /* 0x000fe2000bf06070 */
[----:B------:R-:W-:Y:S01]  /*11e0*/  BSSY.RECONVERGENT B0, `(.L_x_130) ;  /* 0x0000009000007945 */ /* 0x000fe20003800200 */
[----:B------:R-:W-:-:S11]  /*11f0*/  IADD3 R5, PT, PT, R3, 0x6, RZ ;  /* 0x0000000603057810 */ /* 0x000fd60007ffe0ff */
[----:B------:R-:W-:Y:S05]  /*1200*/  @P0 BRA `(.L_x_131) ;  /* 0x0000000000180947 */ /* 0x000fea0003800000 */
[----:B01234-:R-:W0:Y:S01]  /*1210*/  LDC.64 R8, c[0x0][0x390] ;  /* 0x0000e400ff087b82 */ /* 0x01fe220000000a00 */
[----:B------:R-:W-:Y:S01]  /*1220*/  ISETP.NE.AND P0, PT, R2, RZ, PT ;  /* 0x000000ff0200720c */ /* 0x000fe20003f05270 */
[----:B------:R-:W-:-:S04]  /*1230*/  IMAD R11, R11, UR12, R4 ;  /* 0x0000000c0b0b7c24 */ /* 0x000fc8000f8e0204 */
[----:B0-----:R-:W-:-:S05]  /*1240*/  IMAD.WIDE.U32 R8, R11, 0x4, R8 ;  /* 0x000000040b087825 */ /* 0x001fca00078e0008 */
[----:B------:R0:W-:Y:S04]  /*1250*/  STG.E desc[UR10][R8.64], R23 ;  /* 0x0000001708007986 */ /* 0x0001e8000c10190a */
[----:B------:R0:W-:Y:S02]  /*1260*/  @!P0 STG.E desc[UR10][R6.64], R38 ;  /* 0x0000002606008986 */ /* 0x0001e4000c10190a */
.L_x_131:
[----:B------:R-:W-:Y:S05]  /*1270*/  BSYNC.RECONVERGENT B0 ;  /* 0x0000000000007941 */ /* 0x000fea0003800200 */
.L_x_130:
        /* <DEDUP_REMOVED lines=10> */
.L_x_133:
[----:B------:R-:W-:Y:S05]  /*1320*/  BSYNC.RECONVERGENT B0 ;  /* 0x0000000000007941 */ /* 0x000fea0003800200 */
.L_x_132:
[----:B------:R-:W-:-:S13]  /*1330*/  ISETP.GE.U32.AND P0, PT, R3, UR6, PT ;  /* 0x0000000603007c0c */ /* 0x000fda000bf06070 */
[----:B------:R-:W-:Y:S05]  /*1340*/  @P0 EXIT ;  /* 0x000000000000094d */ /* 0x000fea0003800000 */
[----:B01234-:R-:W0:Y:S01]  /*1350*/  LDC.64 R8, c[0x0][0x390] ;  /* 0x0000e400ff087b82 */ /* 0x01fe220000000a00 */
[----:B------:R-:W-:Y:S01]  /*1360*/  ISETP.NE.AND P0, PT, R2, RZ, PT ;  /* 0x000000ff0200720c */ /* 0x000fe20003f05270 */
[----:B------:R-:W-:-:S04]  /*1370*/  IMAD R3, R3, UR12, R4 ;  /* 0x0000000c03037c24 */ /* 0x000fc8000f8e0204 */
[----:B0-----:R-:W-:-:S05]  /*1380*/  IMAD.WIDE.U32 R2, R3, 0x4, R8 ;  /* 0x0000000403027825 */ /* 0x001fca00078e0008 */
[----:B------:R0:W-:Y:S03]  /*1390*/  STG.E desc[UR10][R2.64], R45 ;  /* 0x0000002d02007986 */ /* 0x0001e6000c10190a */
[----:B------:R-:W-:Y:S05]  /*13a0*/  @P0 EXIT ;  /* 0x000000000000094d */ /* 0x000fea0003800000 */
[----:B------:R-:W-:Y:S01]  /*13b0*/  STG.E desc[UR10][R6.64], R42 ;  /* 0x0000002a06007986 */ /* 0x000fe2000c10190a */
[----:B------:R-:W-:Y:S05]  /*13c0*/  EXIT ;  /* 0x000000000000794d */ /* 0x000fea0003800000 */
.L_x_134:
        /* <DEDUP_REMOVED lines=11> */
.L_x_180:


//--------------------- .text._Z27dweight_backward_cuda_tiledPKfS0_PfS1_iii --------------------------
	.section	.text._Z27dweight_backward_cuda_tiledPKfS0_PfS1_iii,"ax",@progbits
	.align	128
        .global         _Z27dweight_backward_cuda_tiledPKfS0_PfS1_iii
        .type           _Z27dweight_backward_cuda_tiledPKfS0_PfS1_iii,@function
        .size           _Z27dweight_backward_cuda_tiledPKfS0_PfS1_iii,(.L_x_181 - _Z27dweight_backward_cuda_tiledPKfS0_PfS1_iii)
        .other          _Z27dweight_backward_cuda_tiledPKfS0_PfS1_iii,@"STO_CUDA_ENTRY STV_DEFAULT"
_Z27dweight_backward_cuda_tiledPKfS0_PfS1_iii:
.text._Z27dweight_backward_cuda_tiledPKfS0_PfS1_iii:
[----:B------:R-:W-:Y:S01]  /*0000*/  LDC R1, c[0x0][0x37c] ;  /* 0x0000df00ff017b82 */ /* 0x000fe20000000800 */
[----:B------:R-:W0:Y:S07]  /*0010*/  S2R R3, SR_CTAID.Y ;  /* 0x0000000000037919 */ /* 0x000e2e0000002600 */
[----:B------:R-:W1:Y:S01]  /*0020*/  S2UR UR4, SR_CTAID.X ;  /* 0x00000000000479c3 */ /* 0x000e620000002500 */
[----:B------:R-:W2:Y:S01]  /*0030*/  LDCU UR8, c[0x0][0x3a4] ;  /* 0x00007480ff0877ac */ /* 0x000ea20008000800 */
[----:B------:R-:W-:Y:S01]  /*0040*/  HFMA2 R23, -RZ, RZ, 0, 0 ;  /* 0x00000000ff177431 */ /* 0x000fe200000001ff */
[----:B------:R-:W3:Y:S01]  /*0050*/  S2R R4, SR_TID.X ;  /* 0x0000000000047919 */ /* 0x000ee20000002100 */
[----:B------:R-:W-:Y:S01]  /*0060*/  MOV R20, RZ ;  /* 0x000000ff00147202 */ /* 0x000fe20000000f00 */
[----:B------:R-:W4:Y:S01]  /*0070*/  LDCU.64 UR10, c[0x0][0x358] ;  /* 0x00006b00ff0a77ac */ /* 0x000f220008000a00 */
[----:B--2---:R-:W-:-:S02]  /*0080*/  UISETP.GE.AND UP0, UPT, UR8, 0x20, UPT ;  /* 0x000000200800788c */ /* 0x004fc4000bf06270 */
[----:B-1----:R-:W-:Y:S01]  /*0090*/  USHF.L.U32 UR4, UR4, 0x5, URZ ;  /* 0x0000000504047899 */ /* 0x002fe200080006ff */
[----:B0-----:R-:W-:Y:S02]  /*00a0*/  SHF.L.U32 R3, R3, 0x5, RZ ;  /* 0x0000000503037819 */ /* 0x001fe400000006ff */
[--C-:B---3--:R-:W-:Y:S02]  /*00b0*/  SHF.R.U32.HI R16, RZ, 0x5, R4.reuse ;  /* 0x00000005ff107819 */ /* 0x108fe40000011604 */
[----:B------:R-:W-:Y:S02]  /*00c0*/  LOP3.LUT R21, R3, 0x1f, R4, 0xf8, !PT ;  /* 0x0000001f03157812 */ /* 0x000fe400078ef804 */
[----:B------:R-:W-:Y:S01]  /*00d0*/  LOP3.LUT R18, R16, UR4, RZ, 0xfc, !PT ;  /* 0x0000000410127c12 */ /* 0x000fe2000f8efcff */
[----:B----4-:R-:W-:Y:S06]  /*00e0*/  BRA.U !UP0, `(.L_x_135) ;  /* 0x0000000908647547 */ /* 0x010fec000b800000 */
[----:B------:R-:W0:Y:S01]  /*00f0*/  S2UR UR7, SR_CgaCtaId ;  /* 0x00000000000779c3 */ /* 0x000e220000008800 */
[----:B------:R-:W1:Y:S01]  /*0100*/  LDCU UR12, c[0x0][0x3a8] ;  /* 0x00007500ff0c77ac */ /* 0x000e620008000800 */
[C---:B------:R-:W-:Y:S02]  /*0110*/  LOP3.LUT R19, R4.reuse, 0x1f, RZ, 0xc0, !PT ;  /* 0x0000001f04137812 */ /* 0x040fe400078ec0ff */
[----:B------:R-:W-:Y:S01]  /*0120*/  SHF.L.U32 R6, R4, 0x2, RZ ;  /* 0x0000000204067819 */ /* 0x000fe200000006ff */
[----:B------:R-:W2:Y:S01]  /*0130*/  LDCU UR13, c[0x0][0x3a0] ;  /* 0x00007400ff0d77ac */ /* 0x000ea20008000800 */
[----:B------:R-:W-:Y:S02]  /*0140*/  LOP3.LUT R4, R19, 0x3e0, R4, 0xf8, !PT ;  /* 0x000003e013047812 */ /* 0x000fe400078ef804 */
[----:B------:R-:W3:Y:S01]  /*0150*/  LDC R0, c[0x0][0x3a8] ;  /* 0x0000ea00ff007b82 */ /* 0x000ee20000000800 */
[----:B------:R-:W-:Y:S01]  /*0160*/  UMOV UR5, 0x400 ;  /* 0x0000040000057882 */ /* 0x000fe20000000000 */
[----:B------:R-:W-:Y:S01]  /*0170*/  USHF.R.S32.HI UR6, URZ, 0x1f, UR8 ;  /* 0x0000001fff067899 */ /* 0x000fe20008011408 */
[----:B------:R-:W-:Y:S01]  /*0180*/  MOV R20, RZ ;  /* 0x000000ff00147202 */ /* 0x000fe20000000f00 */
[----:B------:R-:W4:Y:S01]  /*0190*/  LDCU UR14, c[0x0][0x3a4] ;  /* 0x00007480ff0e77ac */ /* 0x000f220008000800 */
[----:B------:R-:W-:-:S02]  /*01a0*/  MOV R23, RZ ;  /* 0x000000ff00177202 */ /* 0x000fc40000000f00 */
[----:B------:R-:W-:Y:S01]  /*01b0*/  LOP3.LUT R6, R6, 0xf80, RZ, 0xc0, !PT ;  /* 0x00000f8006067812 */ /* 0x000fe200078ec0ff */
[----:B------:R-:W3:Y:S01]  /*01c0*/  LDC R2, c[0x0][0x3a0] ;  /* 0x0000e800ff027b82 */ /* 0x000ee20000000800 */
[----:B------:R-:W-:Y:S01]  /*01d0*/  ULEA.HI UR6, UR6, UR8, URZ, 0x5 ;  /* 0x0000000806067291 */ /* 0x000fe2000f8f28ff */
[----:B-1----:R-:W-:-:S03]  /*01e0*/  IMAD R8, R16, UR12, R3 ;  /* 0x0000000c10087c24 */ /* 0x002fc6000f8e0203 */
[----:B------:R-:W-:Y:S01]  /*01f0*/  USHF.R.S32.HI UR6, URZ, 0x5, UR6 ;  /* 0x00000005ff067899 */ /* 0x000fe20008011406 */
[C---:B--2---:R-:W-:Y:S01]  /*0200*/  IMAD R7, R19.reuse, UR13, R16 ;  /* 0x0000000d13077c24 */ /* 0x044fe2000f8e0210 */
[----:B0-----:R-:W-:Y:S01]  /*0210*/  ULEA UR9, UR7, UR5, 0x18 ;  /* 0x0000000507097291 */ /* 0x001fe2000f8ec0ff */
[----:B------:R-:W-:Y:S01]  /*0220*/  ISETP.GE.U32.AND P1, PT, R18, UR13, PT ;  /* 0x0000000d12007c0c */ /* 0x000fe2000bf26070 */
[----:B------:R-:W-:Y:S01]  /*0230*/  UIADD3 UR5, UPT, UPT, UR5, 0x1000, URZ ;  /* 0x0000100005057890 */ /* 0x000fe2000fffe0ff */
[----:B------:R-:W-:Y:S01]  /*0240*/  IADD3 R17, PT, PT, R19, R8, RZ ;  /* 0x0000000813117210 */ /* 0x000fe20007ffe0ff */
[----:B------:R-:W-:Y:S01]  /*0250*/  UIADD3 UR6, UPT, UPT, -UR6, URZ, URZ ;  /* 0x000000ff06067290 */ /* 0x000fe2000fffe1ff */
[----:B------:R-:W-:Y:S01]  /*0260*/  IADD3 R7, PT, PT, R7, UR4, RZ ;  /* 0x0000000407077c10 */ /* 0x000fe2000fffe0ff */
[----:B------:R-:W-:Y:S01]  /*0270*/  ULEA UR5, UR7, UR5, 0x18 ;  /* 0x0000000507057291 */ /* 0x000fe2000f8ec0ff */
[----:B------:R-:W-:-:S05]  /*0280*/  LEA R5, R4, UR9, 0x2 ;  /* 0x0000000904057c11 */ /* 0x000fca000f8e10ff */
[----:B------:R-:W-:Y:S02]  /*0290*/  LEA R4, R4, UR5, 0x2 ;  /* 0x0000000504047c11 */ /* 0x000fe4000f8e10ff */
[----:B----4-:R-:W-:-:S07]  /*02a0*/  LEA R3, R19, UR5, 0x2 ;  /* 0x0000000513037c11 */ /* 0x010fce000f8e10ff */
.L_x_136:
[----:B---3--:R-:W-:Y:S02]  /*02b0*/  ISETP.GE.U32.AND P0, PT, R21, R0, PT ;  /* 0x000000001500720c */ /* 0x008fe40003f06070 */
[----:B------:R-:W-:Y:S02]  /*02c0*/  CS2R R26, SRZ ;  /* 0x00000000001a7805 */ /* 0x000fe4000001ff00 */
[----:B------:R-:W-:Y:S02]  /*02d0*/  ISETP.GE.U32.OR P2, PT, R19, UR14, P1 ;  /* 0x0000000e13007c0c */ /* 0x000fe40008f46470 */
[----:B------:R-:W-:-:S11]  /*02e0*/  ISETP.GE.U32.OR P0, PT, R16, UR14, P0 ;  /* 0x0000000e10007c0c */ /* 0x000fd60008706470 */
[----:B------:R-:W0:Y:S08]  /*02f0*/  @!P2 LDC.64 R10, c[0x0][0x380] ;  /* 0x0000e000ff0aab82 */ /* 0x000e300000000a00 */
[----:B------:R-:W1:Y:S01]  /*0300*/  @!P0 LDC.64 R8, c[0x0][0x388] ;  /* 0x0000e200ff088b82 */ /* 0x000e620000000a00 */
[----:B0-----:R-:W-:-:S05]  /*0310*/  @!P2 IMAD.WIDE.U32 R10, R7, 0x4, R10 ;  /* 0x00000004070aa825 */ /* 0x001fca00078e000a */
[----:B------:R-:W2:Y:S01]  /*0320*/  @!P2 LDG.E R26, desc[UR10][R10.64] ;  /* 0x0000000a0a1aa981 */ /* 0x000ea2000c1e1900 */
[----:B-1----:R-:W-:-:S05]  /*0330*/  @!P0 IMAD.WIDE.U32 R8, R17, 0x4, R8 ;  /* 0x0000000411088825 */ /* 0x002fca00078e0008 */
[----:B------:R-:W3:Y:S04]  /*0340*/  @!P0 LDG.E R27, desc[UR10][R8.64] ;  /* 0x0000000a081b8981 */ /* 0x000ee8000c1e1900 */
[----:B--2---:R-:W-:Y:S04]  /*0350*/  STS [R5], R26 ;  /* 0x0000001a05007388 */ /* 0x004fe80000000800 */
[----:B---3--:R-:W-:Y:S01]  /*0360*/  STS [R4], R27 ;  /* 0x0000001b04007388 */ /* 0x008fe20000000800 */
[----:B------:R-:W-:Y:S06]  /*0370*/  BAR.SYNC.DEFER_BLOCKING 0x0 ;  /* 0x0000000000007b1d */ /* 0x000fec0000010000 */
[----:B------:R-:W-:Y:S04]  /*0380*/  LDS R28, [R3] ;  /* 0x00000000031c7984 */ /* 0x000fe80000000800 */
[----:B------:R-:W0:Y:S04]  /*0390*/  LDS.128 R12, [R6+UR9] ;  /* 0x00000009060c7984 */ /* 0x000e280008000c00 */
[----:B------:R-:W1:Y:S04]  /*03a0*/  LDS R24, [R3+0x80] ;  /* 0x0000800003187984 */ /* 0x000e680000000800 */
[----:B------:R-:W2:Y:S04]  /*03b0*/  LDS R25, [R3+0x100] ;  /* 0x0001000003197984 */ /* 0x000ea80000000800 */
[----:B------:R-:W3:Y:S04]  /*03c0*/  LDS R22, [R3+0x180] ;  /* 0x0001800003167984 */ /* 0x000ee80000000800 */
[----:B------:R-:W-:Y:S04]  /*03d0*/  LDS.128 R8, [R6+UR9+0x10] ;  /* 0x0000100906087984 */ /* 0x000fe80008000c00 */
[----:B------:R-:W-:Y:S04]  /*03e0*/  LDS R27, [R3+0x300] ;  /* 0x00030000031b7984 */ /* 0x000fe80000000800 */
[----:B------:R-:W-:Y:S01]  /*03f0*/  LDS R26, [R3+0x980] ;  /* 0x00098000031a7984 */ /* 0x000fe20000000800 */
[----:B0-----:R-:W-:-:S03]  /*0400*/  FFMA R29, R28, R12, R23 ;  /* 0x0000000c1c1d7223 */ /* 0x001fc60000000017 */
[----:B------:R-:W0:Y:S01]  /*0410*/  LDS R23, [R3+0x200] ;  /* 0x0002000003177984 */ /* 0x000e220000000800 */
[----:B------:R-:W-:Y:S01]  /*0420*/  FADD R20, R28, R20 ;  /* 0x000000141c147221 */ /* 0x000fe20000000000 */
[----:B-1----:R-:W-:-:S03]  /*0430*/  FFMA R12, R24, R13, R29 ;  /* 0x0000000d180c7223 */ /* 0x002fc6000000001d */
[----:B------:R-:W-:Y:S02]  /*0440*/  FADD R24, R20, R24 ;  /* 0x0000001814187221 */ /* 0x000fe40000000000 */
[----:B------:R-:W1:Y:S01]  /*0450*/  LDS R20, [R3+0x280] ;  /* 0x0002800003147984 */ /* 0x000e620000000800 */
[----:B--2---:R-:W-:Y:S01]  /*0460*/  FFMA R13, R25, R14, R12 ;  /* 0x0000000e190d7223 */ /* 0x004fe2000000000c */
[----:B------:R-:W-:Y:S02]  /*0470*/  FADD R25, R24, R25 ;  /* 0x0000001918197221 */ /* 0x000fe40000000000 */
[----:B------:R-:W2:Y:S01]  /*0480*/  LDS R24, [R3+0x380] ;  /* 0x0003800003187984 */ /* 0x000ea20000000800 */
[----:B---3--:R-:W-:Y:S01]  /*0490*/  FFMA R12, R22, R15, R13 ;  /* 0x0000000f160c7223 */ /* 0x008fe2000000000d */
[----:B------:R-:W-:Y:S02]  /*04a0*/  FADD R22, R25, R22 ;  /* 0x0000001619167221 */ /* 0x000fe40000000000 */
[----:B------:R-:W-:Y:S01]  /*04b0*/  LDS R25, [R3+0x400] ;  /* 0x0004000003197984 */ /* 0x000fe20000000800 */
[----:B0-----:R-:W-:-:S03]  /*04c0*/  FFMA R29, R23, R8, R12 ;  /* 0x00000008171d7223 */ /* 0x001fc6000000000c */
[----:B------:R-:W0:Y:S01]  /*04d0*/  LDS.128 R12, [R6+UR9+0x20] ;  /* 0x00002009060c7984 */ /* 0x000e220008000c00 */
[----:B------:R-:W-:Y:S01]  /*04e0*/  FADD R23, R22, R23 ;  /* 0x0000001716177221 */ /* 0x000fe20000000000 */
[----:B-1----:R-:W-:-:S03]  /*04f0*/  FFMA R8, R20, R9, R29 ;  /* 0x0000000914087223 */ /* 0x002fc6000000001d */
[----:B------:R-:W-:Y:S02]  /*0500*/  FADD R22, R23, R20 ;  /* 0x0000001417167221 */ /* 0x000fe40000000000 */
[----:B------:R-:W1:Y:S01]  /*0510*/  LDS R20, [R3+0x480] ;  /* 0x0004800003147984 */ /* 0x000e620000000800 */
[----:B------:R-:W-:-:S03]  /*0520*/  FFMA R9, R27, R10, R8 ;  /* 0x0000000a1b097223 */ /* 0x000fc60000000008 */
[----:B------:R-:W3:Y:S01]  /*0530*/  LDS R23, [R3+0x500] ;  /* 0x0005000003177984 */ /* 0x000ee20000000800 */
[----:B------:R-:W-:Y:S01]  /*0540*/  FADD R27, R22, R27 ;  /* 0x0000001b161b7221 */ /* 0x000fe20000000000 */
[----:B--2---:R-:W-:Y:S02]  /*0550*/  FFMA R8, R24, R11, R9 ;  /* 0x0000000b18087223 */ /* 0x004fe40000000009 */
[----:B------:R-:W2:Y:S01]  /*0560*/  LDS R22, [R3+0x580] ;  /* 0x0005800003167984 */ /* 0x000ea20000000800 */
[----:B------:R-:W-:-:S03]  /*0570*/  FADD R24, R27, R24 ;  /* 0x000000181b187221 */ /* 0x000fc60000000000 */
[----:B------:R-:W-:Y:S01]  /*0580*/  LDS R27, [R3+0x600] ;  /* 0x00060000031b7984 */ /* 0x000fe20000000800 */
[----:B0-----:R-:W-:-:S03]  /*0590*/  FFMA R29, R25, R12, R8 ;  /* 0x0000000c191d7223 */ /* 0x001fc60000000008 */
[----:B------:R-:W0:Y:S01]  /*05a0*/  LDS.128 R8, [R6+UR9+0x30] ;  /* 0x0000300906087984 */ /* 0x000e220008000c00 */
[----:B------:R-:W-:Y:S01]  /*05b0*/  FADD R25, R24, R25 ;  /* 0x0000001918197221 */ /* 0x000fe20000000000 */
[----:B-1----:R-:W-:-:S03]  /*05c0*/  FFMA R12, R20, R13, R29 ;  /* 0x0000000d140c7223 */ /* 0x002fc6000000001d */
[----:B------:R-:W-:Y:S02]  /*05d0*/  FADD R24, R25, R20 ;  /* 0x0000001419187221 */ /* 0x000fe40000000000 */
[----:B------:R-:W1:Y:S01]  /*05e0*/  LDS R20, [R3+0x680] ;  /* 0x0006800003147984 */ /* 0x000e620000000800 */
[----:B---3--:R-:W-:-:S03]  /*05f0*/  FFMA R13, R23, R14, R12 ;  /* 0x0000000e170d7223 */ /* 0x008fc6000000000c */
        /* <DEDUP_REMOVED lines=8> */
[----:B------:R-:W-:-:S03]  /*0680*/  FADD R27, R22, R27 ;  /* 0x0000001b161b7221 */ /* 0x000fc60000000000 */
[----:B------:R-:W4:Y:S01]  /*0690*/  LDS R22, [R3+0x880] ;  /* 0x0008800003167984 */ /* 0x000f220000000800 */
[----:B-1----:R-:W-:Y:S01]  /*06a0*/  FFMA R8, R20, R9, R29 ;  /* 0x0000000914087223 */ /* 0x002fe2000000001d */
[----:B------:R-:W-:Y:S02]  /*06b0*/  FADD R20, R27, R20 ;  /* 0x000000141b147221 */ /* 0x000fe40000000000 */
[----:B------:R-:W1:Y:S01]  /*06c0*/  LDS R27, [R3+0x900] ;  /* 0x00090000031b7984 */ /* 0x000e620000000800 */
[----:B---3--:R-:W-:Y:S01]  /*06d0*/  FFMA R9, R25, R10, R8 ;  /* 0x0000000a19097223 */ /* 0x008fe20000000008 */
[----:B------:R-:W-:Y:S02]  /*06e0*/  FADD R25, R20, R25 ;  /* 0x0000001914197221 */ /* 0x000fe40000000000 */
[----:B------:R-:W-:Y:S01]  /*06f0*/  LDS R20, [R3+0xa80] ;  /* 0x000a800003147984 */ /* 0x000fe20000000800 */
[----:B--2---:R-:W-:Y:S01]  /*0700*/  FFMA R8, R24, R11, R9 ;  /* 0x0000000b18087223 */ /* 0x004fe20000000009 */
[----:B------:R-:W-:-:S02]  /*0710*/  FADD R24, R25, R24 ;  /* 0x0000001819187221 */ /* 0x000fc40000000000 */
[----:B------:R-:W-:Y:S01]  /*0720*/  LDS R25, [R3+0xa00] ;  /* 0x000a000003197984 */ /* 0x000fe20000000800 */
[----:B0-----:R-:W-:-:S03]  /*0730*/  FFMA R29, R23, R12, R8 ;  /* 0x0000000c171d7223 */ /* 0x001fc60000000008 */
[----:B------:R-:W0:Y:S01]  /*0740*/  LDS.128 R8, [R6+UR9+0x50] ;  /* 0x0000500906087984 */ /* 0x000e220008000c00 */
[----:B------:R-:W-:Y:S01]  /*0750*/  FADD R23, R24, R23 ;  /* 0x0000001718177221 */ /* 0x000fe20000000000 */
[----:B----4-:R-:W-:Y:S02]  /*0760*/  FFMA R12, R22, R13, R29 ;  /* 0x0000000d160c7223 */ /* 0x010fe4000000001d */
[----:B------:R-:W-:Y:S01]  /*0770*/  LDS R24, [R3+0xb80] ;  /* 0x000b800003187984 */ /* 0x000fe20000000800 */
[----:B------:R-:W-:Y:S01]  /*0780*/  FADD R22, R23, R22 ;  /* 0x0000001617167221 */ /* 0x000fe20000000000 */
[----:B-1----:R-:W-:Y:S02]  /*0790*/  FFMA R13, R27, R14, R12 ;  /* 0x0000000e1b0d7223 */ /* 0x002fe4000000000c */
[----:B------:R-:W1:Y:S01]  /*07a0*/  LDS R23, [R3+0xb00] ;  /* 0x000b000003177984 */ /* 0x000e620000000800 */
[----:B------:R-:W-:Y:S01]  /*07b0*/  FADD R27, R22, R27 ;  /* 0x0000001b161b7221 */ /* 0x000fe20000000000 */
[----:B------:R-:W-:-:S02]  /*07c0*/  FFMA R12, R26, R15, R13 ;  /* 0x0000000f1a0c7223 */ /* 0x000fc4000000000d */
[----:B------:R-:W-:Y:S01]  /*07d0*/  LDS R22, [R3+0xc80] ;  /* 0x000c800003167984 */ /* 0x000fe20000000800 */
[----:B------:R-:W-:-:S03]  /*07e0*/  FADD R26, R27, R26 ;  /* 0x0000001a1b1a7221 */ /* 0x000fc60000000000 */
[----:B------:R-:W2:Y:S01]  /*07f0*/  LDS R27, [R3+0xc00] ;  /* 0x000c0000031b7984 */ /* 0x000ea20000000800 */
[----:B0-----:R-:W-:-:S03]  /*0800*/  FFMA R29, R25, R8, R12 ;  /* 0x00000008191d7223 */ /* 0x001fc6000000000c */
[----:B------:R-:W0:Y:S01]  /*0810*/  LDS.128 R12, [R6+UR9+0x60] ;  /* 0x00006009060c7984 */ /* 0x000e220008000c00 */
[----:B------:R-:W-:Y:S01]  /*0820*/  FADD R25, R26, R25 ;  /* 0x000000191a197221 */ /* 0x000fe20000000000 */
[----:B------:R-:W-:-:S03]  /*0830*/  FFMA R8, R20, R9, R29 ;  /* 0x0000000914087223 */ /* 0x000fc6000000001d */
[----:B------:R-:W-:Y:S01]  /*0840*/  FADD R20, R25, R20 ;  /* 0x0000001419147221 */ /* 0x000fe20000000000 */
[----:B-1----:R-:W-:-:S03]  /*0850*/  FFMA R9, R23, R10, R8 ;  /* 0x0000000a17097223 */ /* 0x002fc60000000008 */
[----:B------:R-:W-:Y:S02]  /*0860*/  FADD R25, R20, R23 ;  /* 0x0000001714197221 */ /* 0x000fe40000000000 */
[----:B------:R-:W1:Y:S02]  /*0870*/  LDS R23, [R3+0xd00] ;  /* 0x000d000003177984 */ /* 0x000e640000000800 */
[----:B------:R-:W-:Y:S01]  /*0880*/  FADD R8, R25, R24 ;  /* 0x0000001819087221 */ /* 0x000fe20000000000 */
[----:B------:R-:W-:Y:S01]  /*0890*/  FFMA R24, R24, R11, R9 ;  /* 0x0000000b18187223 */ /* 0x000fe20000000009 */
[----:B------:R-:W3:Y:S02]  /*08a0*/  LDS R20, [R3+0xd80] ;  /* 0x000d800003147984 */ /* 0x000ee40000000800 */
[----:B--2---:R-:W-:Y:S02]  /*08b0*/  FADD R25, R8, R27 ;  /* 0x0000001b08197221 */ /* 0x004fe40000000000 */
[----:B------:R-:W-:Y:S02]  /*08c0*/  LDS.128 R8, [R6+UR9+0x70] ;  /* 0x0000700906087984 */ /* 0x000fe40008000c00 */
[----:B------:R-:W-:Y:S01]  /*08d0*/  FADD R26, R25, R22 ;  /* 0x00000016191a7221 */ /* 0x000fe20000000000 */
[----:B0-----:R-:W-:-:S02]  /*08e0*/  FFMA R29, R27, R12, R24 ;  /* 0x0000000c1b1d7223 */ /* 0x001fc40000000018 */
[----:B------:R-:W0:Y:S04]  /*08f0*/  LDS R27, [R3+0xe00] ;  /* 0x000e0000031b7984 */ /* 0x000e280000000800 */
[----:B------:R-:W2:Y:S01]  /*0900*/  LDS R12, [R3+0xe80] ;  /* 0x000e8000030c7984 */ /* 0x000ea20000000800 */
[----:B------:R-:W-:-:S03]  /*0910*/  FFMA R24, R22, R13, R29 ;  /* 0x0000000d16187223 */ /* 0x000fc6000000001d */
[----:B------:R-:W4:Y:S04]  /*0920*/  LDS R13, [R3+0xf00] ;  /* 0x000f0000030d7984 */ /* 0x000f280000000800 */
[----:B------:R-:W5:Y:S01]  /*0930*/  LDS R22, [R3+0xf80] ;  /* 0x000f800003167984 */ /* 0x000f620000000800 */
[----:B-1----:R-:W-:Y:S01]  /*0940*/  FFMA R25, R23, R14, R24 ;  /* 0x0000000e17197223 */ /* 0x002fe20000000018 */
[----:B------:R-:W-:Y:S01]  /*0950*/  FADD R23, R26, R23 ;  /* 0x000000171a177221 */ /* 0x000fe20000000000 */
[----:B------:R-:W-:Y:S02]  /*0960*/  UIADD3 UR6, UPT, UPT, UR6, 0x1, URZ ;  /* 0x0000000106067890 */ /* 0x000fe4000fffe0ff */
[----:B---3--:R-:W-:Y:S01]  /*0970*/  FFMA R14, R20, R15, R25 ;  /* 0x0000000f140e7223 */ /* 0x008fe20000000019 */
[----:B------:R-:W-:Y:S01]  /*0980*/  FADD R20, R23, R20 ;  /* 0x0000001417147221 */ /* 0x000fe20000000000 */
[----:B------:R-:W-:Y:S01]  /*0990*/  UISETP.NE.AND UP0, UPT, UR6, URZ, UPT ;  /* 0x000000ff0600728c */ /* 0x000fe2000bf05270 */
[----:B------:R-:W-:-:S02]  /*09a0*/  IADD3 R19, PT, PT, R19, 0x20, RZ ;  /* 0x0000002013137810 */ /* 0x000fc40007ffe0ff */
[----:B------:R-:W-:Y:S02]  /*09b0*/  IADD3 R16, PT, PT, R16, 0x20, RZ ;  /* 0x0000002010107810 */ /* 0x000fe40007ffe0ff */
[----:B------:R-:W-:Y:S02]  /*09c0*/  LEA R7, R2, R7, 0x5 ;  /* 0x0000000702077211 */ /* 0x000fe400078e28ff */
[----:B------:R-:W-:Y:S01]  /*09d0*/  LEA R17, R0, R17, 0x5 ;  /* 0x0000001100117211 */ /* 0x000fe200078e28ff */
[----:B0-----:R-:W-:Y:S01]  /*09e0*/  FFMA R15, R27, R8, R14 ;  /* 0x000000081b0f7223 */ /* 0x001fe2000000000e */
[----:B------:R-:W-:-:S03]  /*09f0*/  FADD R27, R20, R27 ;  /* 0x0000001b141b7221 */ /* 0x000fc60000000000 */
[----:B--2---:R-:W-:Y:S01]  /*0a00*/  FFMA R8, R12, R9, R15 ;  /* 0x000000090c087223 */ /* 0x004fe2000000000f */
[----:B------:R-:W-:-:S03]  /*0a10*/  FADD R12, R27, R12 ;  /* 0x0000000c1b0c7221 */ /* 0x000fc60000000000 */
[----:B----4-:R-:W-:Y:S01]  /*0a20*/  FFMA R23, R13, R10, R8 ;  /* 0x0000000a0d177223 */ /* 0x010fe20000000008 */
[----:B------:R-:W-:-:S03]  /*0a30*/  FADD R13, R12, R13 ;  /* 0x0000000d0c0d7221 */ /* 0x000fc60000000000 */
[----:B-----5:R-:W-:Y:S01]  /*0a40*/  FFMA R23, R22, R11, R23 ;  /* 0x0000000b16177223 */ /* 0x020fe20000000017 */
[----:B------:R-:W-:Y:S01]  /*0a50*/  FADD R20, R13, R22 ;  /* 0x000000160d147221 */ /* 0x000fe20000000000 */
[----:B------:R-:W-:Y:S06]  /*0a60*/  BAR.SYNC.DEFER_BLOCKING 0x0 ;  /* 0x0000000000007b1d */ /* 0x000fec0000010000 */
[----:B------:R-:W-:Y:S05]  /*0a70*/  BRA.U UP0, `(.L_x_136) ;  /* 0xfffffff9000c7547 */ /* 0x000fea000b83ffff */
.L_x_135:
[----:B------:R-:W0:Y:S01]  /*0a80*/  LDCU UR4, c[0x0][0x3a0] ;  /* 0x00007400ff0477ac */ /* 0x000e220008000800 */
[----:B------:R-:W1:Y:S01]  /*0a90*/  LDCU UR5, c[0x0][0x3a8] ;  /* 0x00007500ff0577ac */ /* 0x000e620008000800 */
[----:B0-----:R-:W-:-:S04]  /*0aa0*/  ISETP.GE.U32.AND P0, PT, R18, UR4, PT ;  /* 0x0000000412007c0c */ /* 0x001fc8000bf06070 */
[----:B-1----:R-:W-:-:S13]  /*0ab0*/  ISETP.GE.U32.OR P0, PT, R21, UR5, P0 ;  /* 0x0000000515007c0c */ /* 0x002fda0008706470 */
[----:B------:R-:W-:Y:S05]  /*0ac0*/  @P0 EXIT ;  /* 0x000000000000094d */ /* 0x000fea0003800000 */
[----:B------:R-:W0:Y:S01]  /*0ad0*/  LDC.64 R2, c[0x0][0x390] ;  /* 0x0000e400ff027b82 */ /* 0x000e220000000a00 */
[C---:B------:R-:W-:Y:S01]  /*0ae0*/  ISETP.NE.AND P0, PT, R18.reuse, RZ, PT ;  /* 0x000000ff1200720c */ /* 0x040fe20003f05270 */
[----:B------:R-:W-:-:S04]  /*0af0*/  IMAD R5, R18, UR5, R21 ;  /* 0x0000000512057c24 */ /* 0x000fc8000f8e0215 */
[----:B0-----:R-:W-:-:S05]  /*0b00*/  IMAD.WIDE.U32 R2, R5, 0x4, R2 ;  /* 0x0000000405027825 */ /* 0x001fca00078e0002 */
[----:B------:R0:W-:Y:S03]  /*0b10*/  STG.E desc[UR10][R2.64], R23 ;  /* 0x0000001702007986 */ /* 0x0001e6000c10190a */
[----:B------:R-:W-:Y:S05]  /*0b20*/  @P0 EXIT ;  /* 0x000000000000094d */ /* 0x000fea0003800000 */
[----:B0-----:R-:W0:Y:S02]  /*0b30*/  LDC.64 R2, c[0x0][0x398] ;  /* 0x0000e600ff027b82 */ /* 0x001e240000000a00 */
[----:B0-----:R-:W-:-:S05]  /*0b40*/  IMAD.WIDE.U32 R2, R21, 0x4, R2 ;  /* 0x0000000415027825 */ /* 0x001fca00078e0002 */
[----:B------:R-:W-:Y:S01]  /*0b50*/  STG.E desc[UR10][R2.64], R20 ;  /* 0x0000001402007986 */ /* 0x000fe2000c10190a */
[----:B------:R-:W-:Y:S05]  /*0b60*/  EXIT ;  /* 0x000000000000794d */ /* 0x000fea0003800000 */
.L_x_137:
        /* <DEDUP_REMOVED lines=9> */
.L_x_181:


//--------------------- .text._Z21dweight_backward_cudaPfS_PKfS1_iii --------------------------
	.section	.text._Z21dweight_backward_cudaPfS_PKfS1_iii,"ax",@progbits
	.align	128
        .global         _Z21dweight_backward_cudaPfS_PKfS1_iii
        .type           _Z21dweight_backward_cudaPfS_PKfS1_iii,@function
        .size           _Z21dweight_backward_cudaPfS_PKfS1_iii,(.L_x_182 - _Z21dweight_backward_cudaPfS_PKfS1_iii)
        .other          _Z21dweight_backward_cudaPfS_PKfS1_iii,@"STO_CUDA_ENTRY STV_DEFAULT"
_Z21dweight_backward_cudaPfS_PKfS1_iii:
.text._Z21dweight_backward_cudaPfS_PKfS1_iii:
[----:B------:R-:W-:Y:S01]  /*0000*/  LDC R1, c[0x0][0x37c] ;  /* 0x0000df00ff017b82 */ /* 0x000fe20000000800 */
[----:B------:R-:W0:Y:S07]  /*0010*/  S2R R4, SR_TID.X ;  /* 0x0000000000047919 */ /* 0x000e2e0000002100 */
[----:B------:R-:W0:Y:S01]  /*0020*/  S2UR UR4, SR_CTAID.X ;  /* 0x00000000000479c3 */ /* 0x000e220000002500 */
[----:B------:R-:W1:Y:S07]  /*0030*/  S2R R6, SR_TID.Y ;  /* 0x0000000000067919 */ /* 0x000e6e0000002200 */
[----:B------:R-:W0:Y:S08]  /*0040*/  LDC R3, c[0x0][0x360] ;  /* 0x0000d800ff037b82 */ /* 0x000e300000000800 */
[----:B------:R-:W1:Y:S08]  /*0050*/  S2UR UR5, SR_CTAID.Y ;  /* 0x00000000000579c3 */ /* 0x000e700000002600 */
[----:B------:R-:W1:Y:S08]  /*0060*/  LDC R5, c[0x0][0x364] ;  /* 0x0000d900ff057b82 */ /* 0x000e700000000800 */
[----:B------:R-:W2:Y:S01]  /*0070*/  LDC R0, c[0x0][0x3a8] ;  /* 0x0000ea00ff007b82 */ /* 0x000ea20000000800 */
[----:B0-----:R-:W-:-:S07]  /*0080*/  IMAD R3, R3, UR4, R4 ;  /* 0x0000000403037c24 */ /* 0x001fce000f8e0204 */
[----:B------:R-:W0:Y:S01]  /*0090*/  LDC R2, c[0x0][0x3a4] ;  /* 0x0000e900ff027b82 */ /* 0x000e220000000800 */
[----:B-1----:R-:W-:Y:S01]  /*00a0*/  IMAD R5, R5, UR5, R6 ;  /* 0x0000000505057c24 */ /* 0x002fe2000f8e0206 */
[----:B--2---:R-:W-:-:S04]  /*00b0*/  ISETP.GE.AND P0, PT, R3, R0, PT ;  /* 0x000000000300720c */ /* 0x004fc80003f06270 */
[----:B0-----:R-:W-:-:S13]  /*00c0*/  ISETP.GE.OR P0, PT, R5, R2, P0 ;  /* 0x000000020500720c */ /* 0x001fda0000706670 */
[----:B------:R-:W-:Y:S05]  /*00d0*/  @P0 EXIT ;  /* 0x000000000000094d */ /* 0x000fea0003800000 */
[----:B------:R-:W0:Y:S01]  /*00e0*/  LDC R4, c[0x0][0x3a0] ;  /* 0x0000e800ff047b82 */ /* 0x000e220000000800 */
[----:B------:R-:W1:Y:S01]  /*00f0*/  LDCU.64 UR4, c[0x0][0x358] ;  /* 0x00006b00ff0477ac */ /* 0x000e620008000a00 */
[----:B------:R-:W-:Y:S01]  /*0100*/  HFMA2 R10, -RZ, RZ, 0, 0 ;  /* 0x00000000ff0a7431 */ /* 0x000fe200000001ff */
[----:B------:R-:W-:Y:S02]  /*0110*/  MOV R16, RZ ;  /* 0x000000ff00107202 */ /* 0x000fe40000000f00 */
[----:B0-----:R-:W-:-:S13]  /*0120*/  ISETP.GE.AND P0, PT, R4, 0x1, PT ;  /* 0x000000010400780c */ /* 0x001fda0003f06270 */
[----:B-1----:R-:W-:Y:S05]  /*0130*/  @!P0 BRA `(.L_x_138) ;  /* 0x0000000800108947 */ /* 0x002fea0003800000 */
[C---:B------:R-:W-:Y:S02]  /*0140*/  ISETP.GE.U32.AND P1, PT, R4.reuse, 0x8, PT ;  /* 0x000000080400780c */ /* 0x040fe40003f26070 */
[----:B------:R-:W-:Y:S02]  /*0150*/  LOP3.LUT R8, R4, 0x7, RZ, 0xc0, !PT ;  /* 0x0000000704087812 */ /* 0x000fe400078ec0ff */
[----:B------:R-:W-:Y:S02]  /*0160*/  MOV R16, RZ ;  /* 0x000000ff00107202 */ /* 0x000fe40000000f00 */
[----:B------:R-:W-:Y:S02]  /*0170*/  ISETP.NE.AND P0, PT, R8, RZ, PT ;  /* 0x000000ff0800720c */ /* 0x000fe40003f05270 */
[----:B------:R-:W-:Y:S02]  /*0180*/  MOV R9, RZ ;  /* 0x000000ff00097202 */ /* 0x000fe40000000f00 */
[----:B------:R-:W-:-:S03]  /*0190*/  MOV R10, RZ ;  /* 0x000000ff000a7202 */ /* 0x000fc60000000f00 */
[----:B------:R-:W-:Y:S06]  /*01a0*/  @!P1 BRA `(.L_x_139) ;  /* 0x0000000000f09947 */ /* 0x000fec0003800000 */
[----:B------:R-:W-:Y:S01]  /*01b0*/  LOP3.LUT R9, R4, 0x7ffffff8, RZ, 0xc0, !PT ;  /* 0x7ffffff804097812 */ /* 0x000fe200078ec0ff */
[----:B------:R-:W-:Y:S01]  /*01c0*/  HFMA2 R16, -RZ, RZ, 0, 0 ;  /* 0x00000000ff107431 */ /* 0x000fe200000001ff */
[----:B------:R-:W-:Y:S02]  /*01d0*/  MOV R7, R3 ;  /* 0x0000000300077202 */ /* 0x000fe40000000f00 */
[----:B------:R-:W-:Y:S02]  /*01e0*/  MOV R11, R5 ;  /* 0x00000005000b7202 */ /* 0x000fe40000000f00 */
[----:B------:R-:W-:-:S07]  /*01f0*/  IADD3 R6, PT, PT, -R9, RZ, RZ ;  /* 0x000000ff09067210 */ /* 0x000fce0007ffe1ff */
.L_x_140:
[----:B------:R-:W0:Y:S08]  /*0200*/  LDC.64 R22, c[0x0][0x390] ;  /* 0x0000e400ff167b82 */ /* 0x000e300000000a00 */
[----:B------:R-:W1:Y:S01]  /*0210*/  LDC.64 R14, c[0x0][0x398] ;  /* 0x0000e600ff0e7b82 */ /* 0x000e620000000a00 */
[----:B0-----:R-:W-:-:S05]  /*0220*/  IMAD.WIDE R22, R7, 0x4, R22 ;  /* 0x0000000407167825 */ /* 0x001fca00078e0216 */
[----:B------:R0:W2:Y:S01]  /*0230*/  LDG.E R17, desc[UR4][R22.64] ;  /* 0x0000000416117981 */ /* 0x0000a2000c1e1900 */
[----:B-1----:R-:W-:-:S05]  /*0240*/  IMAD.WIDE R14, R11, 0x4, R14 ;  /* 0x000000040b0e7825 */ /* 0x002fca00078e020e */
[----:B------:R1:W3:Y:S01]  /*0250*/  LDG.E R21, desc[UR4][R14.64] ;  /* 0x000000040e157981 */ /* 0x0002e2000c1e1900 */
[----:B------:R-:W-:-:S04]  /*0260*/  IMAD.WIDE R18, R2, 0x4, R14 ;  /* 0x0000000402127825 */ /* 0x000fc800078e020e */
[C---:B0-----:R-:W-:Y:S01]  /*0270*/  IMAD.WIDE R22, R0.reuse, 0x4, R22 ;  /* 0x0000000400167825 */ /* 0x041fe200078e0216 */
[----:B------:R0:W4:Y:S04]  /*0280*/  LDG.E R13, desc[UR4][R18.64] ;  /* 0x00000004120d7981 */ /* 0x000128000c1e1900 */
[----:B------:R-:W4:Y:S01]  /*0290*/  LDG.E R12, desc[UR4][R22.64] ;  /* 0x00000004160c7981 */ /* 0x000f22000c1e1900 */
[----:B-1----:R-:W-:-:S04]  /*02a0*/  IMAD.WIDE R14, R0, 0x4, R22 ;  /* 0x00000004000e7825 */ /* 0x002fc800078e0216 */
[----:B------:R-:W-:Y:S01]  /*02b0*/  IMAD.WIDE R28, R2, 0x4, R18 ;  /* 0x00000004021c7825 */ /* 0x000fe200078e0212 */
[----:B------:R1:W5:Y:S03]  /*02c0*/  LDG.E R27, desc[UR4][R14.64] ;  /* 0x000000040e1b7981 */ /* 0x000366000c1e1900 */
[C---:B------:R-:W-:Y:S01]  /*02d0*/  IMAD.WIDE R24, R0.reuse, 0x4, R14 ;  /* 0x0000000400187825 */ /* 0x040fe200078e020e */
[----:B------:R-:W5:Y:S03]  /*02e0*/  LDG.E R26, desc[UR4][R28.64] ;  /* 0x000000041c1a7981 */ /* 0x000f66000c1e1900 */
[----:B0-----:R-:W-:Y:S02]  /*02f0*/  IMAD.WIDE R18, R0, 0x4, R24 ;  /* 0x0000000400127825 */ /* 0x001fe400078e0218 */
[----:B------:R-:W5:Y:S02]  /*0300*/  LDG.E R24, desc[UR4][R24.64] ;  /* 0x0000000418187981 */ /* 0x000f64000c1e1900 */
[----:B-1----:R-:W-:-:S02]  /*0310*/  IMAD.WIDE R14, R2, 0x4, R28 ;  /* 0x00000004020e7825 */ /* 0x002fc400078e021c */
[----:B------:R0:W5:Y:S04]  /*0320*/  LDG.E R22, desc[UR4][R18.64] ;  /* 0x0000000412167981 */ /* 0x000168000c1e1900 */
[----:B------:R1:W5:Y:S01]  /*0330*/  LDG.E R25, desc[UR4][R14.64] ;  /* 0x000000040e197981 */ /* 0x000362000c1e1900 */
[----:B0-----:R-:W-:-:S05]  /*0340*/  IMAD.WIDE R18, R0, 0x4, R18 ;  /* 0x0000000400127825 */ /* 0x001fca00078e0212 */
[----:B------:R-:W5:Y:S01]  /*0350*/  LDG.E R20, desc[UR4][R18.64] ;  /* 0x0000000412147981 */ /* 0x000f62000c1e1900 */
[C---:B--2---:R-:W-:Y:S01]  /*0360*/  FADD R29, R17.reuse, R16 ;  /* 0x00000010111d7221 */ /* 0x044fe20000000000 */
[----:B---3--:R-:W-:Y:S01]  /*0370*/  FFMA R21, R17, R21, R10 ;  /* 0x0000001511157223 */ /* 0x008fe2000000000a */
[----:B------:R-:W-:-:S04]  /*0380*/  IMAD.WIDE R16, R2, 0x4, R14 ;  /* 0x0000000402107825 */ /* 0x000fc800078e020e */
[----:B-1----:R-:W-:Y:S01]  /*0390*/  IMAD.WIDE R14, R0, 0x4, R18 ;  /* 0x00000004000e7825 */ /* 0x002fe200078e0212 */
[----:B------:R0:W2:Y:S03]  /*03a0*/  LDG.E R23, desc[UR4][R16.64] ;  /* 0x0000000410177981 */ /* 0x0000a6000c1e1900 */
[----:B----4-:R-:W-:Y:S02]  /*03b0*/  FFMA R10, R12, R13, R21 ;  /* 0x0000000d0c0a7223 */ /* 0x010fe40000000015 */
[----:B------:R1:W3:Y:S01]  /*03c0*/  LDG.E R13, desc[UR4][R14.64] ;  /* 0x000000040e0d7981 */ /* 0x0002e2000c1e1900 */
[----:B0-----:R-:W-:-:S05]  /*03d0*/  IMAD.WIDE R16, R2, 0x4, R16 ;  /* 0x0000000402107825 */ /* 0x001fca00078e0210 */
[----:B------:R-:W4:Y:S01]  /*03e0*/  LDG.E R21, desc[UR4][R16.64] ;  /* 0x0000000410157981 */ /* 0x000f22000c1e1900 */
[----:B-1----:R-:W-:-:S04]  /*03f0*/  IMAD.WIDE R14, R0, 0x4, R14 ;  /* 0x00000004000e7825 */ /* 0x002fc800078e020e */
[C---:B------:R-:W-:Y:S01]  /*0400*/  IMAD.WIDE R18, R2.reuse, 0x4, R16 ;  /* 0x0000000402127825 */ /* 0x040fe200078e0210 */
[----:B------:R-:W4:Y:S04]  /*0410*/  LDG.E R28, desc[UR4][R14.64] ;  /* 0x000000040e1c7981 */ /* 0x000f28000c1e1900 */
[----:B------:R0:W4:Y:S02]  /*0420*/  LDG.E R14, desc[UR4][R18.64] ;  /* 0x00000004120e7981 */ /* 0x000124000c1e1900 */
[----:B0-----:R-:W-:-:S06]  /*0430*/  IMAD.WIDE R18, R2, 0x4, R18 ;  /* 0x0000000402127825 */ /* 0x001fcc00078e0212 */
[----:B------:R-:W4:Y:S01]  /*0440*/  LDG.E R19, desc[UR4][R18.64] ;  /* 0x0000000412137981 */ /* 0x000f22000c1e1900 */
[----:B------:R-:W-:Y:S01]  /*0450*/  FADD R12, R29, R12 ;  /* 0x0000000c1d0c7221 */ /* 0x000fe20000000000 */
[----:B------:R-:W-:-:S03]  /*0460*/  IADD3 R6, PT, PT, R6, 0x8, RZ ;  /* 0x0000000806067810 */ /* 0x000fc60007ffe0ff */
[----:B-----5:R-:W-:Y:S01]  /*0470*/  FADD R29, R12, R27 ;  /* 0x0000001b0c1d7221 */ /* 0x020fe20000000000 */
[----:B------:R-:W-:Y:S01]  /*0480*/  FFMA R27, R27, R26, R10 ;  /* 0x0000001a1b1b7223 */ /* 0x000fe2000000000a */
[----:B------:R-:W-:Y:S02]  /*0490*/  ISETP.NE.AND P1, PT, R6, RZ, PT ;  /* 0x000000ff0600720c */ /* 0x000fe40003f25270 */
[----:B------:R-:W-:Y:S01]  /*04a0*/  FADD R29, R29, R24 ;  /* 0x000000181d1d7221 */ /* 0x000fe20000000000 */
[----:B------:R-:W-:-:S03]  /*04b0*/  FFMA R25, R24, R25, R27 ;  /* 0x0000001918197223 */ /* 0x000fc6000000001b */
[----:B------:R-:W-:-:S04]  /*04c0*/  FADD R29, R29, R22 ;  /* 0x000000161d1d7221 */ /* 0x000fc80000000000 */
[----:B------:R-:W-:Y:S01]  /*04d0*/  FADD R10, R29, R20 ;  /* 0x000000141d0a7221 */ /* 0x000fe20000000000 */
[----:B------:R-:W-:Y:S02]  /*04e0*/  LEA R7, R0, R7, 0x3 ;  /* 0x0000000700077211 */ /* 0x000fe400078e18ff */
[----:B------:R-:W-:Y:S01]  /*04f0*/  LEA R11, R2, R11, 0x3 ;  /* 0x0000000b020b7211 */ /* 0x000fe200078e18ff */
[----:B--2---:R-:W-:Y:S01]  /*0500*/  FFMA R23, R22, R23, R25 ;  /* 0x0000001716177223 */ /* 0x004fe20000000019 */
[----:B---3--:R-:W-:-:S03]  /*0510*/  FADD R15, R10, R13 ;  /* 0x0000000d0a0f7221 */ /* 0x008fc60000000000 */
[----:B----4-:R-:W-:Y:S01]  /*0520*/  FFMA R20, R20, R21, R23 ;  /* 0x0000001514147223 */ /* 0x010fe20000000017 */
[----:B------:R-:W-:-:S03]  /*0530*/  FADD R16, R15, R28 ;  /* 0x0000001c0f107221 */ /* 0x000fc60000000000 */
[----:B------:R-:W-:-:S04]  /*0540*/  FFMA R13, R13, R14, R20 ;  /* 0x0000000e0d0d7223 */ /* 0x000fc80000000014 */
[----:B------:R-:W-:Y:S01]  /*0550*/  FFMA R10, R28, R19, R13 ;  /* 0x000000131c0a7223 */ /* 0x000fe2000000000d */
[----:B------:R-:W-:Y:S06]  /*0560*/  @P1 BRA `(.L_x_140) ;  /* 0xfffffffc00241947 */ /* 0x000fec000383ffff */
.L_x_139:
[----:B------:R-:W-:Y:S05]  /*0570*/  @!P0 BRA `(.L_x_138) ;  /* 0x0000000400008947 */ /* 0x000fea0003800000 */
[----:B------:R-:W-:Y:S02]  /*0580*/  ISETP.GE.U32.AND P0, PT, R8, 0x4, PT ;  /* 0x000000040800780c */ /* 0x000fe40003f06070 */
[----:B------:R-:W-:-:S04]  /*0590*/  LOP3.LUT R17, R4, 0x3, RZ, 0xc0, !PT ;  /* 0x0000000304117812 */ /* 0x000fc800078ec0ff */
[----:B------:R-:W-:-:S07]  /*05a0*/  ISETP.NE.AND P1, PT, R17, RZ, PT ;  /* 0x000000ff1100720c */ /* 0x000fce0003f25270 */
[----:B------:R-:W-:Y:S06]  /*05b0*/  @!P0 BRA `(.L_x_141) ;  /* 0x0000000000748947 */ /* 0x000fec0003800000 */
[----:B------:R-:W0:Y:S01]  /*05c0*/  LDC.64 R24, c[0x0][0x390] ;  /* 0x0000e400ff187b82 */ /* 0x000e220000000a00 */
[C---:B------:R-:W-:Y:S02]  /*05d0*/  IMAD R7, R9.reuse, R0, R3 ;  /* 0x0000000009077224 */ /* 0x040fe400078e0203 */
[----:B------:R-:W-:-:S05]  /*05e0*/  IMAD R11, R9, R2, R5 ;  /* 0x00000002090b7224 */ /* 0x000fca00078e0205 */
[----:B------:R-:W1:Y:S01]  /*05f0*/  LDC.64 R26, c[0x0][0x398] ;  /* 0x0000e600ff1a7b82 */ /* 0x000e620000000a00 */
[----:B0-----:R-:W-:-:S04]  /*0600*/  IMAD.WIDE R24, R7, 0x4, R24 ;  /* 0x0000000407187825 */ /* 0x001fc800078e0218 */
[----:B------:R-:W-:Y:S02]  /*0610*/  IMAD.WIDE R18, R0, 0x4, R24 ;  /* 0x0000000400127825 */ /* 0x000fe400078e0218 */
[----:B------:R-:W2:Y:S02]  /*0620*/  LDG.E R25, desc[UR4][R24.64] ;  /* 0x0000000418197981 */ /* 0x000ea4000c1e1900 */
[----:B-1----:R-:W-:-:S04]  /*0630*/  IMAD.WIDE R26, R11, 0x4, R26 ;  /* 0x000000040b1a7825 */ /* 0x002fc800078e021a */
[----:B------:R-:W-:Y:S01]  /*0640*/  IMAD.WIDE R12, R0, 0x4, R18 ;  /* 0x00000004000c7825 */ /* 0x000fe200078e0212 */
[----:B------:R2:W3:Y:S03]  /*0650*/  LDG.E R11, desc[UR4][R26.64] ;  /* 0x000000041a0b7981 */ /* 0x0004e6000c1e1900 */
[----:B------:R-:W-:Y:S01]  /*0660*/  IMAD.WIDE R14, R2, 0x4, R26 ;  /* 0x00000004020e7825 */ /* 0x000fe200078e021a */
[----:B------:R-:W4:Y:S03]  /*0670*/  LDG.E R18, desc[UR4][R18.64] ;  /* 0x0000000412127981 */ /* 0x000f26000c1e1900 */
[----:B------:R-:W-:Y:S01]  /*0680*/  IMAD.WIDE R20, R0, 0x4, R12 ;  /* 0x0000000400147825 */ /* 0x000fe200078e020c */
[----:B------:R-:W5:Y:S03]  /*0690*/  LDG.E R8, desc[UR4][R12.64] ;  /* 0x000000040c087981 */ /* 0x000f66000c1e1900 */
[----:B------:R-:W-:-:S02]  /*06a0*/  IMAD.WIDE R6, R2, 0x4, R14 ;  /* 0x0000000402067825 */ /* 0x000fc400078e020e */
[----:B------:R-:W5:Y:S02]  /*06b0*/  LDG.E R14, desc[UR4][R14.64] ;  /* 0x000000040e0e7981 */ /* 0x000f64000c1e1900 */
[----:B------:R-:W-:Y:S02]  /*06c0*/  IMAD.WIDE R22, R2, 0x4, R6 ;  /* 0x0000000402167825 */ /* 0x000fe400078e0206 */
[----:B------:R-:W5:Y:S04]  /*06d0*/  LDG.E R20, desc[UR4][R20.64] ;  /* 0x0000000414147981 */ /* 0x000f68000c1e1900 */
[----:B------:R-:W5:Y:S04]  /*06e0*/  LDG.E R6, desc[UR4][R6.64] ;  /* 0x0000000406067981 */ /* 0x000f68000c1e1900 */
[----:B------:R-:W5:Y:S01]  /*06f0*/  LDG.E R22, desc[UR4][R22.64] ;  /* 0x0000000416167981 */ /* 0x000f62000c1e1900 */
[----:B------:R-:W-:Y:S01]  /*0700*/  IADD3 R9, PT, PT, R9, 0x4, RZ ;  /* 0x0000000409097810 */ /* 0x000fe20007ffe0ff */
[----:B--2---:R-:W-:Y:S01]  /*0710*/  FADD R27, R16, R25 ;  /* 0x00000019101b7221 */ /* 0x004fe20000000000 */
[----:B---3--:R-:W-:-:S03]  /*0720*/  FFMA R11, R25, R11, R10 ;  /* 0x0000000b190b7223 */ /* 0x008fc6000000000a */
[----:B----4-:R-:W-:-:S04]  /*0730*/  FADD R27, R27, R18 ;  /* 0x000000121b1b7221 */ /* 0x010fc80000000000 */
[----:B-----5:R-:W-:Y:S01]  /*0740*/  FADD R27, R27, R8 ;  /* 0x000000081b1b7221 */ /* 0x020fe20000000000 */
[----:B------:R-:W-:-:S03]  /*0750*/  FFMA R11, R18, R14, R11 ;  /* 0x0000000e120b7223 */ /* 0x000fc6000000000b */
[----:B------:R-:W-:Y:S01]  /*0760*/  FADD R16, R27, R20 ;  /* 0x000000141b107221 */ /* 0x000fe20000000000 */
[----:B------:R-:W-:-:S04]  /*0770*/  FFMA R11, R8, R6, R11 ;  /* 0x00000006080b7223 */ /* 0x000fc8000000000b */
[----:B------:R-:W-:-:S07]  /*0780*/  FFMA R10, R20, R22, R11 ;  /* 0x00000016140a7223 */ /* 0x000fce000000000b */
.L_x_141:
[----:B------:R-:W-:Y:S05]  /*0790*/  @!P1 BRA `(.L_x_138) ;  /* 0x0000000000789947 */ /* 0x000fea0003800000 */
[----:B------:R-:W0:Y:S01]  /*07a0*/  LDC.64 R18, c[0x0][0x390] ;  /* 0x0000e400ff127b82 */ /* 0x000e220000000a00 */
[----:B------:R-:W-:Y:S02]  /*07b0*/  ISETP.NE.AND P0, PT, R17, 0x1, PT ;  /* 0x000000011100780c */ /* 0x000fe40003f05270 */
[----:B------:R-:W-:-:S04]  /*07c0*/  LOP3.LUT R4, R4, 0x1, RZ, 0xc0, !PT ;  /* 0x0000000104047812 */ /* 0x000fc800078ec0ff */
[----:B------:R-:W-:Y:S01]  /*07d0*/  ISETP.NE.U32.AND P1, PT, R4, 0x1, PT ;  /* 0x000000010400780c */ /* 0x000fe20003f25070 */
[----:B------:R-:W1:Y:S06]  /*07e0*/  LDC.64 R14, c[0x0][0x398] ;  /* 0x0000e600ff0e7b82 */ /* 0x000e6c0000000a00 */
[C---:B------:R-:W-:Y:S02]  /*07f0*/  @P0 IMAD R21, R9.reuse, R0, R3 ;  /* 0x0000000009150224 */ /* 0x040fe400078e0203 */
[----:B------:R-:W2:Y:S01]  /*0800*/  LDC.64 R6, c[0x0][0x390] ;  /* 0x0000e400ff067b82 */ /* 0x000ea20000000a00 */
[C---:B------:R-:W-:Y:S01]  /*0810*/  @P0 IMAD R11, R9.reuse, R2, R5 ;  /* 0x00000002090b0224 */ /* 0x040fe200078e0205 */
[----:B------:R-:W-:-:S06]  /*0820*/  @P0 IADD3 R9, PT, PT, R9, 0x2, RZ ;  /* 0x0000000209090810 */ /* 0x000fcc0007ffe0ff */
[----:B------:R-:W3:Y:S01]  /*0830*/  LDC.64 R12, c[0x0][0x398] ;  /* 0x0000e600ff0c7b82 */ /* 0x000ee20000000a00 */
[----:B0-----:R-:W-:-:S04]  /*0840*/  @P0 IMAD.WIDE R20, R21, 0x4, R18 ;  /* 0x0000000415140825 */ /* 0x001fc800078e0212 */
[----:B-1----:R-:W-:Y:S02]  /*0850*/  @P0 IMAD.WIDE R14, R11, 0x4, R14 ;  /* 0x000000040b0e0825 */ /* 0x002fe400078e020e */
[----:B------:R-:W4:Y:S02]  /*0860*/  @P0 LDG.E R11, desc[UR4][R20.64] ;  /* 0x00000004140b0981 */ /* 0x000f24000c1e1900 */
[C---:B------:R-:W-:Y:S02]  /*0870*/  @!P1 IMAD R17, R9.reuse, R0, R3 ;  /* 0x0000000009119224 */ /* 0x040fe400078e0203 */
[----:B------:R-:W-:Y:S02]  /*0880*/  @!P1 IMAD R23, R9, R2, R5 ;  /* 0x0000000209179224 */ /* 0x000fe400078e0205 */
[----:B------:R-:W-:-:S04]  /*0890*/  @P0 IMAD.WIDE R18, R0, 0x4, R20 ;  /* 0x0000000400120825 */ /* 0x000fc800078e0214 */
[----:B------:R-:W-:Y:S02]  /*08a0*/  @P0 IMAD.WIDE R8, R2, 0x4, R14 ;  /* 0x0000000402080825 */ /* 0x000fe400078e020e */
[----:B------:R-:W5:Y:S02]  /*08b0*/  @P0 LDG.E R14, desc[UR4][R14.64] ;  /* 0x000000040e0e0981 */ /* 0x000f64000c1e1900 */
[----:B--2---:R-:W-:Y:S02]  /*08c0*/  @!P1 IMAD.WIDE R6, R17, 0x4, R6 ;  /* 0x0000000411069825 */ /* 0x004fe400078e0206 */
[----:B------:R-:W2:Y:S02]  /*08d0*/  @P0 LDG.E R18, desc[UR4][R18.64] ;  /* 0x0000000412120981 */ /* 0x000ea4000c1e1900 */
[----:B---3--:R-:W-:Y:S02]  /*08e0*/  @!P1 IMAD.WIDE R12, R23, 0x4, R12 ;  /* 0x00000004170c9825 */ /* 0x008fe400078e020c */
[----:B------:R-:W3:Y:S04]  /*08f0*/  @P0 LDG.E R8, desc[UR4][R8.64] ;  /* 0x0000000408080981 */ /* 0x000ee8000c1e1900 */
[----:B------:R-:W3:Y:S04]  /*0900*/  @!P1 LDG.E R7, desc[UR4][R6.64] ;  /* 0x0000000406079981 */ /* 0x000ee8000c1e1900 */
[----:B------:R-:W3:Y:S01]  /*0910*/  @!P1 LDG.E R12, desc[UR4][R12.64] ;  /* 0x000000040c0c9981 */ /* 0x000ee2000c1e1900 */
[----:B----4-:R-:W-:Y:S01]  /*0920*/  @P0 FADD R2, R16, R11 ;  /* 0x0000000b10020221 */ /* 0x010fe20000000000 */
[----:B-----5:R-:W-:-:S03]  /*0930*/  @P0 FFMA R11, R11, R14, R10 ;  /* 0x0000000e0b0b0223 */ /* 0x020fc6000000000a */
[----:B--2---:R-:W-:Y:S01]  /*0940*/  @P0 FADD R16, R2, R18 ;  /* 0x0000001202100221 */ /* 0x004fe20000000000 */
[----:B---3--:R-:W-:-:S03]  /*0950*/  @P0 FFMA R10, R18, R8, R11 ;  /* 0x00000008120a0223 */ /* 0x008fc6000000000b */
[----:B------:R-:W-:Y:S01]  /*0960*/  @!P1 FADD R16, R16, R7 ;  /* 0x0000000710109221 */ /* 0x000fe20000000000 */
[----:B------:R-:W-:-:S07]  /*0970*/  @!P1 FFMA R10, R7, R12, R10 ;  /* 0x0000000c070a9223 */ /* 0x000fce000000000a */
.L_x_138:
[C---:B------:R-:W-:Y:S01]  /*0980*/  ISETP.NE.AND P0, PT, R5.reuse, RZ, PT ;  /* 0x000000ff0500720c */ /* 0x040fe20003f05270 */
[----:B------:R-:W0:Y:S01]  /*0990*/  LDC.64 R8, c[0x0][0x380] ;  /* 0x0000e000ff087b82 */ /* 0x000e220000000a00 */
[----:B------:R-:W-:-:S11]  /*09a0*/  IMAD R5, R5, R0, R3 ;  /* 0x0000000005057224 */ /* 0x000fd600078e0203 */
[----:B------:R-:W1:Y:S01]  /*09b0*/  @!P0 LDC.64 R6, c[0x0][0x388] ;  /* 0x0000e200ff068b82 */ /* 0x000e620000000a00 */
[----:B0-----:R-:W-:-:S04]  /*09c0*/  IMAD.WIDE R4, R5, 0x4, R8 ;  /* 0x0000000405047825 */ /* 0x001fc800078e0208 */
[----:B-1----:R-:W-:-:S05]  /*09d0*/  @!P0 IMAD.WIDE R2, R3, 0x4, R6 ;  /* 0x0000000403028825 */ /* 0x002fca00078e0206 */
[----:B------:R-:W-:Y:S04]  /*09e0*/  @!P0 STG.E desc[UR4][R2.64], R16 ;  /* 0x0000001002008986 */ /* 0x000fe8000c101904 */
[----:B------:R-:W-:Y:S01]  /*09f0*/  STG.E desc[UR4][R4.64], R10 ;  /* 0x0000000a04007986 */ /* 0x000fe2000c101904 */
[----:B------:R-:W-:Y:S05]  /*0a00*/  EXIT ;  /* 0x000000000000794d */ /* 0x000fea0003800000 */
.L_x_142:
        /* <DEDUP_REMOVED lines=15> */
.L_x_182:


//--------------------- .text._Z29dinp_backward_cuda_blocktiledPKfS0_Pfiii --------------------------
	.section	.text._Z29dinp_backward_cuda_blocktiledPKfS0_Pfiii,"ax",@progbits
	.align	128
        .global         _Z29dinp_backward_cuda_blocktiledPKfS0_Pfiii
        .type           _Z29dinp_backward_cuda_blocktiledPKfS0_Pfiii,@function
        .size           _Z29dinp_backward_cuda_blocktiledPKfS0_Pfiii,(.L_x_183 - _Z29dinp_backward_cuda_blocktiledPKfS0_Pfiii)
        .other          _Z29dinp_backward_cuda_blocktiledPKfS0_Pfiii,@"STO_CUDA_ENTRY STV_DEFAULT"
_Z29dinp_backward_cuda_blocktiledPKfS0_Pfiii:
.text._Z29dinp_backward_cuda_blocktiledPKfS0_Pfiii:
[----:B------:R-:W-:Y:S01]  /*0000*/  LDC R1, c[0x0][0x37c] ;  /* 0x0000df00ff017b82 */ /* 0x000fe20000000800 */
[----:B------:R-:W0:Y:S01]  /*0010*/  LDCU.64 UR6, c[0x0][0x398] ;  /* 0x00007300ff0677ac */ /* 0x000e220008000a00 */
[----:B------:R-:W1:Y:S06]  /*0020*/  S2R R3, SR_TID.X ;  /* 0x0000000000037919 */ /* 0x000e6c0000002100 */
[----:B------:R-:W2:Y:S01]  /*0030*/  S2UR UR5, SR_CTAID.Y ;  /* 0x00000000000579c3 */ /* 0x000ea20000002600 */
[----:B------:R-:W-:Y:S02]  /*0040*/  CS2R R22, SRZ ;  /* 0x0000000000167805 */ /* 0x000fe4000001ff00 */
[----:B------:R-:W-:Y:S01]  /*0050*/  CS2R R24, SRZ ;  /* 0x0000000000187805 */ /* 0x000fe2000001ff00 */
[----:B------:R-:W3:Y:S01]  /*0060*/  S2R R0, SR_CTAID.X ;  /* 0x0000000000007919 */ /* 0x000ee20000002500 */
[----:B------:R-:W-:-:S02]  /*0070*/  CS2R R36, SRZ ;  /* 0x0000000000247805 */ /* 0x000fc4000001ff00 */
[----:B------:R-:W-:Y:S01]  /*0080*/  CS2R R26, SRZ ;  /* 0x00000000001a7805 */ /* 0x000fe2000001ff00 */
[----:B------:R-:W4:Y:S01]  /*0090*/  LDCU.64 UR10, c[0x0][0x358] ;  /* 0x00006b00ff0a77ac */ /* 0x000f220008000a00 */
[----:B0-----:R-:W-:-:S04]  /*00a0*/  UISETP.LT.AND UP0, UPT, UR6, UR7, UPT ;  /* 0x000000070600728c */ /* 0x001fc8000bf01270 */
[----:B------:R-:W-:-:S04]  /*00b0*/  USEL UR9, UR6, UR7, !UP0 ;  /* 0x0000000706097287 */ /* 0x000fc8000c000000 */
[----:B------:R-:W-:Y:S02]  /*00c0*/  UISETP.NE.AND UP0, UPT, UR9, URZ, UPT ;  /* 0x000000ff0900728c */ /* 0x000fe4000bf05270 */
[----:B--2---:R-:W-:Y:S01]  /*00d0*/  USHF.L.U32 UR5, UR5, 0x6, URZ ;  /* 0x0000000605057899 */ /* 0x004fe200080006ff */
[----:B-1----:R-:W-:Y:S02]  /*00e0*/  LOP3.LUT R5, R3, 0x3f, RZ, 0xc0, !PT ;  /* 0x0000003f03057812 */ /* 0x002fe400078ec0ff */
[----:B------:R-:W-:-:S04]  /*00f0*/  SHF.R.U32.HI R28, RZ, 0x6, R3 ;  /* 0x00000006ff1c7819 */ /* 0x000fc80000011603 */
[----:B----4-:R-:W-:Y:S05]  /*0100*/  BRA.U !UP0, `(.L_x_143) ;  /* 0x0000000908147547 */ /* 0x010fea000b800000 */
[----:B------:R-:W0:Y:S01]  /*0110*/  S2UR UR8, SR_CgaCtaId ;  /* 0x00000000000879c3 */ /* 0x000e220000008800 */
[----:B------:R-:W-:Y:S01]  /*0120*/  UMOV UR4, 0x400 ;  /* 0x0000040000047882 */ /* 0x000fe20000000000 */
[C---:B------:R-:W-:Y:S01]  /*0130*/  LOP3.LUT R35, R3.reuse, 0x7, RZ, 0xc0, !PT ;  /* 0x0000000703237812 */ /* 0x040fe200078ec0ff */
[----:B------:R-:W-:Y:S01]  /*0140*/  UIADD3 UR7, UPT, UPT, UR4, 0x800, URZ ;  /* 0x0000080004077890 */ /* 0x000fe2000fffe0ff */
[----:B---3--:R-:W-:Y:S01]  /*0150*/  LEA R33, R0, R5, 0x6 ;  /* 0x0000000500217211 */ /* 0x008fe200078e30ff */
[----:B------:R-:W-:Y:S01]  /*0160*/  HFMA2 R23, -RZ, RZ, 0, 0 ;  /* 0x00000000ff177431 */ /* 0x000fe200000001ff */
[C---:B------:R-:W-:Y:S01]  /*0170*/  LEA.HI R34, R3.reuse, UR5, RZ, 0x1d ;  /* 0x0000000503227c11 */ /* 0x040fe2000f8fe8ff */
[----:B------:R-:W1:Y:S01]  /*0180*/  LDCU UR12, c[0x0][0x3a0] ;  /* 0x00007400ff0c77ac */ /* 0x000e620008000800 */
[----:B------:R-:W-:Y:S01]  /*0190*/  LOP3.LUT R2, R3, 0x3c0, RZ, 0xc0, !PT ;  /* 0x000003c003027812 */ /* 0x000fe200078ec0ff */
[----:B------:R-:W-:Y:S01]  /*01a0*/  IMAD R30, R33, UR6, R28 ;  /* 0x00000006211e7c24 */ /* 0x000fe2000f8e021c */
[----:B------:R-:W-:Y:S01]  /*01b0*/  SHF.L.U32 R31, R3, 0x2, RZ ;  /* 0x00000002031f7819 */ /* 0x000fe200000006ff */
[----:B------:R-:W-:Y:S01]  /*01c0*/  IMAD R29, R34, UR6, R35 ;  /* 0x00000006221d7c24 */ /* 0x000fe2000f8e0223 */
[--C-:B------:R-:W-:Y:S01]  /*01d0*/  LOP3.LUT R2, R2, 0x3f, R3.reuse, 0xf8, !PT ;  /* 0x0000003f02027812 */ /* 0x100fe200078ef803 */
[----:B------:R-:W2:Y:S01]  /*01e0*/  LDCU.64 UR14, c[0x0][0x398] ;  /* 0x00007300ff0e77ac */ /* 0x000ea20008000a00 */
[----:B------:R-:W-:-:S02]  /*01f0*/  LOP3.LUT R3, R35, 0x3f8, R3, 0xf8, !PT ;  /* 0x000003f823037812 */ /* 0x000fc400078ef803 */
[----:B------:R-:W-:Y:S01]  /*0200*/  LOP3.LUT R31, R31, 0xf00, RZ, 0xc0, !PT ;  /* 0x00000f001f1f7812 */ /* 0x000fe200078ec0ff */
[----:B0-----:R-:W-:Y:S02]  /*0210*/  ULEA UR7, UR8, UR7, 0x18 ;  /* 0x0000000708077291 */ /* 0x001fe4000f8ec0ff */
[----:B------:R-:W-:-:S03]  /*0220*/  ULEA UR6, UR8, UR4, 0x18 ;  /* 0x0000000408067291 */ /* 0x000fc6000f8ec0ff */
[----:B------:R-:W-:Y:S01]  /*0230*/  UMOV UR4, URZ ;  /* 0x000000ff00047c82 */ /* 0x000fe20008000000 */
[----:B------:R-:W-:Y:S02]  /*0240*/  LEA R32, R2, UR7, 0x2 ;  /* 0x0000000702207c11 */ /* 0x000fe4000f8e10ff */
[----:B------:R-:W-:Y:S02]  /*0250*/  LEA R3, R3, UR6, 0x2 ;  /* 0x0000000603037c11 */ /* 0x000fe4000f8e10ff */
[----:B-12---:R-:W-:-:S07]  /*0260*/  LEA R2, R5, UR7, 0x2 ;  /* 0x0000000705027c11 */ /* 0x006fce000f8e10ff */
.L_x_144:
[----:B------:R-:W-:Y:S01]  /*0270*/  ISETP.GE.U32.AND P0, PT, R35, UR14, PT ;  /* 0x0000000e23007c0c */ /* 0x000fe2000bf06070 */
[----:B------:R-:W-:Y:S01]  /*0280*/  UMOV UR7, UR15 ;  /* 0x0000000f00077c82 */ /* 0x000fe20008000000 */
[----:B------:R-:W-:Y:S02]  /*0290*/  ISETP.GE.U32.AND P1, PT, R33, UR12, PT ;  /* 0x0000000c21007c0c */ /* 0x000fe4000bf26070 */
        /* <DEDUP_REMOVED lines=13> */
[----:B------:R-:W0:Y:S04]  /*0370*/  LDS.128 R8, [R31+UR6+0x20] ;  /* 0x000020061f087984 */ /* 0x000e280008000c00 */
[----:B------:R-:W1:Y:S04]  /*0380*/  LDS.128 R4, [R31+UR6] ;  /* 0x000000061f047984 */ /* 0x000e680008000c00 */
[----:B------:R-:W2:Y:S04]  /*0390*/  LDS R20, [R2+0x100] ;  /* 0x0001000002147984 */ /* 0x000ea80000000800 */
[----:B------:R-:W3:Y:S04]  /*03a0*/  LDS.128 R12, [R31+UR6+0x40] ;  /* 0x000040061f0c7984 */ /* 0x000ee80008000c00 */
[----:B------:R-:W-:Y:S04]  /*03b0*/  LDS.128 R16, [R31+UR6+0x60] ;  /* 0x000060061f107984 */ /* 0x000fe80008000c00 */
[----:B------:R-:W-:Y:S01]  /*03c0*/  LDS R38, [R2+0x300] ;  /* 0x0003000002267984 */ /* 0x000fe20000000800 */
[----:B0-----:R-:W-:-:S03]  /*03d0*/  FFMA R8, R21, R8, R27 ;  /* 0x0000000815087223 */ /* 0x001fc6000000001b */
[----:B------:R-:W0:Y:S01]  /*03e0*/  LDS R27, [R2+0x200] ;  /* 0x00020000021b7984 */ /* 0x000e220000000800 */
[----:B-1----:R-:W-:-:S04]  /*03f0*/  FFMA R41, R21, R4, R22 ;  /* 0x0000000415297223 */ /* 0x002fc80000000016 */
[C---:B--2---:R-:W-:Y:S01]  /*0400*/  FFMA R4, R20.reuse, R5, R41 ;  /* 0x0000000514047223 */ /* 0x044fe20000000029 */
[----:B---3--:R-:W-:Y:S01]  /*0410*/  FFMA R5, R21, R12, R26 ;  /* 0x0000000c15057223 */ /* 0x008fe2000000001a */
[C---:B------:R-:W-:Y:S02]  /*0420*/  FFMA R9, R20.reuse, R9, R8 ;  /* 0x0000000914097223 */ /* 0x040fe40000000008 */
[----:B0-----:R-:W-:Y:S01]  /*0430*/  FFMA R39, R27, R6, R4 ;  /* 0x000000061b277223 */ /* 0x001fe20000000004 */
[----:B------:R-:W-:Y:S01]  /*0440*/  FFMA R4, R20, R13, R5 ;  /* 0x0000000d14047223 */ /* 0x000fe20000000005 */
[----:B------:R-:W-:-:S04]  /*0450*/  FFMA R5, R21, R16, R24 ;  /* 0x0000001015057223 */ /* 0x000fc80000000018 */
[----:B------:R-:W-:Y:S01]  /*0460*/  FFMA R12, R20, R17, R5 ;  /* 0x00000011140c7223 */ /* 0x000fe20000000005 */
[C---:B------:R-:W-:Y:S01]  /*0470*/  FFMA R10, R27.reuse, R10, R9 ;  /* 0x0000000a1b0a7223 */ /* 0x040fe20000000009 */
[C---:B------:R-:W-:Y:S02]  /*0480*/  FFMA R13, R27.reuse, R14, R4 ;  /* 0x0000000e1b0d7223 */ /* 0x040fe40000000004 */
[----:B------:R-:W-:Y:S01]  /*0490*/  FFMA R17, R27, R18, R12 ;  /* 0x000000121b117223 */ /* 0x000fe2000000000c */
[C---:B------:R-:W-:Y:S01]  /*04a0*/  FFMA R44, R38.reuse, R7, R39 ;  /* 0x00000007262c7223 */ /* 0x040fe20000000027 */
[C---:B------:R-:W-:Y:S01]  /*04b0*/  FFMA R39, R38.reuse, R11, R10 ;  /* 0x0000000b26277223 */ /* 0x040fe2000000000a */
[C---:B------:R-:W-:Y:S01]  /*04c0*/  FFMA R40, R38.reuse, R15, R13 ;  /* 0x0000000f26287223 */ /* 0x040fe2000000000d */
[----:B------:R-:W-:Y:S01]  /*04d0*/  FFMA R42, R38, R19, R17 ;  /* 0x00000013262a7223 */ /* 0x000fe20000000011 */
[----:B------:R-:W0:Y:S04]  /*04e0*/  LDS.128 R4, [R31+UR6+0x80] ;  /* 0x000080061f047984 */ /* 0x000e280008000c00 */
[----:B------:R-:W1:Y:S04]  /*04f0*/  LDS.128 R8, [R31+UR6+0xa0] ;  /* 0x0000a0061f087984 */ /* 0x000e680008000c00 */
[----:B------:R-:W2:Y:S04]  /*0500*/  LDS.128 R12, [R31+UR6+0xc0] ;  /* 0x0000c0061f0c7984 */ /* 0x000ea80008000c00 */
[----:B------:R-:W3:Y:S01]  /*0510*/  LDS.128 R16, [R31+UR6+0xe0] ;  /* 0x0000e0061f107984 */ /* 0x000ee20008000c00 */
[----:B0-----:R-:W-:-:S03]  /*0520*/  FFMA R41, R21, R4, R36 ;  /* 0x0000000415297223 */ /* 0x001fc60000000024 */
[----:B------:R-:W-:Y:S01]  /*0530*/  LDS R36, [R2+0x500] ;  /* 0x0005000002247984 */ /* 0x000fe20000000800 */
[C---:B-1----:R-:W-:Y:S01]  /*0540*/  FFMA R8, R21.reuse, R8, R37 ;  /* 0x0000000815087223 */ /* 0x042fe20000000025 */
[C---:B--2---:R-:W-:Y:S01]  /*0550*/  FFMA R25, R21.reuse, R12, R25 ;  /* 0x0000000c15197223 */ /* 0x044fe20000000019 */
[----:B---3--:R-:W-:Y:S01]  /*0560*/  FFMA R16, R21, R16, R23 ;  /* 0x0000001015107223 */ /* 0x008fe20000000017 */
[C---:B------:R-:W-:Y:S01]  /*0570*/  FFMA R4, R20.reuse, R5, R41 ;  /* 0x0000000514047223 */ /* 0x040fe20000000029 */
[C---:B------:R-:W-:Y:S01]  /*0580*/  FFMA R9, R20.reuse, R9, R8 ;  /* 0x0000000914097223 */ /* 0x040fe20000000008 */
[C---:B------:R-:W-:Y:S01]  /*0590*/  FFMA R13, R20.reuse, R13, R25 ;  /* 0x0000000d140d7223 */ /* 0x040fe20000000019 */
[----:B------:R-:W-:Y:S01]  /*05a0*/  FFMA R17, R20, R17, R16 ;  /* 0x0000001114117223 */ /* 0x000fe20000000010 */
[C---:B------:R-:W-:Y:S01]  /*05b0*/  FFMA R5, R27.reuse, R6, R4 ;  /* 0x000000061b057223 */ /* 0x040fe20000000004 */
[C---:B------:R-:W-:Y:S01]  /*05c0*/  FFMA R10, R27.reuse, R10, R9 ;  /* 0x0000000a1b0a7223 */ /* 0x040fe20000000009 */
[C---:B------:R-:W-:Y:S01]  /*05d0*/  FFMA R14, R27.reuse, R14, R13 ;  /* 0x0000000e1b0e7223 */ /* 0x040fe2000000000d */
[----:B------:R-:W-:Y:S01]  /*05e0*/  FFMA R18, R27, R18, R17 ;  /* 0x000000121b127223 */ /* 0x000fe20000000011 */
[----:B------:R-:W-:Y:S04]  /*05f0*/  LDS R37, [R2+0x400] ;  /* 0x0004000002257984 */ /* 0x000fe80000000800 */
[----:B------:R-:W0:Y:S04]  /*0600*/  LDS.128 R24, [R31+UR6+0x30] ;  /* 0x000030061f187984 */ /* 0x000e280008000c00 */
[----:B------:R-:W1:Y:S01]  /*0610*/  LDS.128 R20, [R31+UR6+0x10] ;  /* 0x000010061f147984 */ /* 0x000e620008000c00 */
[----:B------:R-:W-:-:S03]  /*0620*/  FFMA R16, R38, R7, R5 ;  /* 0x0000000726107223 */ /* 0x000fc60000000005 */
[----:B------:R-:W2:Y:S01]  /*0630*/  LDS.128 R4, [R31+UR6+0x50] ;  /* 0x000050061f047984 */ /* 0x000ea20008000c00 */
[----:B0-----:R-:W-:-:S03]  /*0640*/  FFMA R24, R37, R24, R39 ;  /* 0x0000001825187223 */ /* 0x001fc60000000027 */
[----:B------:R-:W0:Y:S01]  /*0650*/  LDS R39, [R2+0x600] ;  /* 0x0006000002277984 */ /* 0x000e220000000800 */
[C---:B-1----:R-:W-:Y:S01]  /*0660*/  FFMA R9, R37.reuse, R20, R44 ;  /* 0x0000001425097223 */ /* 0x042fe2000000002c */
[C---:B------:R-:W-:Y:S01]  /*0670*/  FFMA R43, R38.reuse, R11, R10 ;  /* 0x0000000b262b7223 */ /* 0x040fe2000000000a */
[----:B------:R-:W-:Y:S01]  /*0680*/  FFMA R45, R38, R15, R14 ;  /* 0x0000000f262d7223 */ /* 0x000fe2000000000e */
[----:B------:R-:W-:Y:S01]  /*0690*/  LDS R20, [R2+0x700] ;  /* 0x0007000002147984 */ /* 0x000fe20000000800 */
[C---:B------:R-:W-:Y:S01]  /*06a0*/  FFMA R12, R36.reuse, R21, R9 ;  /* 0x00000015240c7223 */ /* 0x040fe20000000009 */
[----:B--2---:R-:W-:Y:S02]  /*06b0*/  FFMA R13, R37, R4, R40 ;  /* 0x00000004250d7223 */ /* 0x004fe40000000028 */
[----:B------:R-:W1:Y:S02]  /*06c0*/  LDS.128 R8, [R31+UR6+0x70] ;  /* 0x000070061f087984 */ /* 0x000e640008000c00 */
[----:B------:R-:W-:Y:S01]  /*06d0*/  FFMA R4, R36, R5, R13 ;  /* 0x0000000524047223 */ /* 0x000fe2000000000d */
[----:B0-----:R-:W-:-:S02]  /*06e0*/  FFMA R17, R39, R22, R12 ;  /* 0x0000001627117223 */ /* 0x001fc4000000000c */
[----:B------:R-:W0:Y:S01]  /*06f0*/  LDS.128 R12, [R31+UR6+0x90] ;  /* 0x000090061f0c7984 */ /* 0x000e220008000c00 */
[----:B------:R-:W-:Y:S01]  /*0700*/  FFMA R6, R39, R6, R4 ;  /* 0x0000000627067223 */ /* 0x000fe20000000004 */
[----:B------:R-:W-:Y:S01]  /*0710*/  FFMA R25, R36, R25, R24 ;  /* 0x0000001924197223 */ /* 0x000fe20000000018 */
[----:B-1----:R-:W-:-:S04]  /*0720*/  FFMA R5, R37, R8, R42 ;  /* 0x0000000825057223 */ /* 0x002fc8000000002a */
[----:B------:R-:W-:Y:S01]  /*0730*/  FFMA R4, R36, R9, R5 ;  /* 0x0000000924047223 */ /* 0x000fe20000000005 */
[----:B------:R-:W-:-:S03]  /*0740*/  FFMA R26, R39, R26, R25 ;  /* 0x0000001a271a7223 */ /* 0x000fc60000000019 */
[----:B------:R-:W-:Y:S01]  /*0750*/  FFMA R9, R39, R10, R4 ;  /* 0x0000000a27097223 */ /* 0x000fe20000000004 */
[----:B------:R-:W-:Y:S01]  /*0760*/  FFMA R27, R20, R27, R26 ;  /* 0x0000001b141b7223 */ /* 0x000fe2000000001a */
[----:B------:R-:W-:Y:S01]  /*0770*/  FFMA R41, R38, R19, R18 ;  /* 0x0000001326297223 */ /* 0x000fe20000000012 */
[C---:B------:R-:W-:Y:S01]  /*0780*/  FFMA R22, R20.reuse, R23, R17 ;  /* 0x0000001714167223 */ /* 0x040fe20000000011 */
[C---:B------:R-:W-:Y:S01]  /*0790*/  FFMA R26, R20.reuse, R7, R6 ;  /* 0x00000007141a7223 */ /* 0x040fe20000000006 */
[----:B------:R-:W-:Y:S01]  /*07a0*/  FFMA R24, R20, R11, R9 ;  /* 0x0000000b14187223 */ /* 0x000fe20000000009 */
[----:B0-----:R-:W-:Y:S02]  /*07b0*/  FFMA R5, R37, R12, R16 ;  /* 0x0000000c25057223 */ /* 0x001fe40000000010 */
[----:B------:R-:W0:Y:S02]  /*07c0*/  LDS.128 R16, [R31+UR6+0xb0] ;  /* 0x0000b0061f107984 */ /* 0x000e240008000c00 */
[----:B------:R-:W-:-:S02]  /*07d0*/  FFMA R8, R36, R13, R5 ;  /* 0x0000000d24087223 */ /* 0x000fc40000000005 */
[----:B------:R-:W1:Y:S02]  /*07e0*/  LDS.128 R4, [R31+UR6+0xd0] ;  /* 0x0000d0061f047984 */ /* 0x000e640008000c00 */
[----:B------:R-:W-:Y:S02]  /*07f0*/  FFMA R13, R39, R14, R8 ;  /* 0x0000000e270d7223 */ /* 0x000fe40000000008 */
[----:B------:R-:W2:Y:S01]  /*0800*/  LDS.128 R8, [R31+UR6+0xf0] ;  /* 0x0000f0061f087984 */ /* 0x000ea20008000c00 */
[----:B------:R-:W-:-:S04]  /*0810*/  UIADD3 UR4, UPT, UPT, UR4, 0x8, URZ ;  /* 0x0000000804047890 */ /* 0x000fc8000fffe0ff */
[----:B------:R-:W-:Y:S01]  /*0820*/  UISETP.GE.U32.AND UP0, UPT, UR4, UR9, UPT ;  /* 0x000000090400728c */ /* 0x000fe2000bf06070 */
[----:B------:R-:W-:Y:S02]  /*0830*/  IADD3 R35, PT, PT, R35, 0x8, RZ ;  /* 0x0000000823237810 */ /* 0x000fe40007ffe0ff */
[----:B------:R-:W-:Y:S02]  /*0840*/  IADD3 R28, PT, PT, R28, 0x8, RZ ;  /* 0x000000081c1c7810 */ /* 0x000fe40007ffe0ff */
[----:B------:R-:W-:Y:S02]  /*0850*/  IADD3 R29, PT, PT, R29, 0x8, RZ ;  /* 0x000000081d1d7810 */ /* 0x000fe40007ffe0ff */
[----:B------:R-:W-:Y:S01]  /*0860*/  IADD3 R30, PT, PT, R30, 0x8, RZ ;  /* 0x000000081e1e7810 */ /* 0x000fe20007ffe0ff */
[C---:B0-----:R-:W-:Y:S01]  /*0870*/  FFMA R43, R37.reuse, R16, R43 ;  /* 0x00000010252b7223 */ /* 0x041fe2000000002b */
[C---:B-1----:R-:W-:Y:S01]  /*0880*/  FFMA R4, R37.reuse, R4, R45 ;  /* 0x0000000425047223 */ /* 0x042fe2000000002d */
[----:B--2---:R-:W-:-:S02]  /*0890*/  FFMA R8, R37, R8, R41 ;  /* 0x0000000825087223 */ /* 0x004fc40000000029 */
[C---:B------:R-:W-:Y:S01]  /*08a0*/  FFMA R12, R36.reuse, R17, R43 ;  /* 0x00000011240c7223 */ /* 0x040fe2000000002b */
[C---:B------:R-:W-:Y:S01]  /*08b0*/  FFMA R5, R36.reuse, R5, R4 ;  /* 0x0000000524057223 */ /* 0x040fe20000000004 */
[----:B------:R-:W-:Y:S02]  /*08c0*/  FFMA R9, R36, R9, R8 ;  /* 0x0000000924097223 */ /* 0x000fe40000000008 */
[C---:B------:R-:W-:Y:S01]  /*08d0*/  FFMA R37, R39.reuse, R18, R12 ;  /* 0x0000001227257223 */ /* 0x040fe2000000000c */
[C---:B------:R-:W-:Y:S01]  /*08e0*/  FFMA R6, R39.reuse, R6, R5 ;  /* 0x0000000627067223 */ /* 0x040fe20000000005 */
[----:B------:R-:W-:Y:S01]  /*08f0*/  FFMA R10, R39, R10, R9 ;  /* 0x0000000a270a7223 */ /* 0x000fe20000000009 */
[C---:B------:R-:W-:Y:S01]  /*0900*/  FFMA R36, R20.reuse, R15, R13 ;  /* 0x0000000f14247223 */ /* 0x040fe2000000000d */
[C---:B------:R-:W-:Y:S01]  /*0910*/  FFMA R37, R20.reuse, R19, R37 ;  /* 0x0000001314257223 */ /* 0x040fe20000000025 */
[C---:B------:R-:W-:Y:S01]  /*0920*/  FFMA R25, R20.reuse, R7, R6 ;  /* 0x0000000714197223 */ /* 0x040fe20000000006 */
[----:B------:R-:W-:Y:S01]  /*0930*/  FFMA R23, R20, R11, R10 ;  /* 0x0000000b14177223 */ /* 0x000fe2000000000a */
[----:B------:R-:W-:Y:S06]  /*0940*/  BAR.SYNC.DEFER_BLOCKING 0x0 ;  /* 0x0000000000007b1d */ /* 0x000fec0000010000 */
[----:B------:R-:W-:Y:S05]  /*0950*/  BRA.U !UP0, `(.L_x_144) ;  /* 0xfffffff908447547 */ /* 0x000fea000b83ffff */
.L_x_143:
[----:B------:R-:W0:Y:S01]  /*0960*/  S2R R2, SR_TID.X ;  /* 0x0000000000027919 */ /* 0x000e220000002100 */
[----:B------:R-:W1:Y:S01]  /*0970*/  LDCU UR4, c[0x0][0x3a0] ;  /* 0x00007400ff0477ac */ /* 0x000e620008000800 */
[----:B0-----:R-:W-:-:S04]  /*0980*/  LOP3.LUT R3, R2, 0x3f, RZ, 0xc0, !PT ;  /* 0x0000003f02037812 */ /* 0x001fc800078ec0ff */
[----:B---3--:R-:W-:-:S04]  /*0990*/  LEA R0, R0, R3, 0x6 ;  /* 0x0000000300007211 */ /* 0x008fc800078e30ff */
[----:B-1----:R-:W-:-:S13]  /*09a0*/  ISETP.GE.U32.AND P0, PT, R0, UR4, PT ;  /* 0x0000000400007c0c */ /* 0x002fda000bf06070 */
[----:B------:R-:W-:Y:S05]  /*09b0*/  @P0 EXIT ;  /* 0x000000000000094d */ /* 0x000fea0003800000 */
[----:B------:R-:W-:-:S04]  /*09c0*/  SHF.R.U32.HI R17, RZ, 0x6, R2 ;  /* 0x00000006ff117819 */ /* 0x000fc80000011602 */
[----:B------:R-:W-:-:S04]  /*09d0*/  LEA R17, R17, UR5, 0x3 ;  /* 0x0000000511117c11 */ /* 0x000fc8000f8e18ff */
[C---:B------:R-:W-:Y:S02]  /*09e0*/  ISETP.GE.U32.AND P4, PT, R17.reuse, UR7, PT ;  /* 0x0000000711007c0c */ /* 0x040fe4000bf86070 */
[C---:B------:R-:W-:Y:S02]  /*09f0*/  IADD3 R35, PT, PT, R17.reuse, 0x1, RZ ;  /* 0x0000000111237810 */ /* 0x040fe40007ffe0ff */
[C---:B------:R-:W-:Y:S02]  /*0a00*/  IADD3 R39, PT, PT, R17.reuse, 0x2, RZ ;  /* 0x0000000211277810 */ /* 0x040fe40007ffe0ff */
[C---:B------:R-:W-:Y:S02]  /*0a10*/  IADD3 R31, PT, PT, R17.reuse, 0x3, RZ ;  /* 0x00000003111f7810 */ /* 0x040fe40007ffe0ff */
[----:B------:R-:W-:Y:S02]  /*0a20*/  IADD3 R19, PT, PT, R17, 0x4, RZ ;  /* 0x0000000411137810 */ /* 0x000fe40007ffe0ff */
[----:B------:R-:W-:-:S02]  /*0a30*/  ISETP.GE.U32.AND P5, PT, R35, UR7, PT ;  /* 0x0000000723007c0c */ /* 0x000fc4000bfa6070 */
[----:B------:R-:W-:Y:S01]  /*0a40*/  IADD3 R21, PT, PT, R17, 0x5, RZ ;  /* 0x0000000511157810 */ /* 0x000fe20007ffe0ff */
[----:B------:R-:W0:Y:S01]  /*0a50*/  @!P4 LDC.64 R12, c[0x0][0x390] ;  /* 0x0000e400ff0ccb82 */ /* 0x000e220000000a00 */
[----:B------:R-:W-:Y:S01]  /*0a60*/  ISETP.GE.U32.AND P6, PT, R39, UR7, PT ;  /* 0x0000000727007c0c */ /* 0x000fe2000bfc6070 */
[C-C-:B------:R-:W-:Y:S01]  /*0a70*/  @!P4 IMAD R33, R17.reuse, UR4, R0.reuse ;  /* 0x000000041121cc24 */ /* 0x140fe2000f8e0200 */
[----:B------:R-:W-:Y:S02]  /*0a80*/  IADD3 R29, PT, PT, R17, 0x6, RZ ;  /* 0x00000006111d7810 */ /* 0x000fe40007ffe0ff */
[----:B------:R-:W-:Y:S02]  /*0a90*/  ISETP.GE.U32.AND P3, PT, R31, UR7, PT ;  /* 0x000000071f007c0c */ /* 0x000fe4000bf66070 */
[----:B------:R-:W-:Y:S02]  /*0aa0*/  ISETP.GE.U32.AND P2, PT, R19, UR7, PT ;  /* 0x0000000713007c0c */ /* 0x000fe4000bf46070 */
[----:B------:R-:W-:Y:S01]  /*0ab0*/  ISETP.GE.U32.AND P1, PT, R21, UR7, PT ;  /* 0x0000000715007c0c */ /* 0x000fe2000bf26070 */
[----:B------:R-:W1:Y:S01]  /*0ac0*/  @!P5 LDC.64 R14, c[0x0][0x390] ;  /* 0x0000e400ff0edb82 */ /* 0x000e620000000a00 */
[----:B------:R-:W-:Y:S01]  /*0ad0*/  ISETP.GE.U32.AND P0, PT, R29, UR7, PT ;  /* 0x000000071d007c0c */ /* 0x000fe2000bf06070 */
[--C-:B------:R-:W-:Y:S01]  /*0ae0*/  @!P5 IMAD R35, R35, UR4, R0.reuse ;  /* 0x000000042323dc24 */ /* 0x100fe2000f8e0200 */
[----:B------:R-:W-:Y:S01]  /*0af0*/  IADD3 R17, PT, PT, R17, 0x7, RZ ;  /* 0x0000000711117810 */ /* 0x000fe20007ffe0ff */
[----:B------:R-:W-:-:S04]  /*0b00*/  @!P6 IMAD R39, R39, UR4, R0 ;  /* 0x000000042727ec24 */ /* 0x000fc8000f8e0200 */
[----:B------:R-:W2:Y:S01]  /*0b10*/  @!P6 LDC.64 R10, c[0x0][0x390] ;  /* 0x0000e400ff0aeb82 */ /* 0x000ea20000000a00 */
[--C-:B------:R-:W-:Y:S02]  /*0b20*/  @!P3 IMAD R31, R31, UR4, R0.reuse ;  /* 0x000000041f1fbc24 */ /* 0x100fe4000f8e0200 */
[--C-:B------:R-:W-:Y:S02]  /*0b30*/  @!P2 IMAD R19, R19, UR4, R0.reuse ;  /* 0x000000041313ac24 */ /* 0x100fe4000f8e0200 */
[----:B------:R-:W-:Y:S02]  /*0b40*/  @!P1 IMAD R21, R21, UR4, R0 ;  /* 0x0000000415159c24 */ /* 0x000fe4000f8e0200 */
[----:B0-----:R-:W-:Y:S01]  /*0b50*/  @!P4 IMAD.WIDE.U32 R12, R33, 0x4, R12 ;  /* 0x00000004210cc825 */ /* 0x001fe200078e000c */
[----:B------:R-:W0:Y:S03]  /*0b60*/  @!P3 LDC.64 R2, c[0x0][0x390] ;  /* 0x0000e400ff02bb82 */ /* 0x000e260000000a00 */
[----:B------:R-:W-:Y:S01]  /*0b70*/  @!P0 IMAD R29, R29, UR4, R0 ;  /* 0x000000041d1d8c24 */ /* 0x000fe2000f8e0200 */
[----:B------:R3:W-:Y:S01]  /*0b80*/  @!P4 STG.E desc[UR10][R12.64], R22 ;  /* 0x000000160c00c986 */ /* 0x0007e2000c10190a */
[----:B------:R-:W-:-:S03]  /*0b90*/  ISETP.GE.U32.AND P4, PT, R17, UR7, PT ;  /* 0x0000000711007c0c */ /* 0x000fc6000bf86070 */
[----:B------:R-:W4:Y:S01]  /*0ba0*/  @!P2 LDC.64 R4, c[0x0][0x390] ;  /* 0x0000e400ff04ab82 */ /* 0x000f220000000a00 */
[----:B-1----:R-:W-:-:S05]  /*0bb0*/  @!P5 IMAD.WIDE.U32 R14, R35, 0x4, R14 ;  /* 0x00000004230ed825 */ /* 0x002fca00078e000e */
[----:B------:R3:W-:Y:S02]  /*0bc0*/  @!P5 STG.E desc[UR10][R14.64], R27 ;  /* 0x0000001b0e00d986 */ /* 0x0007e4000c10190a */
[----:B------:R-:W1:Y:S01]  /*0bd0*/  @!P1 LDC.64 R6, c[0x0][0x390] ;  /* 0x0000e400ff069b82 */ /* 0x000e620000000a00 */
[----:B--2---:R-:W-:-:S05]  /*0be0*/  @!P6 IMAD.WIDE.U32 R10, R39, 0x4, R10 ;  /* 0x00000004270ae825 */ /* 0x004fca00078e000a */
[----:B------:R3:W-:Y:S02]  /*0bf0*/  @!P6 STG.E desc[UR10][R10.64], R26 ;  /* 0x0000001a0a00e986 */ /* 0x0007e4000c10190a */
[----:B------:R-:W2:Y:S01]  /*0c00*/  @!P0 LDC.64 R8, c[0x0][0x390] ;  /* 0x0000e400ff088b82 */ /* 0x000ea20000000a00 */
[----:B0-----:R-:W-:-:S05]  /*0c10*/  @!P3 IMAD.WIDE.U32 R2, R31, 0x4, R2 ;  /* 0x000000041f02b825 */ /* 0x001fca00078e0002 */
[----:B------:R3:W-:Y:S01]  /*0c20*/  @!P3 STG.E desc[UR10][R2.64], R24 ;  /* 0x000000180200b986 */ /* 0x0007e2000c10190a */
[----:B----4-:R-:W-:-:S05]  /*0c30*/  @!P2 IMAD.WIDE.U32 R4, R19, 0x4, R4 ;  /* 0x000000041304a825 */ /* 0x010fca00078e0004 */
[----:B------:R3:W-:Y:S01]  /*0c40*/  @!P2 STG.E desc[UR10][R4.64], R36 ;  /* 0x000000240400a986 */ /* 0x0007e2000c10190a */
[----:B-1----:R-:W-:-:S05]  /*0c50*/  @!P1 IMAD.WIDE.U32 R6, R21, 0x4, R6 ;  /* 0x0000000415069825 */ /* 0x002fca00078e0006 */
[----:B------:R3:W-:Y:S01]  /*0c60*/  @!P1 STG.E desc[UR10][R6.64], R37 ;  /* 0x0000002506009986 */ /* 0x0007e2000c10190a */
[----:B--2---:R-:W-:-:S05]  /*0c70*/  @!P0 IMAD.WIDE.U32 R8, R29, 0x4, R8 ;  /* 0x000000041d088825 */ /* 0x004fca00078e0008 */
[----:B------:R3:W-:Y:S01]  /*0c80*/  @!P0 STG.E desc[UR10][R8.64], R25 ;  /* 0x0000001908008986 */ /* 0x0007e2000c10190a */
[----:B------:R-:W-:Y:S05]  /*0c90*/  @P4 EXIT ;  /* 0x000000000000494d */ /* 0x000fea0003800000 */
[----:B---3--:R-:W0:Y:S01]  /*0ca0*/  LDC.64 R2, c[0x0][0x390] ;  /* 0x0000e400ff027b82 */ /* 0x008e220000000a00 */
[----:B------:R-:W-:-:S04]  /*0cb0*/  IMAD R17, R17, UR4, R0 ;  /* 0x0000000411117c24 */ /* 0x000fc8000f8e0200 */
[----:B0-----:R-:W-:-:S05]  /*0cc0*/  IMAD.WIDE.U32 R2, R17, 0x4, R2 ;  /* 0x0000000411027825 */ /* 0x001fca00078e0002 */
[----:B------:R-:W-:Y:S01]  /*0cd0*/  STG.E desc[UR10][R2.64], R23 ;  /* 0x0000001702007986 */ /* 0x000fe2000c10190a */
[----:B------:R-:W-:Y:S05]  /*0ce0*/  EXIT ;  /* 0x000000000000794d */ /* 0x000fea0003800000 */
.L_x_145:
        /* <DEDUP_REMOVED lines=9> */
.L_x_183:


//--------------------- .text._Z24dinp_backward_cuda_tiledPKfS0_Pfiii --------------------------
	.section	.text._Z24dinp_backward_cuda_tiledPKfS0_Pfiii,"ax",@progbits
	.align	128
        .global         _Z24dinp_backward_cuda_tiledPKfS0_Pfiii
        .type           _Z24dinp_backward_cuda_tiledPKfS0_Pfiii,@function
        .size           _Z24dinp_backward_cuda_tiledPKfS0_Pfiii,(.L_x_184 - _Z24dinp_backward_cuda_tiledPKfS0_Pfiii)
        .other          _Z24dinp_backward_cuda_tiledPKfS0_Pfiii,@"STO_CUDA_ENTRY STV_DEFAULT"
_Z24dinp_backward_cuda_tiledPKfS0_Pfiii:
.text._Z24dinp_backward_cuda_tiledPKfS0_Pfiii:
[----:B------:R-:W-:Y:S01]  /*0000*/  LDC R1, c[0x0][0x37c] ;  /* 0x0000df00ff017b82 */ /* 0x000fe20000000800 */
[----:B------:R-:W0:Y:S01]  /*0010*/  LDCU.64 UR12, c[0x0][0x398] ;  /* 0x00007300ff0c77ac */ /* 0x000e220008000a00 */
[----:B------:R-:W1:Y:S06]  /*0020*/  S2R R3, SR_TID.X ;  /* 0x0000000000037919 */ /* 0x000e6c0000002100 */
[----:B------:R-:W2:Y:S01]  /*0030*/  S2UR UR4, SR_CTAID.X ;  /* 0x00000000000479c3 */ /* 0x000ea20000002500 */
[----:B------:R-:W-:Y:S01]  /*0040*/  HFMA2 R7, -RZ, RZ, 0, 0 ;  /* 0x00000000ff077431 */ /* 0x000fe200000001ff */
[----:B------:R-:W3:Y:S01]  /*0050*/  LDCU.64 UR10, c[0x0][0x358] ;  /* 0x00006b00ff0a77ac */ /* 0x000ee20008000a00 */
[----:B------:R-:W4:Y:S01]  /*0060*/  S2R R5, SR_CTAID.Y ;  /* 0x0000000000057919 */ /* 0x000f220000002600 */
[----:B0-----:R-:W-:-:S04]  /*0070*/  UISETP.LT.AND UP0, UPT, UR12, UR13, UPT ;  /* 0x0000000d0c00728c */ /* 0x001fc8000bf01270 */
[----:B------:R-:W-:-:S04]  /*0080*/  USEL UR5, UR12, UR13, !UP0 ;  /* 0x0000000d0c057287 */ /* 0x000fc8000c000000 */
[----:B------:R-:W-:Y:S02]  /*0090*/  UISETP.GE.AND UP0, UPT, UR5, 0x20, UPT ;  /* 0x000000200500788c */ /* 0x000fe4000bf06270 */
[----:B--2---:R-:W-:Y:S01]  /*00a0*/  USHF.L.U32 UR4, UR4, 0x5, URZ ;  /* 0x0000000504047899 */ /* 0x004fe200080006ff */
[----:B-1----:R-:W-:Y:S02]  /*00b0*/  LOP3.LUT R20, R3, 0x1f, RZ, 0xc0, !PT ;  /* 0x0000001f03147812 */ /* 0x002fe400078ec0ff */
[----:B------:R-:W-:Y:S02]  /*00c0*/  SHF.R.U32.HI R19, RZ, 0x5, R3 ;  /* 0x00000005ff137819 */ /* 0x000fe40000011603 */
[----:B----4-:R-:W-:Y:S02]  /*00d0*/  LEA R22, R5, R20, 0x5 ;  /* 0x0000001405167211 */ /* 0x010fe400078e28ff */
[----:B------:R-:W-:Y:S01]  /*00e0*/  LOP3.LUT R21, R19, UR4, RZ, 0xfc, !PT ;  /* 0x0000000413157c12 */ /* 0x000fe2000f8efcff */
[----:B---3--:R-:W-:Y:S06]  /*00f0*/  BRA.U !UP0, `(.L_x_146) ;  /* 0x0000000508cc7547 */ /* 0x008fec000b800000 */
[----:B------:R-:W0:Y:S01]  /*0100*/  S2UR UR7, SR_CgaCtaId ;  /* 0x00000000000779c3 */ /* 0x000e220000008800 */
[----:B------:R-:W-:Y:S01]  /*0110*/  UMOV UR4, 0x400 ;  /* 0x0000040000047882 */ /* 0x000fe20000000000 */
[----:B------:R-:W-:Y:S01]  /*0120*/  USHF.R.S32.HI UR6, URZ, 0x1f, UR5 ;  /* 0x0000001fff067899 */ /* 0x000fe20008011405 */
[----:B------:R-:W-:Y:S01]  /*0130*/  SHF.L.U32 R18, R3, 0x2, RZ ;  /* 0x0000000203127819 */ /* 0x000fe200000006ff */
[----:B------:R-:W-:Y:S01]  /*0140*/  IMAD R17, R22, UR12, R19 ;  /* 0x0000000c16117c24 */ /* 0x000fe2000f8e0213 */
[----:B------:R-:W-:Y:S01]  /*0150*/  LOP3.LUT R3, R20, 0x3e0, R3, 0xf8, !PT ;  /* 0x000003e014037812 */ /* 0x000fe200078ef803 */
[----:B------:R-:W-:Y:S01]  /*0160*/  ULEA.HI UR6, UR6, UR5, URZ, 0x5 ;  /* 0x0000000506067291 */ /* 0x000fe2000f8f28ff */
[C---:B------:R-:W-:Y:S01]  /*0170*/  ISETP.GE.U32.AND P1, PT, R21.reuse, UR13, PT ;  /* 0x0000000d15007c0c */ /* 0x040fe2000bf26070 */
[----:B------:R-:W-:Y:S01]  /*0180*/  IMAD R16, R21, UR12, R20 ;  /* 0x0000000c15107c24 */ /* 0x000fe2000f8e0214 */
[----:B------:R-:W-:Y:S01]  /*0190*/  MOV R7, RZ ;  /* 0x000000ff00077202 */ /* 0x000fe20000000f00 */
[----:B------:R-:W-:Y:S01]  /*01a0*/  USHF.R.S32.HI UR6, URZ, 0x5, UR6 ;  /* 0x00000005ff067899 */ /* 0x000fe20008011406 */
[----:B------:R-:W-:Y:S01]  /*01b0*/  LOP3.LUT R18, R18, 0xf80, RZ, 0xc0, !PT ;  /* 0x00000f8012127812 */ /* 0x000fe200078ec0ff */
[----:B------:R-:W1:Y:S01]  /*01c0*/  LDCU UR9, c[0x0][0x3a0] ;  /* 0x00007400ff0977ac */ /* 0x000e620008000800 */
[----:B------:R-:W2:Y:S01]  /*01d0*/  LDCU UR14, c[0x0][0x398] ;  /* 0x00007300ff0e77ac */ /* 0x000ea20008000800 */
[----:B------:R-:W-:-:S02]  /*01e0*/  UIADD3 UR6, UPT, UPT, -UR6, URZ, URZ ;  /* 0x000000ff06067290 */ /* 0x000fc4000fffe1ff */
[----:B0-----:R-:W-:Y:S02]  /*01f0*/  ULEA UR8, UR7, UR4, 0x18 ;  /* 0x0000000407087291 */ /* 0x001fe4000f8ec0ff */
[----:B------:R-:W-:-:S04]  /*0200*/  UIADD3 UR4, UPT, UPT, UR4, 0x1000, URZ ;  /* 0x0000100004047890 */ /* 0x000fc8000fffe0ff */
[----:B------:R-:W-:Y:S01]  /*0210*/  ULEA UR4, UR7, UR4, 0x18 ;  /* 0x0000000407047291 */ /* 0x000fe2000f8ec0ff */
[----:B------:R-:W-:-:S05]  /*0220*/  LEA R2, R3, UR8, 0x2 ;  /* 0x0000000803027c11 */ /* 0x000fca000f8e10ff */
[----:B------:R-:W-:Y:S02]  /*0230*/  LEA R3, R3, UR4, 0x2 ;  /* 0x0000000403037c11 */ /* 0x000fe4000f8e10ff */
[----:B-12---:R-:W-:-:S07]  /*0240*/  LEA R0, R20, UR4, 0x2 ;  /* 0x0000000414007c11 */ /* 0x006fce000f8e10ff */
.L_x_147:
[----:B------:R-:W-:Y:S01]  /*0250*/  ISETP.GE.U32.AND P0, PT, R22, UR9, PT ;  /* 0x0000000916007c0c */ /* 0x000fe2000bf06070 */
[----:B------:R-:W-:Y:S01]  /*0260*/  HFMA2 R6, -RZ, RZ, 0, 0 ;  /* 0x00000000ff067431 */ /* 0x000fe200000001ff */
[----:B------:R-:W-:Y:S02]  /*0270*/  ISETP.GE.U32.OR P2, PT, R20, UR14, P1 ;  /* 0x0000000e14007c0c */ /* 0x000fe40008f46470 */
[----:B------:R-:W-:Y:S02]  /*0280*/  ISETP.GE.U32.OR P0, PT, R19, UR14, P0 ;  /* 0x0000000e13007c0c */ /* 0x000fe40008706470 */
[----:B------:R-:W-:-:S09]  /*0290*/  MOV R23, RZ ;  /* 0x000000ff00177202 */ /* 0x000fd20000000f00 */
[----:B------:R-:W0:Y:S08]  /*02a0*/  @!P2 LDC.64 R12, c[0x0][0x380] ;  /* 0x0000e000ff0cab82 */ /* 0x000e300000000a00 */
[----:B------:R-:W1:Y:S01]  /*02b0*/  @!P0 LDC.64 R4, c[0x0][0x388] ;  /* 0x0000e200ff048b82 */ /* 0x000e620000000a00 */
[----:B0-----:R-:W-:-:S05]  /*02c0*/  @!P2 IMAD.WIDE.U32 R12, R16, 0x4, R12 ;  /* 0x00000004100ca825 */ /* 0x001fca00078e000c */
[----:B------:R-:W2:Y:S01]  /*02d0*/  @!P2 LDG.E R23, desc[UR10][R12.64] ;  /* 0x0000000a0c17a981 */ /* 0x000ea2000c1e1900 */
[----:B-1----:R-:W-:-:S05]  /*02e0*/  @!P0 IMAD.WIDE.U32 R4, R17, 0x4, R4 ;  /* 0x0000000411048825 */ /* 0x002fca00078e0004 */
[----:B------:R-:W3:Y:S01]  /*02f0*/  @!P0 LDG.E R6, desc[UR10][R4.64] ;  /* 0x0000000a04068981 */ /* 0x000ee2000c1e1900 */
[----:B------:R-:W-:-:S04]  /*0300*/  UIADD3 UR6, UPT, UPT, UR6, 0x1, URZ ;  /* 0x0000000106067890 */ /* 0x000fc8000fffe0ff */
[----:B------:R-:W-:Y:S01]  /*0310*/  UISETP.NE.AND UP0, UPT, UR6, URZ, UPT ;  /* 0x000000ff0600728c */ /* 0x000fe2000bf05270 */
[----:B------:R-:W-:Y:S02]  /*0320*/  IADD3 R20, PT, PT, R20, 0x20, RZ ;  /* 0x0000002014147810 */ /* 0x000fe40007ffe0ff */
[----:B------:R-:W-:Y:S02]  /*0330*/  IADD3 R19, PT, PT, R19, 0x20, RZ ;  /* 0x0000002013137810 */ /* 0x000fe40007ffe0ff */
[----:B------:R-:W-:Y:S02]  /*0340*/  IADD3 R16, PT, PT, R16, 0x20, RZ ;  /* 0x0000002010107810 */ /* 0x000fe40007ffe0ff */
[----:B------:R-:W-:Y:S01]  /*0350*/  IADD3 R17, PT, PT, R17, 0x20, RZ ;  /* 0x0000002011117810 */ /* 0x000fe20007ffe0ff */
        /* <DEDUP_REMOVED lines=8> */
[----:B------:R-:W-:Y:S04]  /*03e0*/  LDS R25, [R0+0x200] ;  /* 0x0002000000197984 */ /* 0x000fe80000000800 */
[----:B------:R-:W4:Y:S04]  /*03f0*/  LDS.128 R12, [R18+UR8+0x10] ;  /* 0x00001008120c7984 */ /* 0x000f280008000c00 */
[----:B------:R-:W5:Y:S04]  /*0400*/  LDS R24, [R0+0x280] ;  /* 0x0002800000187984 */ /* 0x000f680000000800 */
[----:B------:R-:W5:Y:S01]  /*0410*/  LDS R23, [R0+0x300] ;  /* 0x0003000000177984 */ /* 0x000f620000000800 */
[----:B0-----:R-:W-:-:S03]  /*0420*/  FFMA R8, R8, R26, R7 ;  /* 0x0000001a08087223 */ /* 0x001fc60000000007 */
[----:B------:R-:W0:Y:S01]  /*0430*/  LDS R26, [R0+0x380] ;  /* 0x00038000001a7984 */ /* 0x000e220000000800 */
[----:B-1----:R-:W-:-:S03]  /*0440*/  FFMA R9, R27, R9, R8 ;  /* 0x000000091b097223 */ /* 0x002fc60000000008 */
[----:B------:R-:W-:Y:S01]  /*0450*/  LDS.128 R4, [R18+UR8+0x20] ;  /* 0x0000200812047984 */ /* 0x000fe20008000c00 */
[----:B--2---:R-:W-:-:S03]  /*0460*/  FFMA R29, R29, R10, R9 ;  /* 0x0000000a1d1d7223 */ /* 0x004fc60000000009 */
[----:B------:R-:W1:Y:S01]  /*0470*/  LDS R9, [R0+0x400] ;  /* 0x0004000000097984 */ /* 0x000e620000000800 */
[----:B---3--:R-:W-:-:S03]  /*0480*/  FFMA R29, R28, R11, R29 ;  /* 0x0000000b1c1d7223 */ /* 0x008fc6000000001d */
[----:B------:R-:W2:Y:S04]  /*0490*/  LDS R8, [R0+0x480] ;  /* 0x0004800000087984 */ /* 0x000ea80000000800 */
[----:B------:R-:W3:Y:S01]  /*04a0*/  LDS R11, [R0+0x500] ;  /* 0x00050000000b7984 */ /* 0x000ee20000000800 */
[----:B----4-:R-:W-:-:S03]  /*04b0*/  FFMA R25, R12, R25, R29 ;  /* 0x000000190c197223 */ /* 0x010fc6000000001d */
[----:B------:R-:W-:Y:S01]  /*04c0*/  LDS R29, [R0+0x900] ;  /* 0x00090000001d7984 */ /* 0x000fe20000000800 */
[----:B-----5:R-:W-:-:S03]  /*04d0*/  FFMA R10, R24, R13, R25 ;  /* 0x0000000d180a7223 */ /* 0x020fc60000000019 */
[----:B------:R-:W4:Y:S01]  /*04e0*/  LDS R24, [R0+0x580] ;  /* 0x0005800000187984 */ /* 0x000f220000000800 */
[----:B------:R-:W-:-:S03]  /*04f0*/  FFMA R23, R23, R14, R10 ;  /* 0x0000000e17177223 */ /* 0x000fc6000000000a */
[----:B------:R-:W-:Y:S04]  /*0500*/  LDS R25, [R0+0x700] ;  /* 0x0007000000197984 */ /* 0x000fe80000000800 */
[----:B------:R-:W-:Y:S01]  /*0510*/  LDS R28, [R0+0xa80] ;  /* 0x000a8000001c7984 */ /* 0x000fe20000000800 */
[----:B0-----:R-:W-:-:S03]  /*0520*/  FFMA R27, R26, R15, R23 ;  /* 0x0000000f1a1b7223 */ /* 0x001fc60000000017 */
[----:B------:R-:W-:Y:S04]  /*0530*/  LDS R23, [R0+0x600] ;  /* 0x0006000000177984 */ /* 0x000fe80000000800 */
[----:B------:R-:W0:Y:S04]  /*0540*/  LDS.128 R12, [R18+UR8+0x30] ;  /* 0x00003008120c7984 */ /* 0x000e280008000c00 */
[----:B------:R-:W5:Y:S01]  /*0550*/  LDS R26, [R0+0x680] ;  /* 0x00068000001a7984 */ /* 0x000f620000000800 */
[----:B-1----:R-:W-:-:S03]  /*0560*/  FFMA R9, R4, R9, R27 ;  /* 0x0000000904097223 */ /* 0x002fc6000000001b */
[----:B------:R-:W1:Y:S01]  /*0570*/  LDS R4, [R0+0x780] ;  /* 0x0007800000047984 */ /* 0x000e620000000800 */
[----:B--2---:R-:W-:-:S03]  /*0580*/  FFMA R8, R8, R5, R9 ;  /* 0x0000000508087223 */ /* 0x004fc60000000009 */
[----:B------:R-:W-:Y:S01]  /*0590*/  LDS R27, [R0+0x800] ;  /* 0x00080000001b7984 */ /* 0x000fe20000000800 */
[----:B---3--:R-:W-:-:S03]  /*05a0*/  FFMA R5, R11, R6, R8 ;  /* 0x000000060b057223 */ /* 0x008fc60000000008 */
[----:B------:R-:W2:Y:S01]  /*05b0*/  LDS.128 R8, [R18+UR8+0x40] ;  /* 0x0000400812087984 */ /* 0x000ea20008000c00 */
[----:B----4-:R-:W-:-:S03]  /*05c0*/  FFMA R5, R24, R7, R5 ;  /* 0x0000000718057223 */ /* 0x010fc60000000005 */
[----:B------:R-:W3:Y:S01]  /*05d0*/  LDS R24, [R0+0x880] ;  /* 0x0008800000187984 */ /* 0x000ee20000000800 */
[----:B0-----:R-:W-:-:S03]  /*05e0*/  FFMA R5, R12, R23, R5 ;  /* 0x000000170c057223 */ /* 0x001fc60000000005 */
[----:B------:R-:W-:Y:S01]  /*05f0*/  LDS R23, [R0+0xa00] ;  /* 0x000a000000177984 */ /* 0x000fe20000000800 */
[----:B-----5:R-:W-:-:S04]  /*0600*/  FFMA R26, R26, R13, R5 ;  /* 0x0000000d1a1a7223 */ /* 0x020fc80000000005 */
[----:B------:R-:W-:Y:S02]  /*0610*/  FFMA R25, R25, R14, R26 ;  /* 0x0000000e19197223 */ /* 0x000fe4000000001a */
[----:B------:R-:W0:Y:S02]  /*0620*/  LDS R26, [R0+0x980] ;  /* 0x00098000001a7984 */ /* 0x000e240000000800 */
[----:B-1----:R-:W-:Y:S02]  /*0630*/  FFMA R15, R4, R15, R25 ;  /* 0x0000000f040f7223 */ /* 0x002fe40000000019 */
[----:B------:R-:W1:Y:S04]  /*0640*/  LDS.128 R4, [R18+UR8+0x50] ;  /* 0x0000500812047984 */ /* 0x000e680008000c00 */
[----:B------:R-:W4:Y:S01]  /*0650*/  LDS R25, [R0+0xb00] ;  /* 0x000b000000197984 */ /* 0x000f220000000800 */
[----:B--2---:R-:W-:-:S03]  /*0660*/  FFMA R15, R8, R27, R15 ;  /* 0x0000001b080f7223 */ /* 0x004fc6000000000f */
[----:B------:R-:W2:Y:S01]  /*0670*/  LDS R8, [R0+0xb80] ;  /* 0x000b800000087984 */ /* 0x000ea20000000800 */
[----:B---3--:R-:W-:-:S03]  /*0680*/  FFMA R24, R24, R9, R15 ;  /* 0x0000000918187223 */ /* 0x008fc6000000000f */
[----:B------:R-:W-:Y:S04]  /*0690*/  LDS R9, [R0+0xc00] ;  /* 0x000c000000097984 */ /* 0x000fe80000000800 */
[----:B------:R-:W3:Y:S01]  /*06a0*/  LDS.128 R12, [R18+UR8+0x60] ;  /* 0x00006008120c7984 */ /* 0x000ee20008000c00 */
[----:B------:R-:W-:-:S03]  /*06b0*/  FFMA R29, R29, R10, R24 ;  /* 0x0000000a1d1d7223 */ /* 0x000fc60000000018 */
[----:B------:R-:W5:Y:S04]  /*06c0*/  LDS R10, [R0+0xc80] ;  /* 0x000c8000000a7984 */ /* 0x000f680000000800 */
[----:B------:R-:W-:Y:S01]  /*06d0*/  LDS R24, [R0+0xd80] ;  /* 0x000d800000187984 */ /* 0x000fe20000000800 */
[----:B0-----:R-:W-:-:S04]  /*06e0*/  FFMA R11, R26, R11, R29 ;  /* 0x0000000b1a0b7223 */ /* 0x001fc8000000001d */
[----:B-1----:R-:W-:Y:S02]  /*06f0*/  FFMA R11, R4, R23, R11 ;  /* 0x00000017040b7223 */ /* 0x002fe4000000000b */
[----:B------:R-:W-:Y:S02]  /*0700*/  LDS R23, [R0+0xf00] ;  /* 0x000f000000177984 */ /* 0x000fe40000000800 */
[----:B------:R-:W-:Y:S02]  /*0710*/  FFMA R28, R28, R5, R11 ;  /* 0x000000051c1c7223 */ /* 0x000fe4000000000b */
[----:B------:R-:W0:Y:S02]  /*0720*/  LDS R11, [R0+0xd00] ;  /* 0x000d0000000b7984 */ /* 0x000e240000000800 */
[----:B----4-:R-:W-:-:S04]  /*0730*/  FFMA R25, R25, R6, R28 ;  /* 0x0000000619197223 */ /* 0x010fc8000000001c */
[----:B--2---:R-:W-:Y:S02]  /*0740*/  FFMA R27, R8, R7, R25 ;  /* 0x00000007081b7223 */ /* 0x004fe40000000019 */
[----:B------:R-:W-:Y:S04]  /*0750*/  LDS R25, [R0+0xe00] ;  /* 0x000e000000197984 */ /* 0x000fe80000000800 */
[----:B------:R-:W1:Y:S04]  /*0760*/  LDS.128 R4, [R18+UR8+0x70] ;  /* 0x0000700812047984 */ /* 0x000e680008000c00 */
[----:B------:R-:W2:Y:S01]  /*0770*/  LDS R8, [R0+0xe80] ;  /* 0x000e800000087984 */ /* 0x000ea20000000800 */
[----:B---3--:R-:W-:-:S03]  /*0780*/  FFMA R9, R12, R9, R27 ;  /* 0x000000090c097223 */ /* 0x008fc6000000001b */
[----:B------:R-:W3:Y:S01]  /*0790*/  LDS R12, [R0+0xf80] ;  /* 0x000f8000000c7984 */ /* 0x000ee20000000800 */
[----:B-----5:R-:W-:-:S04]  /*07a0*/  FFMA R10, R10, R13, R9 ;  /* 0x0000000d0a0a7223 */ /* 0x020fc80000000009 */
[----:B0-----:R-:W-:-:S04]  /*07b0*/  FFMA R11, R11, R14, R10 ;  /* 0x0000000e0b0b7223 */ /* 0x001fc8000000000a */
[----:B------:R-:W-:-:S04]  /*07c0*/  FFMA R11, R24, R15, R11 ;  /* 0x0000000f180b7223 */ /* 0x000fc8000000000b */
[----:B-1----:R-:W-:-:S04]  /*07d0*/  FFMA R11, R4, R25, R11 ;  /* 0x00000019040b7223 */ /* 0x002fc8000000000b */
[----:B--2---:R-:W-:-:S04]  /*07e0*/  FFMA R8, R8, R5, R11 ;  /* 0x0000000508087223 */ /* 0x004fc8000000000b */
[----:B------:R-:W-:-:S04]  /*07f0*/  FFMA R23, R23, R6, R8 ;  /* 0x0000000617177223 */ /* 0x000fc80000000008 */
[----:B---3--:R-:W-:Y:S01]  /*0800*/  FFMA R7, R12, R7, R23 ;  /* 0x000000070c077223 */ /* 0x008fe20000000017 */
[----:B------:R-:W-:Y:S06]  /*0810*/  BAR.SYNC.DEFER_BLOCKING 0x0 ;  /* 0x0000000000007b1d */ /* 0x000fec0000010000 */
[----:B------:R-:W-:Y:S05]  /*0820*/  BRA.U UP0, `(.L_x_147) ;  /* 0xfffffff900887547 */ /* 0x000fea000b83ffff */
.L_x_146:
[----:B------:R-:W0:Y:S01]  /*0830*/  LDCU UR4, c[0x0][0x39c] ;  /* 0x00007380ff0477ac */ /* 0x000e220008000800 */
[----:B------:R-:W1:Y:S01]  /*0840*/  LDCU UR5, c[0x0][0x3a0] ;  /* 0x00007400ff0577ac */ /* 0x000e620008000800 */
[----:B0-----:R-:W-:-:S04]  /*0850*/  ISETP.GE.U32.AND P0, PT, R21, UR4, PT ;  /* 0x0000000415007c0c */ /* 0x001fc8000bf06070 */
[----:B-1----:R-:W-:-:S13]  /*0860*/  ISETP.GE.U32.OR P0, PT, R22, UR5, P0 ;  /* 0x0000000516007c0c */ /* 0x002fda0008706470 */
[----:B------:R-:W-:Y:S05]  /*0870*/  @P0 EXIT ;  /* 0x000000000000094d */ /* 0x000fea0003800000 */
[----:B------:R-:W0:Y:S01]  /*0880*/  LDC.64 R2, c[0x0][0x390] ;  /* 0x0000e400ff027b82 */ /* 0x000e220000000a00 */
[----:B------:R-:W-:-:S04]  /*0890*/  IMAD R21, R21, UR5, R22 ;  /* 0x0000000515157c24 */ /* 0x000fc8000f8e0216 */
[----:B0-----:R-:W-:-:S05]  /*08a0*/  IMAD.WIDE.U32 R2, R21, 0x4, R2 ;  /* 0x0000000415027825 */ /* 0x001fca00078e0002 */
[----:B------:R-:W-:Y:S01]  /*08b0*/  STG.E desc[UR10][R2.64], R7 ;  /* 0x0000000702007986 */ /* 0x000fe2000c10190a */
[----:B------:R-:W-:Y:S05]  /*08c0*/  EXIT ;  /* 0x000000000000794d */ /* 0x000fea0003800000 */
.L_x_148:
        /* <DEDUP_REMOVED lines=11> */
.L_x_184:


//--------------------- .text._Z18dinp_backward_cudaPfPKfS1_iii --------------------------
	.section	.text._Z18dinp_backward_cudaPfPKfS1_iii,"ax",@progbits
	.align	128
        .global         _Z18dinp_backward_cudaPfPKfS1_iii
        .type           _Z18dinp_backward_cudaPfPKfS1_iii,@function
        .size           _Z18dinp_backward_cudaPfPKfS1_iii,(.L_x_185 - _Z18dinp_backward_cudaPfPKfS1_iii)
        .other          _Z18dinp_backward_cudaPfPKfS1_iii,@"STO_CUDA_ENTRY STV_DEFAULT"
_Z18dinp_backward_cudaPfPKfS1_iii:
.text._Z18dinp_backward_cudaPfPKfS1_iii:
[----:B------:R-:W-:Y:S01]  /*0000*/  LDC R1, c[0x0][0x37c] ;  /* 0x0000df00ff017b82 */ /* 0x000fe20000000800 */
[----:B------:R-:W0:Y:S07]  /*0010*/  S2R R3, SR_TID.Y ;  /* 0x0000000000037919 */ /* 0x000e2e0000002200 */
[----:B------:R-:W1:Y:S01]  /*0020*/  LDC R5, c[0x0][0x360] ;  /* 0x0000d800ff057b82 */ /* 0x000e620000000800 */
[----:B------:R-:W2:Y:S01]  /*0030*/  LDCU.64 UR8, c[0x0][0x398] ;  /* 0x00007300ff0877ac */ /* 0x000ea20008000a00 */
[----:B------:R-:W1:Y:S06]  /*0040*/  S2R R2, SR_TID.X ;  /* 0x0000000000027919 */ /* 0x000e6c0000002100 */
[----:B------:R-:W0:Y:S08]  /*0050*/  S2UR UR5, SR_CTAID.Y ;  /* 0x00000000000579c3 */ /* 0x000e300000002600 */
[----:B------:R-:W0:Y:S08]  /*0060*/  LDC R6, c[0x0][0x364] ;  /* 0x0000d900ff067b82 */ /* 0x000e300000000800 */
[----:B------:R-:W1:Y:S08]  /*0070*/  S2UR UR4, SR_CTAID.X ;  /* 0x00000000000479c3 */ /* 0x000e700000002500 */
[----:B------:R-:W3:Y:S01]  /*0080*/  LDC R0, c[0x0][0x3a0] ;  /* 0x0000e800ff007b82 */ /* 0x000ee20000000800 */
[----:B0-----:R-:W-:-:S05]  /*0090*/  IMAD R6, R6, UR5, R3 ;  /* 0x0000000506067c24 */ /* 0x001fca000f8e0203 */
[----:B--2---:R-:W-:Y:S01]  /*00a0*/  ISETP.GE.AND P0, PT, R6, UR8, PT ;  /* 0x0000000806007c0c */ /* 0x004fe2000bf06270 */
[----:B-1----:R-:W-:-:S05]  /*00b0*/  IMAD R5, R5, UR4, R2 ;  /* 0x0000000405057c24 */ /* 0x002fca000f8e0202 */
[----:B------:R-:W-:-:S04]  /*00c0*/  ISETP.GE.OR P0, PT, R5, UR9, P0 ;  /* 0x0000000905007c0c */ /* 0x000fc80008706670 */
[----:B---3--:R-:W-:-:S13]  /*00d0*/  ISETP.LT.OR P0, PT, R0, 0x1, P0 ;  /* 0x000000010000780c */ /* 0x008fda0000701670 */
[----:B------:R-:W-:Y:S05]  /*00e0*/  @P0 EXIT ;  /* 0x000000000000094d */ /* 0x000fea0003800000 */
[----:B------:R-:W0:Y:S01]  /*00f0*/  LDC.64 R2, c[0x0][0x380] ;  /* 0x0000e000ff027b82 */ /* 0x000e220000000a00 */
[----:B------:R-:W1:Y:S01]  /*0100*/  LDCU.64 UR6, c[0x0][0x358] ;  /* 0x00006b00ff0677ac */ /* 0x000e620008000a00 */
[----:B------:R-:W-:Y:S01]  /*0110*/  ISETP.GE.U32.AND P1, PT, R0, 0x8, PT ;  /* 0x000000080000780c */ /* 0x000fe20003f26070 */
[----:B------:R-:W-:Y:S01]  /*0120*/  IMAD R7, R6, UR9, R5 ;  /* 0x0000000906077c24 */ /* 0x000fe2000f8e0205 */
[----:B------:R-:W-:Y:S01]  /*0130*/  LOP3.LUT R16, R0, 0x7, RZ, 0xc0, !PT ;  /* 0x0000000700107812 */ /* 0x000fe200078ec0ff */
[-C--:B------:R-:W-:Y:S02]  /*0140*/  IMAD R4, R5, R0.reuse, RZ ;  /* 0x0000000005047224 */ /* 0x080fe400078e02ff */
[----:B------:R-:W-:Y:S01]  /*0150*/  IMAD R6, R6, R0, RZ ;  /* 0x0000000006067224 */ /* 0x000fe200078e02ff */
[----:B------:R-:W-:Y:S01]  /*0160*/  ISETP.NE.AND P0, PT, R16, RZ, PT ;  /* 0x000000ff1000720c */ /* 0x000fe20003f05270 */
[----:B0-----:R-:W-:-:S04]  /*0170*/  IMAD.WIDE R2, R7, 0x4, R2 ;  /* 0x0000000407027825 */ /* 0x001fc800078e0202 */
[----:B------:R-:W-:Y:S01]  /*0180*/  HFMA2 R7, -RZ, RZ, 0, 0 ;  /* 0x00000000ff077431 */ /* 0x000fe200000001ff */
[----:B-1----:R0:W5:Y:S01]  /*0190*/  LDG.E R5, desc[UR6][R2.64] ;  /* 0x0000000602057981 */ /* 0x002162000c1e1900 */
[----:B------:R-:W-:Y:S06]  /*01a0*/  @!P1 BRA `(.L_x_149) ;  /* 0x0000000000d49947 */ /* 0x000fec0003800000 */
[----:B------:R-:W1:Y:S01]  /*01b0*/  LDC.64 R8, c[0x0][0x388] ;  /* 0x0000e200ff087b82 */ /* 0x000e620000000a00 */
[----:B------:R-:W2:Y:S01]  /*01c0*/  LDCU.64 UR4, c[0x0][0x390] ;  /* 0x00007200ff0477ac */ /* 0x000ea20008000a00 */
[----:B------:R-:W-:Y:S01]  /*01d0*/  LOP3.LUT R7, R0, 0x7ffffff8, RZ, 0xc0, !PT ;  /* 0x7ffffff800077812 */ /* 0x000fe200078ec0ff */
[----:B------:R-:W-:-:S03]  /*01e0*/  IMAD.MOV.U32 R13, RZ, RZ, R4 ;  /* 0x000000ffff0d7224 */ /* 0x000fc600078e0004 */
[----:B------:R-:W-:Y:S01]  /*01f0*/  IADD3 R12, PT, PT, -R7, RZ, RZ ;  /* 0x000000ff070c7210 */ /* 0x000fe20007ffe1ff */
[----:B--2---:R-:W-:-:S04]  /*0200*/  UIADD3 UR4, UP0, UPT, UR4, 0x10, URZ ;  /* 0x0000001004047890 */ /* 0x004fc8000ff1e0ff */
[----:B------:R-:W-:Y:S01]  /*0210*/  UIADD3.X UR5, UPT, UPT, URZ, UR5, URZ, UP0, !UPT ;  /* 0x00000005ff057290 */ /* 0x000fe200087fe4ff */
[----:B-1----:R-:W-:-:S03]  /*0220*/  IMAD.WIDE.U32 R8, R6, 0x4, R8 ;  /* 0x0000000406087825 */ /* 0x002fc600078e0008 */
[----:B------:R-:W-:-:S04]  /*0230*/  IADD3 R14, P1, PT, R8, 0x10, RZ ;  /* 0x00000010080e7810 */ /* 0x000fc80007f3e0ff */
[----:B------:R-:W-:-:S09]  /*0240*/  IADD3.X R17, PT, PT, RZ, R9, RZ, P1, !PT ;  /* 0x00000009ff117210 */ /* 0x000fd20000ffe4ff */
.L_x_150:
[----:B------:R-:W-:Y:S01]  /*0250*/  MOV R9, UR5 ;  /* 0x0000000500097c02 */ /* 0x000fe20008000f00 */
[----:B------:R-:W-:Y:S01]  /*0260*/  IMAD.U32 R8, RZ, RZ, UR4 ;  /* 0x00000004ff087e24 */ /* 0x000fe2000f8e00ff */
[----:B------:R-:W-:Y:S01]  /*0270*/  MOV R11, R17 ;  /* 0x00000011000b7202 */ /* 0x000fe20000000f00 */
[----:B------:R-:W-:Y:S02]  /*0280*/  IMAD.MOV.U32 R10, RZ, RZ, R14 ;  /* 0x000000ffff0a7224 */ /* 0x000fe400078e000e */
[----:B------:R-:W-:-:S03]  /*0290*/  IMAD.WIDE R8, R13, 0x4, R8 ;  /* 0x000000040d087825 */ /* 0x000fc600078e0208 */
[----:B-1----:R-:W2:Y:S04]  /*02a0*/  LDG.E R15, desc[UR6][R10.64+-0x10] ;  /* 0xfffff0060a0f7981 */ /* 0x002ea8000c1e1900 */
[----:B------:R-:W2:Y:S02]  /*02b0*/  LDG.E R14, desc[UR6][R8.64+-0x10] ;  /* 0xfffff006080e7981 */ /* 0x000ea4000c1e1900 */
[----:B--2--5:R-:W-:-:S05]  /*02c0*/  FFMA R15, R14, R15, R5 ;  /* 0x0000000f0e0f7223 */ /* 0x024fca0000000005 */
[----:B------:R1:W-:Y:S04]  /*02d0*/  STG.E desc[UR6][R2.64], R15 ;  /* 0x0000000f02007986 */ /* 0x0003e8000c101906 */
[----:B------:R-:W2:Y:S04]  /*02e0*/  LDG.E R14, desc[UR6][R8.64+-0xc] ;  /* 0xfffff406080e7981 */ /* 0x000ea8000c1e1900 */
[----:B------:R-:W2:Y:S02]  /*02f0*/  LDG.E R5, desc[UR6][R10.64+-0xc] ;  /* 0xfffff4060a057981 */ /* 0x000ea4000c1e1900 */
[----:B--2---:R-:W-:-:S05]  /*0300*/  FFMA R5, R14, R5, R15 ;  /* 0x000000050e057223 */ /* 0x004fca000000000f */
[----:B------:R2:W-:Y:S04]  /*0310*/  STG.E desc[UR6][R2.64], R5 ;  /* 0x0000000502007986 */ /* 0x0005e8000c101906 */
[----:B------:R-:W3:Y:S04]  /*0320*/  LDG.E R14, desc[UR6][R8.64+-0x8] ;  /* 0xfffff806080e7981 */ /* 0x000ee8000c1e1900 */
[----:B------:R-:W3:Y:S02]  /*0330*/  LDG.E R17, desc[UR6][R10.64+-0x8] ;  /* 0xfffff8060a117981 */ /* 0x000ee4000c1e1900 */
[----:B---3--:R-:W-:-:S05]  /*0340*/  FFMA R17, R14, R17, R5 ;  /* 0x000000110e117223 */ /* 0x008fca0000000005 */
[----:B------:R3:W-:Y:S04]  /*0350*/  STG.E desc[UR6][R2.64], R17 ;  /* 0x0000001102007986 */ /* 0x0007e8000c101906 */
[----:B------:R-:W1:Y:S04]  /*0360*/  LDG.E R14, desc[UR6][R8.64+-0x4] ;  /* 0xfffffc06080e7981 */ /* 0x000e68000c1e1900 */
[----:B------:R-:W1:Y:S02]  /*0370*/  LDG.E R18, desc[UR6][R10.64+-0x4] ;  /* 0xfffffc060a127981 */ /* 0x000e64000c1e1900 */
[----:B-1----:R-:W-:-:S05]  /*0380*/  FFMA R15, R14, R18, R17 ;  /* 0x000000120e0f7223 */ /* 0x002fca0000000011 */
        /* <DEDUP_REMOVED lines=10> */
[----:B------:R-:W1:Y:S01]  /*0430*/  LDG.E R18, desc[UR6][R10.64+0x8] ;  /* 0x000008060a127981 */ /* 0x000e62000c1e1900 */
[----:B------:R-:W-:Y:S01]  /*0440*/  IADD3 R12, PT, PT, R12, 0x8, RZ ;  /* 0x000000080c0c7810 */ /* 0x000fe20007ffe0ff */
[----:B-1----:R-:W-:-:S05]  /*0450*/  FFMA R15, R14, R18, R17 ;  /* 0x000000120e0f7223 */ /* 0x002fca0000000011 */
[----:B------:R1:W-:Y:S04]  /*0460*/  STG.E desc[UR6][R2.64], R15 ;  /* 0x0000000f02007986 */ /* 0x0003e8000c101906 */
[----:B------:R-:W2:Y:S04]  /*0470*/  LDG.E R14, desc[UR6][R8.64+0xc] ;  /* 0x00000c06080e7981 */ /* 0x000ea8000c1e1900 */
[----:B------:R-:W2:Y:S01]  /*0480*/  LDG.E R18, desc[UR6][R10.64+0xc] ;  /* 0x00000c060a127981 */ /* 0x000ea2000c1e1900 */
[----:B------:R-:W-:Y:S02]  /*0490*/  ISETP.NE.AND P1, PT, R12, RZ, PT ;  /* 0x000000ff0c00720c */ /* 0x000fe40003f25270 */
[----:B------:R-:W-:Y:S01]  /*04a0*/  IADD3 R13, PT, PT, R13, 0x8, RZ ;  /* 0x000000080d0d7810 */ /* 0x000fe20007ffe0ff */
[----:B--2---:R-:W-:Y:S01]  /*04b0*/  FFMA R5, R14, R18, R15 ;  /* 0x000000120e057223 */ /* 0x004fe2000000000f */
[----:B------:R-:W-:-:S04]  /*04c0*/  IADD3 R14, P2, PT, R10, 0x20, RZ ;  /* 0x000000200a0e7810 */ /* 0x000fc80007f5e0ff */
[----:B------:R1:W-:Y:S01]  /*04d0*/  STG.E desc[UR6][R2.64], R5 ;  /* 0x0000000502007986 */ /* 0x0003e2000c101906 */
[----:B---3--:R-:W-:-:S04]  /*04e0*/  IMAD.X R17, RZ, RZ, R11, P2 ;  /* 0x000000ffff117224 */ /* 0x008fc800010e060b */
[----:B------:R-:W-:Y:S05]  /*04f0*/  @P1 BRA `(.L_x_150) ;  /* 0xfffffffc00541947 */ /* 0x000fea000383ffff */
.L_x_149:
[----:B------:R-:W-:Y:S05]  /*0500*/  @!P0 EXIT ;  /* 0x000000000000894d */ /* 0x000fea0003800000 */
[----:B------:R-:W-:Y:S02]  /*0510*/  ISETP.GE.U32.AND P1, PT, R16, 0x4, PT ;  /* 0x000000041000780c */ /* 0x000fe40003f26070 */
[----:B------:R-:W-:-:S04]  /*0520*/  LOP3.LUT R17, R0, 0x3, RZ, 0xc0, !PT ;  /* 0x0000000300117812 */ /* 0x000fc800078ec0ff */
[----:B------:R-:W-:-:S07]  /*0530*/  ISETP.NE.AND P0, PT, R17, RZ, PT ;  /* 0x000000ff1100720c */ /* 0x000fce0003f05270 */
[----:B------:R-:W-:Y:S06]  /*0540*/  @!P1 BRA `(.L_x_151) ;  /* 0x0000000000709947 */ /* 0x000fec0003800000 */
[----:B------:R-:W2:Y:S01]  /*0550*/  LDC.64 R12, c[0x0][0x388] ;  /* 0x0000e200ff0c7b82 */ /* 0x000ea20000000a00 */
[----:B-1----:R-:W-:Y:S01]  /*0560*/  IADD3 R15, PT, PT, R6, R7, RZ ;  /* 0x00000007060f7210 */ /* 0x002fe20007ffe0ff */
[----:B------:R-:W-:Y:S01]  /*0570*/  IMAD.IADD R11, R4, 0x1, R7 ;  /* 0x00000001040b7824 */ /* 0x000fe200078e0207 */
[----:B------:R-:W1:Y:S05]  /*0580*/  LDCU.64 UR4, c[0x0][0x388] ;  /* 0x00007100ff0477ac */ /* 0x000e6a0008000a00 */
[----:B------:R-:W3:Y:S01]  /*0590*/  LDC.64 R8, c[0x0][0x390] ;  /* 0x0000e400ff087b82 */ /* 0x000ee20000000a00 */
[----:B--2---:R-:W-:-:S06]  /*05a0*/  IMAD.WIDE.U32 R12, R15, 0x4, R12 ;  /* 0x000000040f0c7825 */ /* 0x004fcc00078e000c */
[----:B------:R-:W2:Y:S01]  /*05b0*/  LDG.E R12, desc[UR6][R12.64] ;  /* 0x000000060c0c7981 */ /* 0x000ea2000c1e1900 */
[----:B---3--:R-:W-:-:S05]  /*05c0*/  IMAD.WIDE R8, R11, 0x4, R8 ;  /* 0x000000040b087825 */ /* 0x008fca00078e0208 */
[----:B------:R-:W2:Y:S01]  /*05d0*/  LDG.E R14, desc[UR6][R8.64] ;  /* 0x00000006080e7981 */ /* 0x000ea2000c1e1900 */
[----:B------:R-:W-:-:S04]  /*05e0*/  IADD3 R11, P1, PT, R6, R7, RZ ;  /* 0x00000007060b7210 */ /* 0x000fc80007f3e0ff */
[----:B------:R-:W-:Y:S02]  /*05f0*/  IADD3.X R16, PT, PT, RZ, RZ, RZ, P1, !PT ;  /* 0x000000ffff107210 */ /* 0x000fe40000ffe4ff */
[----:B-1----:R-:W-:-:S04]  /*0600*/  LEA R10, P1, R11, UR4, 0x2 ;  /* 0x000000040b0a7c11 */ /* 0x002fc8000f8210ff */
[----:B------:R-:W-:Y:S01]  /*0610*/  LEA.HI.X R11, R11, UR5, R16, 0x2, P1 ;  /* 0x000000050b0b7c11 */ /* 0x000fe200088f1410 */
        /* <DEDUP_REMOVED lines=14> */
[----:B------:R2:W-:Y:S02]  /*0700*/  STG.E desc[UR6][R2.64], R5 ;  /* 0x0000000502007986 */ /* 0x0005e4000c101906 */
.L_x_151:
[----:B------:R-:W-:Y:S05]  /*0710*/  @!P0 EXIT ;  /* 0x000000000000894d */ /* 0x000fea0003800000 */
[----:B------:R-:W-:Y:S02]  /*0720*/  ISETP.NE.AND P1, PT, R17, 0x1, PT ;  /* 0x000000011100780c */ /* 0x000fe40003f25270 */
[----:B------:R-:W-:-:S04]  /*0730*/  LOP3.LUT R0, R0, 0x1, RZ, 0xc0, !PT ;  /* 0x0000000100007812 */ /* 0x000fc800078ec0ff */
[----:B------:R-:W-:-:S07]  /*0740*/  ISETP.NE.U32.AND P0, PT, R0, 0x1, PT ;  /* 0x000000010000780c */ /* 0x000fce0003f05070 */
[----:B------:R-:W-:Y:S06]  /*0750*/  @!P1 BRA `(.L_x_152) ;  /* 0x0000000000509947 */ /* 0x000fec0003800000 */
[----:B------:R-:W3:Y:S01]  /*0760*/  LDC.64 R10, c[0x0][0x388] ;  /* 0x0000e200ff0a7b82 */ /* 0x000ee20000000a00 */
[----:B-12---:R-:W-:Y:S01]  /*0770*/  IMAD.IADD R15, R6, 0x1, R7 ;  /* 0x00000001060f7824 */ /* 0x006fe200078e0207 */
[----:B------:R-:W-:Y:S01]  /*0780*/  IADD3 R13, PT, PT, R4, R7, RZ ;  /* 0x00000007040d7210 */ /* 0x000fe20007ffe0ff */
[----:B------:R-:W1:Y:S05]  /*0790*/  LDCU.64 UR4, c[0x0][0x388] ;  /* 0x00007100ff0477ac */ /* 0x000e6a0008000a00 */
[----:B------:R-:W2:Y:S01]  /*07a0*/  LDC.64 R8, c[0x0][0x390] ;  /* 0x0000e400ff087b82 */ /* 0x000ea20000000a00 */
[----:B---3--:R-:W-:-:S06]  /*07b0*/  IMAD.WIDE.U32 R10, R15, 0x4, R10 ;  /* 0x000000040f0a7825 */ /* 0x008fcc00078e000a */
[----:B------:R-:W3:Y:S01]  /*07c0*/  LDG.E R10, desc[UR6][R10.64] ;  /* 0x000000060a0a7981 */ /* 0x000ee2000c1e1900 */
[----:B--2---:R-:W-:-:S05]  /*07d0*/  IMAD.WIDE R8, R13, 0x4, R8 ;  /* 0x000000040d087825 */ /* 0x004fca00078e0208 */
[----:B------:R-:W3:Y:S01]  /*07e0*/  LDG.E R0, desc[UR6][R8.64] ;  /* 0x0000000608007981 */ /* 0x000ee2000c1e1900 */
[----:B------:R-:W-:-:S04]  /*07f0*/  IADD3 R13, P1, PT, R6, R7, RZ ;  /* 0x00000007060d7210 */ /* 0x000fc80007f3e0ff */
[----:B------:R-:W-:Y:S02]  /*0800*/  IADD3.X R14, PT, PT, RZ, RZ, RZ, P1, !PT ;  /* 0x000000ffff0e7210 */ /* 0x000fe40000ffe4ff */
[----:B-1----:R-:W-:-:S04]  /*0810*/  LEA R12, P1, R13, UR4, 0x2 ;  /* 0x000000040d0c7c11 */ /* 0x002fc8000f8210ff */
[----:B------:R-:W-:Y:S01]  /*0820*/  LEA.HI.X R13, R13, UR5, R14, 0x2, P1 ;  /* 0x000000050d0d7c11 */ /* 0x000fe200088f140e */
[----:B---3-5:R-:W-:-:S05]  /*0830*/  FFMA R15, R0, R10, R5 ;  /* 0x0000000a000f7223 */ /* 0x028fca0000000005 */
[----:B------:R3:W-:Y:S04]  /*0840*/  STG.E desc[UR6][R2.64], R15 ;  /* 0x0000000f02007986 */ /* 0x0007e8000c101906 */
[----:B------:R-:W2:Y:S04]  /*0850*/  LDG.E R0, desc[UR6][R8.64+0x4] ;  /* 0x0000040608007981 */ /* 0x000ea8000c1e1900 */
[----:B------:R-:W2:Y:S01]  /*0860*/  LDG.E R12, desc[UR6][R12.64+0x4] ;  /* 0x000004060c0c7981 */ /* 0x000ea2000c1e1900 */
[----:B------:R-:W-:Y:S02]  /*0870*/  VIADD R7, R7, 0x2 ;  /* 0x0000000207077836 */ /* 0x000fe40000000000 */
[----:B--2---:R-:W-:-:S05]  /*0880*/  FFMA R5, R0, R12, R15 ;  /* 0x0000000c00057223 */ /* 0x004fca000000000f */
[----:B------:R3:W-:Y:S02]  /*0890*/  STG.E desc[UR6][R2.64], R5 ;  /* 0x0000000502007986 */ /* 0x0007e4000c101906 */
.L_x_152:
[----:B------:R-:W-:Y:S05]  /*08a0*/  @P0 EXIT ;  /* 0x000000000000094d */ /* 0x000fea0003800000 */
[----:B------:R-:W4:Y:S01]  /*08b0*/  LDC.64 R8, c[0x0][0x390] ;  /* 0x0000e400ff087b82 */ /* 0x000f220000000a00 */
[-C--:B--2---:R-:W-:Y:S02]  /*08c0*/  IADD3 R13, PT, PT, R4, R7.reuse, RZ ;  /* 0x00000007040d7210 */ /* 0x084fe40007ffe0ff */
[----:B-1-3--:R-:W-:-:S05]  /*08d0*/  IADD3 R15, PT, PT, R6, R7, RZ ;  /* 0x00000007060f7210 */ /* 0x00afca0007ffe0ff */
[----:B------:R-:W1:Y:S01]  /*08e0*/  LDC.64 R10, c[0x0][0x388] ;  /* 0x0000e200ff0a7b82 */ /* 0x000e620000000a00 */
[----:B----4-:R-:W-:-:S06]  /*08f0*/  IMAD.WIDE R6, R13, 0x4, R8 ;  /* 0x000000040d067825 */ /* 0x010fcc00078e0208 */
[----:B------:R-:W2:Y:S01]  /*0900*/  LDG.E R6, desc[UR6][R6.64] ;  /* 0x0000000606067981 */ /* 0x000ea2000c1e1900 */
[----:B-1----:R-:W-:-:S06]  /*0910*/  IMAD.WIDE.U32 R8, R15, 0x4, R10 ;  /* 0x000000040f087825 */ /* 0x002fcc00078e000a */
[----:B------:R-:W2:Y:S02]  /*0920*/  LDG.E R8, desc[UR6][R8.64] ;  /* 0x0000000608087981 */ /* 0x000ea4000c1e1900 */
[----:B--2--5:R-:W-:-:S05]  /*0930*/  FFMA R5, R6, R8, R5 ;  /* 0x0000000806057223 */ /* 0x024fca0000000005 */
[----:B------:R-:W-:Y:S01]  /*0940*/  STG.E desc[UR6][R2.64], R5 ;  /* 0x0000000502007986 */ /* 0x000fe2000c101906 */
[----:B------:R-:W-:Y:S05]  /*0950*/  EXIT ;  /* 0x000000000000794d */ /* 0x000fea0003800000 */
.L_x_153:
        /* <DEDUP_REMOVED lines=10> */
.L_x_185:


//--------------------- .text._Z35linear_forward_relu_cuda_blocktiledPKfS0_S0_Pfiii --------------------------
	.section	.text._Z35linear_forward_relu_cuda_blocktiledPKfS0_S0_Pfiii,"ax",@progbits
	.align	128
        .global         _Z35linear_forward_relu_cuda_blocktiledPKfS0_S0_Pfiii
        .type           _Z35linear_forward_relu_cuda_blocktiledPKfS0_S0_Pfiii,@function
        .size           _Z35linear_forward_relu_cuda_blocktiledPKfS0_S0_Pfiii,(.L_x_186 - _Z35linear_forward_relu_cuda_blocktiledPKfS0_S0_Pfiii)
        .other          _Z35linear_forward_relu_cuda_blocktiledPKfS0_S0_Pfiii,@"STO_CUDA_ENTRY STV_DEFAULT"
_Z35linear_forward_relu_cuda_blocktiledPKfS0_S0_Pfiii:
.text._Z35linear_forward_relu_cuda_blocktiledPKfS0_S0_Pfiii:
[----:B------:R-:W-:Y:S01]  /*0000*/  LDC R1, c[0x0][0x37c] ;  /* 0x0000df00ff017b82 */ /* 0x000fe20000000800 */
[----:B------:R-:W0:Y:S01]  /*0010*/  LDCU.64 UR12, c[0x0][0x3a0] ;  /* 0x00007400ff0c77ac */ /* 0x000e220008000a00 */
[----:B------:R-:W1:Y:S06]  /*0020*/  S2R R4, SR_TID.X ;  /* 0x0000000000047919 */ /* 0x000e6c0000002100 */
[----:B------:R-:W2:Y:S01]  /*0030*/  S2UR UR5, SR_CTAID.Y ;  /* 0x00000000000579c3 */ /* 0x000ea20000002600 */
[----:B------:R-:W-:Y:S01]  /*0040*/  HFMA2 R26, -RZ, RZ, 0, 0 ;  /* 0x00000000ff1a7431 */ /* 0x000fe200000001ff */
[----:B------:R-:W-:-:S02]  /*0050*/  CS2R R34, SRZ ;  /* 0x0000000000227805 */ /* 0x000fc4000001ff00 */
[----:B------:R-:W-:Y:S02]  /*0060*/  CS2R R20, SRZ ;  /* 0x0000000000147805 */ /* 0x000fe4000001ff00 */
[----:B------:R-:W-:Y:S02]  /*0070*/  MOV R40, RZ ;  /* 0x000000ff00287202 */ /* 0x000fe40000000f00 */
[----:B------:R-:W-:Y:S01]  /*0080*/  CS2R R24, SRZ ;  /* 0x0000000000187805 */ /* 0x000fe2000001ff00 */
[----:B------:R-:W3:Y:S01]  /*0090*/  LDCU.64 UR10, c[0x0][0x358] ;  /* 0x00006b00ff0a77ac */ /* 0x000ee20008000a00 */
[----:B------:R-:W4:Y:S01]  /*00a0*/  S2UR UR6, SR_CTAID.X ;  /* 0x00000000000679c3 */ /* 0x000f220000002500 */
[----:B0-----:R-:W-:-:S04]  /*00b0*/  UISETP.LT.AND UP0, UPT, UR12, UR13, UPT ;  /* 0x0000000d0c00728c */ /* 0x001fc8000bf01270 */
[----:B------:R-:W-:-:S04]  /*00c0*/  USEL UR8, UR12, UR13, !UP0 ;  /* 0x0000000d0c087287 */ /* 0x000fc8000c000000 */
[----:B------:R-:W-:Y:S02]  /*00d0*/  UISETP.NE.AND UP0, UPT, UR8, URZ, UPT ;  /* 0x000000ff0800728c */ /* 0x000fe4000bf05270 */
[----:B--2---:R-:W-:Y:S01]  /*00e0*/  USHF.L.U32 UR5, UR5, 0x6, URZ ;  /* 0x0000000605057899 */ /* 0x004fe200080006ff */
[----:B-1----:R-:W-:Y:S01]  /*00f0*/  LOP3.LUT R0, R4, 0x3f, RZ, 0xc0, !PT ;  /* 0x0000003f04007812 */ /* 0x002fe200078ec0ff */
[----:B----4-:R-:W-:Y:S01]  /*0100*/  USHF.L.U32 UR6, UR6, 0x6, URZ ;  /* 0x0000000606067899 */ /* 0x010fe200080006ff */
[----:B------:R-:W-:-:S04]  /*0110*/  SHF.R.U32.HI R3, RZ, 0x6, R4 ;  /* 0x00000006ff037819 */ /* 0x000fc80000011604 */
[----:B---3--:R-:W-:Y:S07]  /*0120*/  BRA.U !UP0, `(.L_x_154) ;  /* 0x0000000908187547 */ /* 0x008fee000b800000 */
[----:B------:R-:W0:Y:S01]  /*0130*/  LDC R29, c[0x0][0x3a8] ;  /* 0x0000ea00ff1d7b82 */ /* 0x000e220000000800 */
[----:B------:R-:W-:Y:S01]  /*0140*/  IADD3 R2, PT, PT, R0, UR6, RZ ;  /* 0x0000000600027c10 */ /* 0x000fe2000fffe0ff */
[----:B------:R-:W-:Y:S01]  /*0150*/  UMOV UR4, 0x400 ;  /* 0x0000040000047882 */ /* 0x000fe20000000000 */
[C---:B------:R-:W-:Y:S02]  /*0160*/  LOP3.LUT R33, R4.reuse, 0x7, RZ, 0xc0, !PT ;  /* 0x0000000704217812 */ /* 0x040fe400078ec0ff */
[C---:B------:R-:W-:Y:S02]  /*0170*/  SHF.L.U32 R30, R4.reuse, 0x2, RZ ;  /* 0x00000002041e7819 */ /* 0x040fe400000006ff */
[----:B------:R-:W-:Y:S01]  /*0180*/  LEA.HI R32, R4, UR5, RZ, 0x1d ;  /* 0x0000000504207c11 */ /* 0x000fe2000f8fe8ff */
[----:B------:R-:W1:Y:S01]  /*0190*/  S2UR UR7, SR_CgaCtaId ;  /* 0x00000000000779c3 */ /* 0x000e620000008800 */
[----:B------:R-:W-:Y:S02]  /*01a0*/  MOV R35, RZ ;  /* 0x000000ff00237202 */ /* 0x000fe40000000f00 */
[----:B------:R-:W-:Y:S01]  /*01b0*/  LOP3.LUT R30, R30, 0xf00, RZ, 0xc0, !PT ;  /* 0x00000f001e1e7812 */ /* 0x000fe200078ec0ff */
[----:B------:R-:W-:Y:S01]  /*01c0*/  IMAD R28, R32, UR12, R33 ;  /* 0x0000000c201c7c24 */ /* 0x000fe2000f8e0221 */
[----:B------:R-:W2:Y:S01]  /*01d0*/  LDCU.64 UR12, c[0x0][0x3a0] ;  /* 0x00007400ff0c77ac */ /* 0x000ea20008000a00 */
[-C--:B0-----:R-:W-:Y:S01]  /*01e0*/  ISETP.GE.U32.AND P1, PT, R2, R29.reuse, PT ;  /* 0x0000001d0200720c */ /* 0x081fe20003f26070 */
[----:B------:R-:W-:Y:S01]  /*01f0*/  IMAD R29, R3, R29, UR6 ;  /* 0x00000006031d7e24 */ /* 0x000fe2000f8e021d */
[----:B------:R-:W-:-:S04]  /*0200*/  LOP3.LUT R2, R4, 0x3c0, RZ, 0xc0, !PT ;  /* 0x000003c004027812 */ /* 0x000fc800078ec0ff */
[--C-:B------:R-:W-:Y:S01]  /*0210*/  LOP3.LUT R31, R2, 0x3f, R4.reuse, 0xf8, !PT ;  /* 0x0000003f021f7812 */ /* 0x100fe200078ef804 */
[----:B-1----:R-:W-:Y:S01]  /*0220*/  ULEA UR9, UR7, UR4, 0x18 ;  /* 0x0000000407097291 */ /* 0x002fe2000f8ec0ff */
[----:B------:R-:W-:Y:S01]  /*0230*/  LOP3.LUT R2, R33, 0x3f8, R4, 0xf8, !PT ;  /* 0x000003f821027812 */ /* 0x000fe200078ef804 */
[----:B------:R-:W-:Y:S01]  /*0240*/  UIADD3 UR4, UPT, UPT, UR4, 0x800, URZ ;  /* 0x0000080004047890 */ /* 0x000fe2000fffe0ff */
[----:B------:R-:W-:-:S03]  /*0250*/  IADD3 R29, PT, PT, R0, R29, RZ ;  /* 0x0000001d001d7210 */ /* 0x000fc60007ffe0ff */
[----:B------:R-:W-:Y:S01]  /*0260*/  ULEA UR4, UR7, UR4, 0x18 ;  /* 0x0000000407047291 */ /* 0x000fe2000f8ec0ff */
[----:B------:R-:W-:-:S05]  /*0270*/  LEA R2, R2, UR9, 0x2 ;  /* 0x0000000902027c11 */ /* 0x000fca000f8e10ff */
[----:B------:R-:W-:Y:S02]  /*0280*/  LEA R31, R31, UR4, 0x2 ;  /* 0x000000041f1f7c11 */ /* 0x000fe4000f8e10ff */
[----:B------:R-:W-:Y:S01]  /*0290*/  LEA R0, R0, UR4, 0x2 ;  /* 0x0000000400007c11 */ /* 0x000fe2000f8e10ff */
[----:B--2---:R-:W-:-:S06]  /*02a0*/  UMOV UR4, URZ ;  /* 0x000000ff00047c82 */ /* 0x004fcc0008000000 */
.L_x_155:
        /* <DEDUP_REMOVED lines=10> */
[----:B---3--:R-:W-:Y:S04]  /*0350*/  STS [R2], R23 ;  /* 0x0000001702007388 */ /* 0x008fe80000000800 */
[----:B--2---:R-:W-:Y:S01]  /*0360*/  STS [R31], R22 ;  /* 0x000000161f007388 */ /* 0x004fe20000000800 */
[----:B------:R-:W-:Y:S06]  /*0370*/  BAR.SYNC.DEFER_BLOCKING 0x0 ;  /* 0x0000000000007b1d */ /* 0x000fec0000010000 */
[----:B------:R-:W-:Y:S04]  /*0380*/  LDS R27, [R0] ;  /* 0x00000000001b7984 */ /* 0x000fe80000000800 */
[----:B------:R-:W0:Y:S04]  /*0390*/  LDS.128 R8, [R30+UR9] ;  /* 0x000000091e087984 */ /* 0x000e280008000c00 */
[----:B------:R-:W1:Y:S04]  /*03a0*/  LDS.128 R12, [R30+UR9+0x20] ;  /* 0x000020091e0c7984 */ /* 0x000e680008000c00 */
[----:B------:R-:W2:Y:S04]  /*03b0*/  LDS R37, [R0+0x100] ;  /* 0x0001000000257984 */ /* 0x000ea80000000800 */
[----:B------:R-:W3:Y:S04]  /*03c0*/  LDS R36, [R0+0x200] ;  /* 0x0002000000247984 */ /* 0x000ee80000000800 */
[----:B------:R-:W-:Y:S04]  /*03d0*/  LDS.128 R16, [R30+UR9+0x40] ;  /* 0x000040091e107984 */ /* 0x000fe80008000c00 */
[----:B------:R-:W-:Y:S01]  /*03e0*/  LDS.128 R4, [R30+UR9+0x60] ;  /* 0x000060091e047984 */ /* 0x000fe20008000c00 */
[----:B0-----:R-:W-:-:S03]  /*03f0*/  FFMA R8, R27, R8, R34 ;  /* 0x000000081b087223 */ /* 0x001fc60000000022 */
[----:B------:R-:W0:Y:S01]  /*0400*/  LDS R34, [R0+0x300] ;  /* 0x0003000000227984 */ /* 0x000e220000000800 */
[----:B-1----:R-:W-:-:S04]  /*0410*/  FFMA R12, R27, R12, R25 ;  /* 0x0000000c1b0c7223 */ /* 0x002fc80000000019 */
[C---:B--2---:R-:W-:Y:S01]  /*0420*/  FFMA R13, R37.reuse, R13, R12 ;  /* 0x0000000d250d7223 */ /* 0x044fe2000000000c */
[----:B------:R-:W-:-:S03]  /*0430*/  FFMA R9, R37, R9, R8 ;  /* 0x0000000925097223 */ /* 0x000fc60000000008 */
[C---:B---3--:R-:W-:Y:S01]  /*0440*/  FFMA R14, R36.reuse, R14, R13 ;  /* 0x0000000e240e7223 */ /* 0x048fe2000000000d */
[----:B------:R-:W-:-:S03]  /*0450*/  FFMA R9, R36, R10, R9 ;  /* 0x0000000a24097223 */ /* 0x000fc60000000009 */
[C---:B0-----:R-:W-:Y:S01]  /*0460*/  FFMA R38, R34.reuse, R15, R14 ;  /* 0x0000000f22267223 */ /* 0x041fe2000000000e */
[----:B------:R-:W-:Y:S01]  /*0470*/  FFMA R39, R34, R11, R9 ;  /* 0x0000000b22277223 */ /* 0x000fe20000000009 */
[----:B------:R-:W0:Y:S04]  /*0480*/  LDS.128 R12, [R30+UR9+0xa0] ;  /* 0x0000a0091e0c7984 */ /* 0x000e280008000c00 */
[----:B------:R-:W1:Y:S01]  /*0490*/  LDS.128 R8, [R30+UR9+0x80] ;  /* 0x000080091e087984 */ /* 0x000e620008000c00 */
[C---:B------:R-:W-:Y:S01]  /*04a0*/  FFMA R16, R27.reuse, R16, R24 ;  /* 0x000000101b107223 */ /* 0x040fe20000000018 */
[----:B------:R-:W-:-:S03]  /*04b0*/  FFMA R4, R27, R4, R40 ;  /* 0x000000041b047223 */ /* 0x000fc60000000028 */
[C---:B------:R-:W-:Y:S01]  /*04c0*/  FFMA R17, R37.reuse, R17, R16 ;  /* 0x0000001125117223 */ /* 0x040fe20000000010 */
[----:B------:R-:W-:-:S03]  /*04d0*/  FFMA R5, R37, R5, R4 ;  /* 0x0000000525057223 */ /* 0x000fc60000000004 */
[----:B------:R-:W-:Y:S01]  /*04e0*/  FFMA R17, R36, R18, R17 ;  /* 0x0000001224117223 */ /* 0x000fe20000000011 */
[----:B0-----:R-:W-:-:S03]  /*04f0*/  FFMA R4, R27, R12, R21 ;  /* 0x0000000c1b047223 */ /* 0x001fc60000000015 */
[----:B------:R-:W-:Y:S02]  /*0500*/  FFMA R12, R34, R19, R17 ;  /* 0x00000013220c7223 */ /* 0x000fe40000000011 */
[----:B------:R-:W0:Y:S01]  /*0510*/  LDS.128 R16, [R30+UR9+0xc0] ;  /* 0x0000c0091e107984 */ /* 0x000e220008000c00 */
[----:B-1----:R-:W-:-:S03]  /*0520*/  FFMA R8, R27, R8, R20 ;  /* 0x000000081b087223 */ /* 0x002fc60000000014 */
[----:B------:R-:W1:Y:S01]  /*0530*/  LDS.128 R20, [R30+UR9+0xe0] ;  /* 0x0000e0091e147984 */ /* 0x000e620008000c00 */
[C---:B------:R-:W-:Y:S01]  /*0540*/  FFMA R13, R37.reuse, R13, R4 ;  /* 0x0000000d250d7223 */ /* 0x040fe20000000004 */
[----:B------:R-:W-:Y:S01]  /*0550*/  FFMA R9, R37, R9, R8 ;  /* 0x0000000925097223 */ /* 0x000fe20000000008 */
[C---:B------:R-:W-:Y:S02]  /*0560*/  FFMA R6, R36.reuse, R6, R5 ;  /* 0x0000000624067223 */ /* 0x040fe40000000005 */
[C---:B------:R-:W-:Y:S01]  /*0570*/  FFMA R14, R36.reuse, R14, R13 ;  /* 0x0000000e240e7223 */ /* 0x040fe2000000000d */
[----:B------:R-:W-:Y:S01]  /*0580*/  FFMA R10, R36, R10, R9 ;  /* 0x0000000a240a7223 */ /* 0x000fe20000000009 */
[C---:B0-----:R-:W-:Y:S01]  /*0590*/  FFMA R16, R27.reuse, R16, R26 ;  /* 0x000000101b107223 */ /* 0x041fe2000000001a */
[----:B-1----:R-:W-:-:S03]  /*05a0*/  FFMA R4, R27, R20, R35 ;  /* 0x000000141b047223 */ /* 0x002fc60000000023 */
[C---:B------:R-:W-:Y:S01]  /*05b0*/  FFMA R17, R37.reuse, R17, R16 ;  /* 0x0000001125117223 */ /* 0x040fe20000000010 */
[----:B------:R-:W-:Y:S01]  /*05c0*/  LDS R35, [R0+0x400] ;  /* 0x0004000000237984 */ /* 0x000fe20000000800 */
[----:B------:R-:W-:-:S03]  /*05d0*/  FFMA R37, R37, R21, R4 ;  /* 0x0000001525257223 */ /* 0x000fc60000000004 */
[----:B------:R-:W0:Y:S01]  /*05e0*/  LDS.128 R24, [R30+UR9+0x10] ;  /* 0x000010091e187984 */ /* 0x000e220008000c00 */
[C---:B------:R-:W-:Y:S01]  /*05f0*/  FFMA R21, R36.reuse, R18, R17 ;  /* 0x0000001224157223 */ /* 0x040fe20000000011 */
[----:B------:R-:W-:Y:S02]  /*0600*/  FFMA R22, R36, R22, R37 ;  /* 0x0000001624167223 */ /* 0x000fe40000000025 */
[----:B------:R-:W1:Y:S01]  /*0610*/  LDS R36, [R0+0x500] ;  /* 0x0005000000247984 */ /* 0x000e620000000800 */
[C---:B------:R-:W-:Y:S01]  /*0620*/  FFMA R41, R34.reuse, R7, R6 ;  /* 0x0000000722297223 */ /* 0x040fe20000000006 */
[----:B------:R-:W-:Y:S02]  /*0630*/  FFMA R40, R34, R11, R10 ;  /* 0x0000000b22287223 */ /* 0x000fe4000000000a */
[----:B------:R-:W2:Y:S04]  /*0640*/  LDS.128 R4, [R30+UR9+0x30] ;  /* 0x000030091e047984 */ /* 0x000ea80008000c00 */
[----:B------:R-:W3:Y:S04]  /*0650*/  LDS.128 R8, [R30+UR9+0x50] ;  /* 0x000050091e087984 */ /* 0x000ee80008000c00 */
[----:B------:R-:W4:Y:S01]  /*0660*/  LDS R37, [R0+0x600] ;  /* 0x0006000000257984 */ /* 0x000f220000000800 */
[----:B0-----:R-:W-:-:S04]  /*0670*/  FFMA R39, R35, R24, R39 ;  /* 0x0000001823277223 */ /* 0x001fc80000000027 */
[----:B-1----:R-:W-:Y:S02]  /*0680*/  FFMA R16, R36, R25, R39 ;  /* 0x0000001924107223 */ /* 0x002fe40000000027 */
[----:B------:R-:W0:Y:S01]  /*0690*/  LDS R39, [R0+0x700] ;  /* 0x0007000000277984 */ /* 0x000e220000000800 */
[C---:B--2---:R-:W-:Y:S01]  /*06a0*/  FFMA R4, R35.reuse, R4, R38 ;  /* 0x0000000423047223 */ /* 0x044fe20000000026 */
[----:B------:R-:W-:Y:S01]  /*06b0*/  FFMA R20, R34, R15, R14 ;  /* 0x0000000f22147223 */ /* 0x000fe2000000000e */
[----:B---3--:R-:W-:Y:S02]  /*06c0*/  FFMA R17, R35, R8, R12 ;  /* 0x0000000823117223 */ /* 0x008fe4000000000c */
[C---:B------:R-:W-:Y:S01]  /*06d0*/  FFMA R5, R36.reuse, R5, R4 ;  /* 0x0000000524057223 */ /* 0x040fe20000000004 */
[----:B------:R-:W1:Y:S01]  /*06e0*/  LDS.128 R12, [R30+UR9+0x70] ;  /* 0x000070091e0c7984 */ /* 0x000e620008000c00 */
[----:B------:R-:W-:Y:S01]  /*06f0*/  FFMA R9, R36, R9, R17 ;  /* 0x0000000924097223 */ /* 0x000fe20000000011 */
[----:B------:R-:W-:Y:S01]  /*0700*/  FFMA R21, R34, R19, R21 ;  /* 0x0000001322157223 */ /* 0x000fe20000000015 */
[C---:B----4-:R-:W-:Y:S01]  /*0710*/  FFMA R26, R37.reuse, R26, R16 ;  /* 0x0000001a251a7223 */ /* 0x050fe20000000010 */
[C---:B------:R-:W-:Y:S01]  /*0720*/  FFMA R6, R37.reuse, R6, R5 ;  /* 0x0000000625067223 */ /* 0x040fe20000000005 */
[----:B------:R-:W-:Y:S01]  /*0730*/  FFMA R10, R37, R10, R9 ;  /* 0x0000000a250a7223 */ /* 0x000fe20000000009 */
[----:B------:R-:W2:Y:S02]  /*0740*/  LDS.128 R16, [R30+UR9+0x90] ;  /* 0x000090091e107984 */ /* 0x000ea40008000c00 */
[C---:B0-----:R-:W-:Y:S01]  /*0750*/  FFMA R25, R39.reuse, R7, R6 ;  /* 0x0000000727197223 */ /* 0x041fe20000000006 */
[----:B------:R-:W-:Y:S01]  /*0760*/  FFMA R24, R39, R11, R10 ;  /* 0x0000000b27187223 */ /* 0x000fe2000000000a */
[----:B------:R-:W0:Y:S04]  /*0770*/  LDS.128 R4, [R30+UR9+0xb0] ;  /* 0x0000b0091e047984 */ /* 0x000e280008000c00 */
[----:B------:R-:W3:Y:S01]  /*0780*/  LDS.128 R8, [R30+UR9+0xd0] ;  /* 0x0000d0091e087984 */ /* 0x000ee20008000c00 */
[----:B-1----:R-:W-:-:S04]  /*0790*/  FFMA R41, R35, R12, R41 ;  /* 0x0000000c23297223 */ /* 0x002fc80000000029 */
[----:B------:R-:W-:Y:S01]  /*07a0*/  FFMA R12, R36, R13, R41 ;  /* 0x0000000d240c7223 */ /* 0x000fe20000000029 */
[----:B--2---:R-:W-:-:S03]  /*07b0*/  FFMA R13, R35, R16, R40 ;  /* 0x00000010230d7223 */ /* 0x004fc60000000028 */
[----:B------:R-:W-:Y:S01]  /*07c0*/  FFMA R14, R37, R14, R12 ;  /* 0x0000000e250e7223 */ /* 0x000fe2000000000c */
[----:B------:R-:W-:Y:S01]  /*07d0*/  FFMA R38, R34, R23, R22 ;  /* 0x0000001722267223 */ /* 0x000fe20000000016 */
[----:B------:R-:W-:Y:S01]  /*07e0*/  FFMA R12, R36, R17, R13 ;  /* 0x00000011240c7223 */ /* 0x000fe2000000000d */
[C---:B0-----:R-:W-:Y:S02]  /*07f0*/  FFMA R13, R35.reuse, R4, R20 ;  /* 0x00000004230d7223 */ /* 0x041fe40000000014 */
[----:B------:R-:W0:Y:S01]  /*0800*/  LDC R4, c[0x0][0x3a8] ;  /* 0x0000ea00ff047b82 */ /* 0x000e220000000800 */
[----:B---3--:R-:W-:Y:S02]  /*0810*/  FFMA R8, R35, R8, R21 ;  /* 0x0000000823087223 */ /* 0x008fe40000000015 */
[----:B------:R-:W1:Y:S01]  /*0820*/  LDS.128 R20, [R30+UR9+0xf0] ;  /* 0x0000f0091e147984 */ /* 0x000e620008000c00 */
[----:B------:R-:W-:Y:S01]  /*0830*/  UIADD3 UR4, UPT, UPT, UR4, 0x8, URZ ;  /* 0x0000000804047890 */ /* 0x000fe2000fffe0ff */
[----:B------:R-:W-:-:S03]  /*0840*/  FFMA R18, R37, R18, R12 ;  /* 0x0000001225127223 */ /* 0x000fc6000000000c */
[----:B------:R-:W-:Y:S01]  /*0850*/  UISETP.GE.U32.AND UP0, UPT, UR4, UR8, UPT ;  /* 0x000000080400728c */ /* 0x000fe2000bf06070 */
[C---:B------:R-:W-:Y:S01]  /*0860*/  FFMA R12, R36.reuse, R5, R13 ;  /* 0x00000005240c7223 */ /* 0x040fe2000000000d */
[----:B------:R-:W-:-:S03]  /*0870*/  FFMA R9, R36, R9, R8 ;  /* 0x0000000924097223 */ /* 0x000fc60000000008 */
[C---:B------:R-:W-:Y:S01]  /*0880*/  FFMA R6, R37.reuse, R6, R12 ;  /* 0x0000000625067223 */ /* 0x040fe2000000000c */
[----:B------:R-:W-:Y:S01]  /*0890*/  FFMA R10, R37, R10, R9 ;  /* 0x0000000a250a7223 */ /* 0x000fe20000000009 */
[C---:B------:R-:W-:Y:S01]  /*08a0*/  FFMA R34, R39.reuse, R27, R26 ;  /* 0x0000001b27227223 */ /* 0x040fe2000000001a */
[----:B------:R-:W-:Y:S01]  /*08b0*/  FFMA R40, R39, R15, R14 ;  /* 0x0000000f27287223 */ /* 0x000fe2000000000e */
[----:B------:R-:W-:Y:S01]  /*08c0*/  IADD3 R3, PT, PT, R3, 0x8, RZ ;  /* 0x0000000803037810 */ /* 0x000fe20007ffe0ff */
[----:B------:R-:W-:Y:S01]  /*08d0*/  FFMA R26, R39, R11, R10 ;  /* 0x0000000b271a7223 */ /* 0x000fe2000000000a */
[----:B------:R-:W-:Y:S02]  /*08e0*/  IADD3 R33, PT, PT, R33, 0x8, RZ ;  /* 0x0000000821217810 */ /* 0x000fe40007ffe0ff */
[----:B------:R-:W-:Y:S02]  /*08f0*/  IADD3 R28, PT, PT, R28, 0x8, RZ ;  /* 0x000000081c1c7810 */ /* 0x000fe40007ffe0ff */
[----:B0-----:R-:W-:Y:S01]  /*0900*/  LEA R29, R4, R29, 0x3 ;  /* 0x0000001d041d7211 */ /* 0x001fe200078e18ff */
[----:B-1----:R-:W-:-:S04]  /*0910*/  FFMA R20, R35, R20, R38 ;  /* 0x0000001423147223 */ /* 0x002fc80000000026 */
[----:B------:R-:W-:-:S04]  /*0920*/  FFMA R21, R36, R21, R20 ;  /* 0x0000001524157223 */ /* 0x000fc80000000014 */
[----:B------:R-:W-:Y:S01]  /*0930*/  FFMA R22, R37, R22, R21 ;  /* 0x0000001625167223 */ /* 0x000fe20000000015 */
[C---:B------:R-:W-:Y:S01]  /*0940*/  FFMA R20, R39.reuse, R19, R18 ;  /* 0x0000001327147223 */ /* 0x040fe20000000012 */
[C---:B------:R-:W-:Y:S02]  /*0950*/  FFMA R21, R39.reuse, R7, R6 ;  /* 0x0000000727157223 */ /* 0x040fe40000000006 */
[----:B------:R-:W-:Y:S01]  /*0960*/  FFMA R35, R39, R23, R22 ;  /* 0x0000001727237223 */ /* 0x000fe20000000016 */
[----:B------:R-:W-:Y:S06]  /*0970*/  BAR.SYNC.DEFER_BLOCKING 0x0 ;  /* 0x0000000000007b1d */ /* 0x000fec0000010000 */
[----:B------:R-:W-:Y:S05]  /*0980*/  BRA.U !UP0, `(.L_x_155) ;  /* 0xfffffff908487547 */ /* 0x000fea000b83ffff */
.L_x_154:
[----:B------:R-:W0:Y:S01]  /*0990*/  S2R R4, SR_TID.X ;  /* 0x0000000000047919 */ /* 0x000e220000002100 */
[----:B------:R-:W1:Y:S01]  /*09a0*/  LDCU UR4, c[0x0][0x3a8] ;  /* 0x00007500ff0477ac */ /* 0x000e620008000800 */
[----:B0-----:R-:W-:-:S04]  /*09b0*/  LOP3.LUT R0, R4, 0x3f, RZ, 0xc0, !PT ;  /* 0x0000003f04007812 */ /* 0x001fc800078ec0ff */
[----:B------:R-:W-:-:S04]  /*09c0*/  IADD3 R0, PT, PT, R0, UR6, RZ ;  /* 0x0000000600007c10 */ /* 0x000fc8000fffe0ff */
[----:B-1----:R-:W-:-:S13]  /*09d0*/  ISETP.GE.U32.AND P0, PT, R0, UR4, PT ;  /* 0x0000000400007c0c */ /* 0x002fda000bf06070 */
[----:B------:R-:W-:Y:S05]  /*09e0*/  @P0 EXIT ;  /* 0x000000000000094d */ /* 0x000fea0003800000 */
[----:B------:R-:W0:Y:S02]  /*09f0*/  LDC.64 R2, c[0x0][0x390] ;  /* 0x0000e400ff027b82 */ /* 0x000e240000000a00 */
[----:B0-----:R-:W-:-:S05]  /*0a00*/  IMAD.WIDE.U32 R2, R0, 0x4, R2 ;  /* 0x0000000400027825 */ /* 0x001fca00078e0002 */
[----:B------:R0:W2:Y:S01]  /*0a10*/  LDG.E R17, desc[UR10][R2.64] ;  /* 0x0000000a02117981 */ /* 0x0000a2000c1e1900 */
[----:B------:R-:W-:-:S04]  /*0a20*/  SHF.R.U32.HI R19, RZ, 0x6, R4 ;  /* 0x00000006ff137819 */ /* 0x000fc80000011604 */
[----:B------:R-:W-:-:S04]  /*0a30*/  LEA R19, R19, UR5, 0x3 ;  /* 0x0000000513137c11 */ /* 0x000fc8000f8e18ff */
[C---:B------:R-:W-:Y:S02]  /*0a40*/  IADD3 R37, PT, PT, R19.reuse, 0x1, RZ ;  /* 0x0000000113257810 */ /* 0x040fe40007ffe0ff */
[C---:B------:R-:W-:Y:S02]  /*0a50*/  ISETP.GE.U32.AND P4, PT, R19.reuse, UR13, PT ;  /* 0x0000000d13007c0c */ /* 0x040fe4000bf86070 */
[----:B------:R-:W-:Y:S02]  /*0a60*/  IADD3 R39, PT, PT, R19, 0x2, RZ ;  /* 0x0000000213277810 */ /* 0x000fe40007ffe0ff */
[----:B------:R-:W-:Y:S02]  /*0a70*/  ISETP.GE.U32.AND P5, PT, R37, UR13, PT ;  /* 0x0000000d25007c0c */ /* 0x000fe4000bfa6070 */
[----:B------:R-:W-:Y:S02]  /*0a80*/  ISETP.GE.U32.AND P6, PT, R39, UR13, PT ;  /* 0x0000000d27007c0c */ /* 0x000fe4000bfc6070 */
[----:B------:R-:W-:-:S02]  /*0a90*/  IADD3 R31, PT, PT, R19, 0x3, RZ ;  /* 0x00000003131f7810 */ /* 0x000fc40007ffe0ff */
[C---:B------:R-:W-:Y:S02]  /*0aa0*/  IADD3 R29, PT, PT, R19.reuse, 0x4, RZ ;  /* 0x00000004131d7810 */ /* 0x040fe40007ffe0ff */
[C---:B------:R-:W-:Y:S01]  /*0ab0*/  IADD3 R27, PT, PT, R19.reuse, 0x5, RZ ;  /* 0x00000005131b7810 */ /* 0x040fe20007ffe0ff */
[----:B------:R-:W1:Y:S01]  /*0ac0*/  @!P4 LDC.64 R12, c[0x0][0x398] ;  /* 0x0000e600ff0ccb82 */ /* 0x000e620000000a00 */
[C---:B------:R-:W-:Y:S01]  /*0ad0*/  IADD3 R23, PT, PT, R19.reuse, 0x6, RZ ;  /* 0x0000000613177810 */ /* 0x040fe20007ffe0ff */
[--C-:B------:R-:W-:Y:S01]  /*0ae0*/  @!P4 IMAD R33, R19, UR4, R0.reuse ;  /* 0x000000041321cc24 */ /* 0x100fe2000f8e0200 */
[----:B------:R-:W-:Y:S01]  /*0af0*/  ISETP.GE.U32.AND P3, PT, R31, UR13, PT ;  /* 0x0000000d1f007c0c */ /* 0x000fe2000bf66070 */
[--C-:B------:R-:W-:Y:S01]  /*0b00*/  @!P5 IMAD R37, R37, UR4, R0.reuse ;  /* 0x000000042525dc24 */ /* 0x100fe2000f8e0200 */
[----:B------:R-:W-:Y:S01]  /*0b10*/  ISETP.GE.U32.AND P2, PT, R29, UR13, PT ;  /* 0x0000000d1d007c0c */ /* 0x000fe2000bf46070 */
[----:B------:R-:W-:Y:S01]  /*0b20*/  @!P6 IMAD R39, R39, UR4, R0 ;  /* 0x000000042727ec24 */ /* 0x000fe2000f8e0200 */
[----:B------:R-:W-:Y:S01]  /*0b30*/  ISETP.GE.U32.AND P1, PT, R27, UR13, PT ;  /* 0x0000000d1b007c0c */ /* 0x000fe2000bf26070 */
[----:B------:R-:W3:Y:S01]  /*0b40*/  @!P5 LDC.64 R14, c[0x0][0x398] ;  /* 0x0000e600ff0edb82 */ /* 0x000ee20000000a00 */
[----:B------:R-:W-:-:S02]  /*0b50*/  ISETP.GE.U32.AND P0, PT, R23, UR13, PT ;  /* 0x0000000d17007c0c */ /* 0x000fc4000bf06070 */
[----:B------:R-:W-:-:S05]  /*0b60*/  IADD3 R19, PT, PT, R19, 0x7, RZ ;  /* 0x0000000713137810 */ /* 0x000fca0007ffe0ff */
[----:B------:R-:W4:Y:S01]  /*0b70*/  @!P6 LDC.64 R10, c[0x0][0x398] ;  /* 0x0000e600ff0aeb82 */ /* 0x000f220000000a00 */
[--C-:B------:R-:W-:Y:S02]  /*0b80*/  @!P3 IMAD R31, R31, UR4, R0.reuse ;  /* 0x000000041f1fbc24 */ /* 0x100fe4000f8e0200 */
[--C-:B------:R-:W-:Y:S02]  /*0b90*/  @!P2 IMAD R29, R29, UR4, R0.reuse ;  /* 0x000000041d1dac24 */ /* 0x100fe4000f8e0200 */
[--C-:B------:R-:W-:Y:S02]  /*0ba0*/  @!P1 IMAD R27, R27, UR4, R0.reuse ;  /* 0x000000041b1b9c24 */ /* 0x100fe4000f8e0200 */
[----:B------:R-:W-:Y:S01]  /*0bb0*/  @!P0 IMAD R23, R23, UR4, R0 ;  /* 0x0000000417178c24 */ /* 0x000fe2000f8e0200 */
[----:B0-----:R-:W0:Y:S01]  /*0bc0*/  @!P3 LDC.64 R2, c[0x0][0x398] ;  /* 0x0000e600ff02bb82 */ /* 0x001e220000000a00 */
[----:B-1----:R-:W-:-:S07]  /*0bd0*/  @!P4 IMAD.WIDE.U32 R12, R33, 0x4, R12 ;  /* 0x00000004210cc825 */ /* 0x002fce00078e000c */
[----:B------:R-:W1:Y:S01]  /*0be0*/  @!P2 LDC.64 R4, c[0x0][0x398] ;  /* 0x0000e600ff04ab82 */ /* 0x000e620000000a00 */
[----:B---3--:R-:W-:-:S07]  /*0bf0*/  @!P5 IMAD.WIDE.U32 R14, R37, 0x4, R14 ;  /* 0x00000004250ed825 */ /* 0x008fce00078e000e */
[----:B------:R-:W3:Y:S01]  /*0c00*/  @!P1 LDC.64 R6, c[0x0][0x398] ;  /* 0x0000e600ff069b82 */ /* 0x000ee20000000a00 */
[----:B----4-:R-:W-:-:S07]  /*0c10*/  @!P6 IMAD.WIDE.U32 R10, R39, 0x4, R10 ;  /* 0x00000004270ae825 */ /* 0x010fce00078e000a */
[----:B------:R-:W4:Y:S01]  /*0c20*/  @!P0 LDC.64 R8, c[0x0][0x398] ;  /* 0x0000e600ff088b82 */ /* 0x000f220000000a00 */
[----:B0-----:R-:W-:-:S04]  /*0c30*/  @!P3 IMAD.WIDE.U32 R2, R31, 0x4, R2 ;  /* 0x000000041f02b825 */ /* 0x001fc800078e0002 */
[----:B-1----:R-:W-:-:S04]  /*0c40*/  @!P2 IMAD.WIDE.U32 R4, R29, 0x4, R4 ;  /* 0x000000041d04a825 */ /* 0x002fc800078e0004 */
[----:B---3--:R-:W-:-:S04]  /*0c50*/  @!P1 IMAD.WIDE.U32 R6, R27, 0x4, R6 ;  /* 0x000000041b069825 */ /* 0x008fc800078e0006 */
[----:B----4-:R-:W-:-:S04]  /*0c60*/  @!P0 IMAD.WIDE.U32 R8, R23, 0x4, R8 ;  /* 0x0000000417088825 */ /* 0x010fc800078e0008 */
[C---:B--2---:R-:W-:Y:S01]  /*0c70*/  @!P4 FADD R34, R17.reuse, R34 ;  /* 0x000000221122c221 */ /* 0x044fe20000000000 */
[C---:B------:R-:W-:Y:S01]  /*0c80*/  @!P5 FADD R16, R17.reuse, R25 ;  /* 0x000000191110d221 */ /* 0x040fe20000000000 */
[C---:B------:R-:W-:Y:S01]  /*0c90*/  @!P6 FADD R24, R17.reuse, R24 ;  /* 0x000000181118e221 */ /* 0x040fe20000000000 */
[C---:B------:R-:W-:Y:S01]  /*0ca0*/  @!P3 FADD R40, R17.reuse, R40 ;  /* 0x000000281128b221 */ /* 0x040fe20000000000 */
[C---:B------:R-:W-:Y:S01]  /*0cb0*/  @!P2 FADD R20, R17.reuse, R20 ;  /* 0x000000141114a221 */ /* 0x040fe20000000000 */
[----:B------:R-:W-:Y:S01]  /*0cc0*/  @!P4 FMNMX R25, RZ, R34, !PT ;  /* 0x00000022ff19c209 */ /* 0x000fe20007800000 */
[C---:B------:R-:W-:Y:S01]  /*0cd0*/  @!P1 FADD R21, R17.reuse, R21 ;  /* 0x0000001511159221 */ /* 0x040fe20000000000 */
[----:B------:R-:W-:Y:S01]  /*0ce0*/  @!P5 FMNMX R33, RZ, R16, !PT ;  /* 0x00000010ff21d209 */ /* 0x000fe20007800000 */
[----:B------:R-:W-:Y:S01]  /*0cf0*/  @!P0 FADD R26, R17, R26 ;  /* 0x0000001a111a8221 */ /* 0x000fe20000000000 */
[----:B------:R-:W-:Y:S01]  /*0d00*/  @!P6 FMNMX R37, RZ, R24, !PT ;  /* 0x00000018ff25e209 */ /* 0x000fe20007800000 */
[----:B------:R0:W-:Y:S01]  /*0d10*/  @!P4 STG.E desc[UR10][R12.64], R25 ;  /* 0x000000190c00c986 */ /* 0x0001e2000c10190a */
[----:B------:R-:W-:-:S02]  /*0d20*/  ISETP.GE.U32.AND P4, PT, R19, UR13, PT ;  /* 0x0000000d13007c0c */ /* 0x000fc4000bf86070 */
[----:B------:R-:W-:Y:S01]  /*0d30*/  @!P1 FMNMX R21, RZ, R21, !PT ;  /* 0x00000015ff159209 */ /* 0x000fe20007800000 */
[----:B------:R1:W-:Y:S04]  /*0d40*/  @!P5 STG.E desc[UR10][R14.64], R33 ;  /* 0x000000210e00d986 */ /* 0x0003e8000c10190a */
[----:B------:R2:W-:Y:S01]  /*0d50*/  @!P6 STG.E desc[UR10][R10.64], R37 ;  /* 0x000000250a00e986 */ /* 0x0005e2000c10190a */
[----:B0-----:R-:W-:Y:S02]  /*0d60*/  @!P2 FMNMX R13, RZ, R20, !PT ;  /* 0x00000014ff0da209 */ /* 0x001fe40007800000 */
[----:B-1----:R-:W-:Y:S02]  /*0d70*/  @!P0 FMNMX R15, RZ, R26, !PT ;  /* 0x0000001aff0f8209 */ /* 0x002fe40007800000 */
[----:B--2---:R-:W-:-:S05]  /*0d80*/  @!P3 FMNMX R11, RZ, R40, !PT ;  /* 0x00000028ff0bb209 */ /* 0x004fca0007800000 */
[----:B------:R0:W-:Y:S04]  /*0d90*/  @!P3 STG.E desc[UR10][R2.64], R11 ;  /* 0x0000000b0200b986 */ /* 0x0001e8000c10190a */
[----:B------:R0:W-:Y:S04]  /*0da0*/  @!P2 STG.E desc[UR10][R4.64], R13 ;  /* 0x0000000d0400a986 */ /* 0x0001e8000c10190a */
[----:B------:R0:W-:Y:S04]  /*0db0*/  @!P1 STG.E desc[UR10][R6.64], R21 ;  /* 0x0000001506009986 */ /* 0x0001e8000c10190a */
[----:B------:R0:W-:Y:S01]  /*0dc0*/  @!P0 STG.E desc[UR10][R8.64], R15 ;  /* 0x0000000f08008986 */ /* 0x0001e2000c10190a */
[----:B------:R-:W-:Y:S05]  /*0dd0*/  @P4 EXIT ;  /* 0x000000000000494d */ /* 0x000fea0003800000 */
[----:B0-----:R-:W0:Y:S01]  /*0de0*/  LDC.64 R2, c[0x0][0x398] ;  /* 0x0000e600ff027b82 */ /* 0x001e220000000a00 */
[----:B------:R-:W-:Y:S01]  /*0df0*/  FADD R17, R17, R35 ;  /* 0x0000002311117221 */ /* 0x000fe20000000000 */
[----:B------:R-:W-:-:S04]  /*0e00*/  IMAD R19, R19, UR4, R0 ;  /* 0x0000000413137c24 */ /* 0x000fc8000f8e0200 */
[----:B------:R-:W-:Y:S01]  /*0e10*/  FMNMX R17, RZ, R17, !PT ;  /* 0x00000011ff117209 */ /* 0x000fe20007800000 */
[----:B0-----:R-:W-:-:S05]  /*0e20*/  IMAD.WIDE.U32 R2, R19, 0x4, R2 ;  /* 0x0000000413027825 */ /* 0x001fca00078e0002 */
[----:B------:R-:W-:Y:S01]  /*0e30*/  STG.E desc[UR10][R2.64], R17 ;  /* 0x0000001102007986 */ /* 0x000fe2000c10190a */
[----:B------:R-:W-:Y:S05]  /*0e40*/  EXIT ;  /* 0x000000000000794d */ /* 0x000fea0003800000 */
.L_x_156:
        /* <DEDUP_REMOVED lines=11> */
.L_x_186:


//--------------------- .text._Z30linear_forward_relu_cuda_tiledPKfS0_S0_Pfiii --------------------------
	.section	.text._Z30linear_forward_relu_cuda_tiledPKfS0_S0_Pfiii,"ax",@progbits
	.align	128
        .global         _Z30linear_forward_relu_cuda_tiledPKfS0_S0_Pfiii
        .type           _Z30linear_forward_relu_cuda_tiledPKfS0_S0_Pfiii,@function
        .size           _Z30linear_forward_relu_cuda_tiledPKfS0_S0_Pfiii,(.L_x_187 - _Z30linear_forward_relu_cuda_tiledPKfS0_S0_Pfiii)
        .other          _Z30linear_forward_relu_cuda_tiledPKfS0_S0_Pfiii,@"STO_CUDA_ENTRY STV_DEFAULT"
_Z30linear_forward_relu_cuda_tiledPKfS0_S0_Pfiii:
.text._Z30linear_forward_relu_cuda_tiledPKfS0_S0_Pfiii:
[----:B------:R-:W-:Y:S01]  /*0000*/  LDC R1, c[0x0][0x37c] ;  /* 0x0000df00ff017b82 */ /* 0x000fe20000000800 */
[----:B------:R-:W0:Y:S07]  /*0010*/  S2R R7, SR_CTAID.Y ;  /* 0x0000000000077919 */ /* 0x000e2e0000002600 */
[----:B------:R-:W1:Y:S01]  /*0020*/  LDC.64 R2, c[0x0][0x390] ;  /* 0x0000e400ff027b82 */ /* 0x000e620000000a00 */
[----:B------:R-:W2:Y:S01]  /*0030*/  LDCU.64 UR10, c[0x0][0x358] ;  /* 0x00006b00ff0a77ac */ /* 0x000ea20008000a00 */
[----:B------:R-:W3:Y:S01]  /*0040*/  S2R R4, SR_TID.X ;  /* 0x0000000000047919 */ /* 0x000ee20000002100 */
[----:B------:R-:W4:Y:S01]  /*0050*/  LDCU.64 UR12, c[0x0][0x3a0] ;  /* 0x00007400ff0c77ac */ /* 0x000f220008000a00 */
[----:B0-----:R-:W-:-:S04]  /*0060*/  SHF.L.U32 R7, R7, 0x5, RZ ;  /* 0x0000000507077819 */ /* 0x001fc800000006ff */
[----:B---3--:R-:W-:-:S05]  /*0070*/  LOP3.LUT R19, R7, 0x1f, R4, 0xf8, !PT ;  /* 0x0000001f07137812 */ /* 0x008fca00078ef804 */
[----:B-1----:R-:W-:-:S05]  /*0080*/  IMAD.WIDE.U32 R2, R19, 0x4, R2 ;  /* 0x0000000413027825 */ /* 0x002fca00078e0002 */
[----:B--2---:R0:W5:Y:S01]  /*0090*/  LDG.E R21, desc[UR10][R2.64] ;  /* 0x0000000a02157981 */ /* 0x004162000c1e1900 */
[----:B------:R-:W1:Y:S01]  /*00a0*/  S2UR UR4, SR_CTAID.X ;  /* 0x00000000000479c3 */ /* 0x000e620000002500 */
[----:B----4-:R-:W-:Y:S01]  /*00b0*/  UISETP.LT.AND UP0, UPT, UR12, UR13, UPT ;  /* 0x0000000d0c00728c */ /* 0x010fe2000bf01270 */
[----:B------:R-:W-:-:S03]  /*00c0*/  SHF.R.U32.HI R16, RZ, 0x5, R4 ;  /* 0x00000005ff107819 */ /* 0x000fc60000011604 */
[----:B------:R-:W-:-:S04]  /*00d0*/  USEL UR5, UR12, UR13, !UP0 ;  /* 0x0000000d0c057287 */ /* 0x000fc8000c000000 */
[----:B------:R-:W-:Y:S02]  /*00e0*/  UISETP.GE.AND UP0, UPT, UR5, 0x20, UPT ;  /* 0x000000200500788c */ /* 0x000fe4000bf06270 */
[----:B-1----:R-:W-:-:S06]  /*00f0*/  USHF.L.U32 UR4, UR4, 0x5, URZ ;  /* 0x0000000504047899 */ /* 0x002fcc00080006ff */
[----:B------:R-:W-:Y:S01]  /*0100*/  LOP3.LUT R18, R16, UR4, RZ, 0xfc, !PT ;  /* 0x0000000410127c12 */ /* 0x000fe2000f8efcff */
[----:B0-----:R-:W-:Y:S06]  /*0110*/  BRA.U !UP0, `(.L_x_157) ;  /* 0x0000000508d47547 */ /* 0x001fec000b800000 */
[----:B------:R-:W0:Y:S01]  /*0120*/  S2UR UR7, SR_CgaCtaId ;  /* 0x00000000000779c3 */ /* 0x000e220000008800 */
[----:B------:R-:W1:Y:S01]  /*0130*/  LDCU UR9, c[0x0][0x3a8] ;  /* 0x00007500ff0977ac */ /* 0x000e620008000800 */
[C---:B------:R-:W-:Y:S02]  /*0140*/  LOP3.LUT R17, R4.reuse, 0x1f, RZ, 0xc0, !PT ;  /* 0x0000001f04117812 */ /* 0x040fe400078ec0ff */
[----:B------:R-:W-:Y:S01]  /*0150*/  SHF.L.U32 R6, R4, 0x2, RZ ;  /* 0x0000000204067819 */ /* 0x000fe200000006ff */
[----:B------:R-:W-:Y:S01]  /*0160*/  UMOV UR4, 0x400 ;  /* 0x0000040000047882 */ /* 0x000fe20000000000 */
[----:B------:R-:W-:Y:S01]  /*0170*/  USHF.R.S32.HI UR6, URZ, 0x1f, UR5 ;  /* 0x0000001fff067899 */ /* 0x000fe20008011405 */
[----:B------:R-:W-:Y:S01]  /*0180*/  LOP3.LUT R4, R17, 0x3e0, R4, 0xf8, !PT ;  /* 0x000003e011047812 */ /* 0x000fe200078ef804 */
[----:B------:R-:W2:Y:S01]  /*0190*/  LDC R0, c[0x0][0x3a8] ;  /* 0x0000ea00ff007b82 */ /* 0x000ea20000000800 */
[C---:B------:R-:W-:Y:S01]  /*01a0*/  ISETP.GE.U32.AND P1, PT, R18.reuse, UR13, PT ;  /* 0x0000000d12007c0c */ /* 0x040fe2000bf26070 */
[----:B------:R-:W-:Y:S01]  /*01b0*/  ULEA.HI UR6, UR6, UR5, URZ, 0x5 ;  /* 0x0000000506067291 */ /* 0x000fe2000f8f28ff */
[----:B------:R-:W-:Y:S01]  /*01c0*/  IMAD R5, R18, UR12, R17 ;  /* 0x0000000c12057c24 */ /* 0x000fe2000f8e0211 */
[----:B------:R-:W-:Y:S01]  /*01d0*/  LOP3.LUT R6, R6, 0xf80, RZ, 0xc0, !PT ;  /* 0x00000f8006067812 */ /* 0x000fe200078ec0ff */
[----:B------:R-:W3:Y:S01]  /*01e0*/  LDCU UR14, c[0x0][0x3a0] ;  /* 0x00007400ff0e77ac */ /* 0x000ee20008000800 */
[----:B------:R-:W-:Y:S01]  /*01f0*/  USHF.R.S32.HI UR6, URZ, 0x5, UR6 ;  /* 0x00000005ff067899 */ /* 0x000fe20008011406 */
[----:B-1----:R-:W-:-:S03]  /*0200*/  IMAD R2, R16, UR9, R7 ;  /* 0x0000000910027c24 */ /* 0x002fc6000f8e0207 */
[----:B------:R-:W-:Y:S02]  /*0210*/  UIADD3 UR6, UPT, UPT, -UR6, URZ, URZ ;  /* 0x000000ff06067290 */ /* 0x000fe4000fffe1ff */
[----:B0-----:R-:W-:Y:S01]  /*0220*/  ULEA UR8, UR7, UR4, 0x18 ;  /* 0x0000000407087291 */ /* 0x001fe2000f8ec0ff */
[----:B------:R-:W-:Y:S01]  /*0230*/  IADD3 R7, PT, PT, R17, R2, RZ ;  /* 0x0000000211077210 */ /* 0x000fe20007ffe0ff */
[----:B------:R-:W-:-:S04]  /*0240*/  UIADD3 UR4, UPT, UPT, UR4, 0x1000, URZ ;  /* 0x0000100004047890 */ /* 0x000fc8000fffe0ff */
[----:B------:R-:W-:Y:S01]  /*0250*/  ULEA UR4, UR7, UR4, 0x18 ;  /* 0x0000000407047291 */ /* 0x000fe2000f8ec0ff */
[----:B------:R-:W-:-:S05]  /*0260*/  LEA R3, R4, UR8, 0x2 ;  /* 0x0000000804037c11 */ /* 0x000fca000f8e10ff */
[----:B------:R-:W-:Y:S02]  /*0270*/  LEA R4, R4, UR4, 0x2 ;  /* 0x0000000404047c11 */ /* 0x000fe4000f8e10ff */
[----:B---3--:R-:W-:-:S07]  /*0280*/  LEA R2, R17, UR4, 0x2 ;  /* 0x0000000411027c11 */ /* 0x008fce000f8e10ff */
.L_x_158:
[----:B------:R-:W-:Y:S01]  /*0290*/  ISETP.GE.U32.AND P0, PT, R16, UR14, PT ;  /* 0x0000000e10007c0c */ /* 0x000fe2000bf06070 */
[----:B------:R-:W-:Y:S01]  /*02a0*/  HFMA2 R24, -RZ, RZ, 0, 0 ;  /* 0x00000000ff187431 */ /* 0x000fe200000001ff */
[----:B------:R-:W-:Y:S02]  /*02b0*/  ISETP.GE.U32.OR P2, PT, R17, UR14, P1 ;  /* 0x0000000e11007c0c */ /* 0x000fe40008f46470 */
[----:B--2---:R-:W-:Y:S02]  /*02c0*/  ISETP.GE.U32.OR P0, PT, R19, R0, P0 ;  /* 0x000000001300720c */ /* 0x004fe40000706470 */
        /* <DEDUP_REMOVED lines=20> */
[----:B------:R-:W4:Y:S04]  /*0410*/  LDS R20, [R2+0x280] ;  /* 0x0002800002147984 */ /* 0x000f280000000800 */
[----:B------:R-:W-:Y:S04]  /*0420*/  LDS R24, [R2+0x380] ;  /* 0x0003800002187984 */ /* 0x000fe80000000800 */
[----:B------:R-:W-:Y:S01]  /*0430*/  LDS R22, [R2+0x480] ;  /* 0x0004800002167984 */ /* 0x000fe20000000800 */
[----:B0----5:R-:W-:-:S03]  /*0440*/  FFMA R12, R12, R28, R21 ;  /* 0x0000001c0c0c7223 */ /* 0x021fc60000000015 */
[----:B------:R-:W0:Y:S01]  /*0450*/  LDS R21, [R2+0x300] ;  /* 0x0003000002157984 */ /* 0x000e220000000800 */
[----:B-1----:R-:W-:-:S03]  /*0460*/  FFMA R12, R23, R13, R12 ;  /* 0x0000000d170c7223 */ /* 0x002fc6000000000c */
[----:B------:R-:W-:Y:S01]  /*0470*/  LDS R23, [R2+0x400] ;  /* 0x0004000002177984 */ /* 0x000fe20000000800 */
[----:B--2---:R-:W-:-:S04]  /*0480*/  FFMA R27, R27, R14, R12 ;  /* 0x0000000e1b1b7223 */ /* 0x004fc8000000000c */
[----:B---3--:R-:W-:Y:S02]  /*0490*/  FFMA R27, R26, R15, R27 ;  /* 0x0000000f1a1b7223 */ /* 0x008fe4000000001b */
[----:B------:R-:W1:Y:S04]  /*04a0*/  LDS.128 R12, [R6+UR8+0x20] ;  /* 0x00002008060c7984 */ /* 0x000e680008000c00 */
[----:B------:R-:W-:Y:S01]  /*04b0*/  LDS R26, [R2+0x580] ;  /* 0x00058000021a7984 */ /* 0x000fe20000000800 */
[----:B----4-:R-:W-:-:S03]  /*04c0*/  FFMA R27, R8, R25, R27 ;  /* 0x00000019081b7223 */ /* 0x010fc6000000001b */
[----:B------:R-:W2:Y:S01]  /*04d0*/  LDS R25, [R2+0x500] ;  /* 0x0005000002197984 */ /* 0x000ea20000000800 */
[----:B------:R-:W-:-:S04]  /*04e0*/  FFMA R20, R20, R9, R27 ;  /* 0x0000000914147223 */ /* 0x000fc8000000001b */
[----:B0-----:R-:W-:Y:S02]  /*04f0*/  FFMA R21, R21, R10, R20 ;  /* 0x0000000a15157223 */ /* 0x001fe40000000014 */
[----:B------:R-:W-:Y:S02]  /*0500*/  LDS R20, [R2+0x680] ;  /* 0x0006800002147984 */ /* 0x000fe40000000800 */
[----:B------:R-:W-:Y:S02]  /*0510*/  FFMA R27, R24, R11, R21 ;  /* 0x0000000b181b7223 */ /* 0x000fe40000000015 */
[----:B------:R-:W-:Y:S04]  /*0520*/  LDS R21, [R2+0x600] ;  /* 0x0006000002157984 */ /* 0x000fe80000000800 */
[----:B------:R-:W0:Y:S01]  /*0530*/  LDS.128 R8, [R6+UR8+0x30] ;  /* 0x0000300806087984 */ /* 0x000e220008000c00 */
[----:B-1----:R-:W-:-:S03]  /*0540*/  FFMA R27, R12, R23, R27 ;  /* 0x000000170c1b7223 */ /* 0x002fc6000000001b */
[----:B------:R-:W1:Y:S01]  /*0550*/  LDS R23, [R2+0x700] ;  /* 0x0007000002177984 */ /* 0x000e620000000800 */
[----:B------:R-:W-:-:S03]  /*0560*/  FFMA R22, R22, R13, R27 ;  /* 0x0000000d16167223 */ /* 0x000fc6000000001b */
[----:B------:R-:W3:Y:S01]  /*0570*/  LDS R24, [R2+0x780] ;  /* 0x0007800002187984 */ /* 0x000ee20000000800 */
[----:B--2---:R-:W-:-:S03]  /*0580*/  FFMA R25, R25, R14, R22 ;  /* 0x0000000e19197223 */ /* 0x004fc60000000016 */
[----:B------:R-:W-:Y:S01]  /*0590*/  LDS R22, [R2+0x880] ;  /* 0x0008800002167984 */ /* 0x000fe20000000800 */
[----:B------:R-:W-:-:S03]  /*05a0*/  FFMA R27, R26, R15, R25 ;  /* 0x0000000f1a1b7223 */ /* 0x000fc60000000019 */
[----:B------:R-:W-:Y:S04]  /*05b0*/  LDS R25, [R2+0x800] ;  /* 0x0008000002197984 */ /* 0x000fe80000000800 */
[----:B------:R-:W2:Y:S04]  /*05c0*/  LDS.128 R12, [R6+UR8+0x40] ;  /* 0x00004008060c7984 */ /* 0x000ea80008000c00 */
[----:B------:R-:W-:Y:S01]  /*05d0*/  LDS R26, [R2+0x980] ;  /* 0x00098000021a7984 */ /* 0x000fe20000000800 */
[----:B0-----:R-:W-:-:S03]  /*05e0*/  FFMA R27, R8, R21, R27 ;  /* 0x00000015081b7223 */ /* 0x001fc6000000001b */
[----:B------:R-:W0:Y:S01]  /*05f0*/  LDS R21, [R2+0x900] ;  /* 0x0009000002157984 */ /* 0x000e220000000800 */
[----:B------:R-:W-:-:S04]  /*0600*/  FFMA R20, R20, R9, R27 ;  /* 0x0000000914147223 */ /* 0x000fc8000000001b */
[----:B-1----:R-:W-:Y:S02]  /*0610*/  FFMA R23, R23, R10, R20 ;  /* 0x0000000a17177223 */ /* 0x002fe40000000014 */
[----:B------:R-:W-:Y:S02]  /*0620*/  LDS R20, [R2+0xa80] ;  /* 0x000a800002147984 */ /* 0x000fe40000000800 */
[----:B---3--:R-:W-:Y:S02]  /*0630*/  FFMA R27, R24, R11, R23 ;  /* 0x0000000b181b7223 */ /* 0x008fe40000000017 */
[----:B------:R-:W-:Y:S04]  /*0640*/  LDS R23, [R2+0xa00] ;  /* 0x000a000002177984 */ /* 0x000fe80000000800 */
[----:B------:R-:W1:Y:S01]  /*0650*/  LDS.128 R8, [R6+UR8+0x50] ;  /* 0x0000500806087984 */ /* 0x000e620008000c00 */
[----:B--2---:R-:W-:-:S03]  /*0660*/  FFMA R27, R12, R25, R27 ;  /* 0x000000190c1b7223 */ /* 0x004fc6000000001b */
[----:B------:R-:W2:Y:S01]  /*0670*/  LDS R25, [R2+0xb00] ;  /* 0x000b000002197984 */ /* 0x000ea20000000800 */
[----:B------:R-:W-:-:S03]  /*0680*/  FFMA R12, R22, R13, R27 ;  /* 0x0000000d160c7223 */ /* 0x000fc6000000001b */
[----:B------:R-:W3:Y:S04]  /*0690*/  LDS R22, [R2+0xb80] ;  /* 0x000b800002167984 */ /* 0x000ee80000000800 */
[----:B------:R-:W-:Y:S01]  /*06a0*/  LDS R24, [R2+0xc80] ;  /* 0x000c800002187984 */ /* 0x000fe20000000800 */
[----:B0-----:R-:W-:-:S04]  /*06b0*/  FFMA R21, R21, R14, R12 ;  /* 0x0000000e15157223 */ /* 0x001fc8000000000c */
[----:B------:R-:W-:Y:S02]  /*06c0*/  FFMA R27, R26, R15, R21 ;  /* 0x0000000f1a1b7223 */ /* 0x000fe40000000015 */
[----:B------:R-:W-:Y:S04]  /*06d0*/  LDS R21, [R2+0xc00] ;  /* 0x000c000002157984 */ /* 0x000fe80000000800 */
[----:B------:R-:W0:Y:S01]  /*06e0*/  LDS.128 R12, [R6+UR8+0x60] ;  /* 0x00006008060c7984 */ /* 0x000e220008000c00 */
[----:B-1----:R-:W-:-:S04]  /*06f0*/  FFMA R23, R8, R23, R27 ;  /* 0x0000001708177223 */ /* 0x002fc8000000001b */
[----:B------:R-:W-:Y:S02]  /*0700*/  FFMA R20, R20, R9, R23 ;  /* 0x0000000914147223 */ /* 0x000fe40000000017 */
[----:B------:R-:W1:Y:S02]  /*0710*/  LDS R23, [R2+0xd00] ;  /* 0x000d000002177984 */ /* 0x000e640000000800 */
[----:B--2---:R-:W-:Y:S02]  /*0720*/  FFMA R25, R25, R10, R20 ;  /* 0x0000000a19197223 */ /* 0x004fe40000000014 */
[----:B------:R-:W2:Y:S02]  /*0730*/  LDS R20, [R2+0xd80] ;  /* 0x000d800002147984 */ /* 0x000ea40000000800 */
[----:B---3--:R-:W-:Y:S02]  /*0740*/  FFMA R27, R22, R11, R25 ;  /* 0x0000000b161b7223 */ /* 0x008fe40000000019 */
[----:B------:R-:W-:Y:S04]  /*0750*/  LDS R25, [R2+0xe00] ;  /* 0x000e000002197984 */ /* 0x000fe80000000800 */
[----:B------:R-:W3:Y:S04]  /*0760*/  LDS.128 R8, [R6+UR8+0x70] ;  /* 0x0000700806087984 */ /* 0x000ee80008000c00 */
[----:B------:R-:W4:Y:S01]  /*0770*/  LDS R22, [R2+0xe80] ;  /* 0x000e800002167984 */ /* 0x000f220000000800 */
[----:B0-----:R-:W-:-:S03]  /*0780*/  FFMA R27, R12, R21, R27 ;  /* 0x000000150c1b7223 */ /* 0x001fc6000000001b */
[----:B------:R-:W0:Y:S04]  /*0790*/  LDS R21, [R2+0xf00] ;  /* 0x000f000002157984 */ /* 0x000e280000000800 */
[----:B------:R-:W0:Y:S01]  /*07a0*/  LDS R12, [R2+0xf80] ;  /* 0x000f8000020c7984 */ /* 0x000e220000000800 */
[----:B------:R-:W-:-:S04]  /*07b0*/  FFMA R24, R24, R13, R27 ;  /* 0x0000000d18187223 */ /* 0x000fc8000000001b */
[----:B-1----:R-:W-:-:S04]  /*07c0*/  FFMA R23, R23, R14, R24 ;  /* 0x0000000e17177223 */ /* 0x002fc80000000018 */
[----:B--2---:R-:W-:-:S04]  /*07d0*/  FFMA R15, R20, R15, R23 ;  /* 0x0000000f140f7223 */ /* 0x004fc80000000017 */
[----:B---3--:R-:W-:-:S04]  /*07e0*/  FFMA R15, R8, R25, R15 ;  /* 0x00000019080f7223 */ /* 0x008fc8000000000f */
[----:B----4-:R-:W-:Y:S01]  /*07f0*/  FFMA R22, R22, R9, R15 ;  /* 0x0000000916167223 */ /* 0x010fe2000000000f */
[----:B------:R-:W-:Y:S02]  /*0800*/  IADD3 R17, PT, PT, R17, 0x20, RZ ;  /* 0x0000002011117810 */ /* 0x000fe40007ffe0ff */
[----:B------:R-:W-:Y:S02]  /*0810*/  IADD3 R5, PT, PT, R5, 0x20, RZ ;  /* 0x0000002005057810 */ /* 0x000fe40007ffe0ff */
[----:B------:R-:W-:Y:S01]  /*0820*/  LEA R7, R0, R7, 0x5 ;  /* 0x0000000700077211 */ /* 0x000fe200078e28ff */
[----:B0-----:R-:W-:-:S04]  /*0830*/  FFMA R21, R21, R10, R22 ;  /* 0x0000000a15157223 */ /* 0x001fc80000000016 */
[----:B------:R-:W-:Y:S01]  /*0840*/  FFMA R21, R12, R11, R21 ;  /* 0x0000000b0c157223 */ /* 0x000fe20000000015 */
[----:B------:R-:W-:Y:S06]  /*0850*/  BAR.SYNC.DEFER_BLOCKING 0x0 ;  /* 0x0000000000007b1d */ /* 0x000fec0000010000 */
[----:B------:R-:W-:Y:S05]  /*0860*/  BRA.U UP0, `(.L_x_158) ;  /* 0xfffffff900887547 */ /* 0x000fea000b83ffff */
.L_x_157:
[----:B------:R-:W0:Y:S01]  /*0870*/  LDCU UR4, c[0x0][0x3a4] ;  /* 0x00007480ff0477ac */ /* 0x000e220008000800 */
[----:B------:R-:W1:Y:S01]  /*0880*/  LDCU UR5, c[0x0][0x3a8] ;  /* 0x00007500ff0577ac */ /* 0x000e620008000800 */
[----:B0-----:R-:W-:-:S04]  /*0890*/  ISETP.GE.U32.AND P0, PT, R18, UR4, PT ;  /* 0x0000000412007c0c */ /* 0x001fc8000bf06070 */
[----:B-1----:R-:W-:-:S13]  /*08a0*/  ISETP.GE.U32.OR P0, PT, R19, UR5, P0 ;  /* 0x0000000513007c0c */ /* 0x002fda0008706470 */
[----:B------:R-:W-:Y:S05]  /*08b0*/  @P0 EXIT ;  /* 0x000000000000094d */ /* 0x000fea0003800000 */
[----:B------:R-:W0:Y:S01]  /*08c0*/  LDC.64 R2, c[0x0][0x398] ;  /* 0x0000e600ff027b82 */ /* 0x000e220000000a00 */
[----:B------:R-:W-:Y:S01]  /*08d0*/  IMAD R19, R18, UR5, R19 ;  /* 0x0000000512137c24 */ /* 0x000fe2000f8e0213 */
[----:B-----5:R-:W-:-:S03]  /*08e0*/  FMNMX R21, RZ, R21, !PT ;  /* 0x00000015ff157209 */ /* 0x020fc60007800000 */
[----:B0-----:R-:W-:-:S05]  /*08f0*/  IMAD.WIDE.U32 R2, R19, 0x4, R2 ;  /* 0x0000000413027825 */ /* 0x001fca00078e0002 */
[----:B------:R-:W-:Y:S01]  /*0900*/  STG.E desc[UR10][R2.64], R21 ;  /* 0x0000001502007986 */ /* 0x000fe2000c10190a */
[----:B------:R-:W-:Y:S05]  /*0910*/  EXIT ;  /* 0x000000000000794d */ /* 0x000fea0003800000 */
.L_x_159:
        /* <DEDUP_REMOVED lines=14> */
.L_x_187:


//--------------------- .text._Z30linear_forward_cuda_blocktiledPKfS0_S0_Pfiii --------------------------
	.section	.text._Z30linear_forward_cuda_blocktiledPKfS0_S0_Pfiii,"ax",@progbits
	.align	128
        .global         _Z30linear_forward_cuda_blocktiledPKfS0_S0_Pfiii
        .type           _Z30linear_forward_cuda_blocktiledPKfS0_S0_Pfiii,@function
        .size           _Z30linear_forward_cuda_blocktiledPKfS0_S0_Pfiii,(.L_x_188 - _Z30linear_forward_cuda_blocktiledPKfS0_S0_Pfiii)
        .other          _Z30linear_forward_cuda_blocktiledPKfS0_S0_Pfiii,@"STO_CUDA_ENTRY STV_DEFAULT"
_Z30linear_forward_cuda_blocktiledPKfS0_S0_Pfiii:
.text._Z30linear_forward_cuda_blocktiledPKfS0_S0_Pfiii:
        /* <DEDUP_REMOVED lines=43> */
.L_x_161:
        /* <DEDUP_REMOVED lines=110> */
.L_x_160:
        /* <DEDUP_REMOVED lines=11> */
[C---:B------:R-:W-:Y:S02]  /*0a40*/  ISETP.GE.U32.AND P4, PT, R19.reuse, UR13, PT ;  /* 0x0000000d13007c0c */ /* 0x040fe4000bf86070 */
[C---:B------:R-:W-:Y:S02]  /*0a50*/  IADD3 R37, PT, PT, R19.reuse, 0x1, RZ ;  /* 0x0000000113257810 */ /* 0x040fe40007ffe0ff */
[----:B------:R-:W-:Y:S02]  /*0a60*/  IADD3 R39, PT, PT, R19, 0x2, RZ ;  /* 0x0000000213277810 */ /* 0x000fe40007ffe0ff */
[----:B------:R-:W-:Y:S02]  /*0a70*/  ISETP.GE.U32.AND P5, PT, R37, UR13, PT ;  /* 0x0000000d25007c0c */ /* 0x000fe4000bfa6070 */
[----:B------:R-:W-:Y:S02]  /*0a80*/  ISETP.GE.U32.AND P6, PT, R39, UR13, PT ;  /* 0x0000000d27007c0c */ /* 0x000fe4000bfc6070 */
[----:B------:R-:W-:-:S02]  /*0a90*/  IADD3 R23, PT, PT, R19, 0x3, RZ ;  /* 0x0000000313177810 */ /* 0x000fc40007ffe0ff */
[C---:B------:R-:W-:Y:S01]  /*0aa0*/  IADD3 R27, PT, PT, R19.reuse, 0x4, RZ ;  /* 0x00000004131b7810 */ /* 0x040fe20007ffe0ff */
[----:B------:R-:W1:Y:S01]  /*0ab0*/  @!P4 LDC.64 R12, c[0x0][0x398] ;  /* 0x0000e600ff0ccb82 */ /* 0x000e620000000a00 */
[C---:B------:R-:W-:Y:S01]  /*0ac0*/  IADD3 R29, PT, PT, R19.reuse, 0x5, RZ ;  /* 0x00000005131d7810 */ /* 0x040fe20007ffe0ff */
[C-C-:B------:R-:W-:Y:S01]  /*0ad0*/  @!P4 IMAD R33, R19.reuse, UR4, R0.reuse ;  /* 0x000000041321cc24 */ /* 0x140fe2000f8e0200 */
[----:B------:R-:W-:Y:S02]  /*0ae0*/  IADD3 R31, PT, PT, R19, 0x6, RZ ;  /* 0x00000006131f7810 */ /* 0x000fe40007ffe0ff */
[----:B------:R-:W-:Y:S01]  /*0af0*/  ISETP.GE.U32.AND P3, PT, R23, UR13, PT ;  /* 0x0000000d17007c0c */ /* 0x000fe2000bf66070 */
[--C-:B------:R-:W-:Y:S01]  /*0b00*/  @!P5 IMAD R37, R37, UR4, R0.reuse ;  /* 0x000000042525dc24 */ /* 0x100fe2000f8e0200 */
[----:B------:R-:W-:Y:S01]  /*0b10*/  ISETP.GE.U32.AND P2, PT, R27, UR13, PT ;  /* 0x0000000d1b007c0c */ /* 0x000fe2000bf46070 */
[----:B------:R-:W3:Y:S01]  /*0b20*/  @!P5 LDC.64 R14, c[0x0][0x398] ;  /* 0x0000e600ff0edb82 */ /* 0x000ee20000000a00 */
[----:B------:R-:W-:Y:S01]  /*0b30*/  ISETP.GE.U32.AND P1, PT, R29, UR13, PT ;  /* 0x0000000d1d007c0c */ /* 0x000fe2000bf26070 */
[----:B------:R-:W-:Y:S01]  /*0b40*/  @!P6 IMAD R39, R39, UR4, R0 ;  /* 0x000000042727ec24 */ /* 0x000fe2000f8e0200 */
[----:B------:R-:W-:-:S02]  /*0b50*/  ISETP.GE.U32.AND P0, PT, R31, UR13, PT ;  /* 0x0000000d1f007c0c */ /* 0x000fc4000bf06070 */
[----:B------:R-:W-:-:S03]  /*0b60*/  IADD3 R19, PT, PT, R19, 0x7, RZ ;  /* 0x0000000713137810 */ /* 0x000fc60007ffe0ff */
[----:B------:R-:W4:Y:S02]  /*0b70*/  @!P6 LDC.64 R10, c[0x0][0x398] ;  /* 0x0000e600ff0aeb82 */ /* 0x000f240000000a00 */
[--C-:B------:R-:W-:Y:S02]  /*0b80*/  @!P3 IMAD R23, R23, UR4, R0.reuse ;  /* 0x000000041717bc24 */ /* 0x100fe4000f8e0200 */
[--C-:B------:R-:W-:Y:S02]  /*0b90*/  @!P2 IMAD R27, R27, UR4, R0.reuse ;  /* 0x000000041b1bac24 */ /* 0x100fe4000f8e0200 */
[----:B------:R-:W-:Y:S02]  /*0ba0*/  @!P1 IMAD R29, R29, UR4, R0 ;  /* 0x000000041d1d9c24 */ /* 0x000fe4000f8e0200 */
[----:B0-----:R-:W0:Y:S01]  /*0bb0*/  @!P3 LDC.64 R2, c[0x0][0x398] ;  /* 0x0000e600ff02bb82 */ /* 0x001e220000000a00 */
[----:B-1----:R-:W-:-:S04]  /*0bc0*/  @!P4 IMAD.WIDE.U32 R12, R33, 0x4, R12 ;  /* 0x00000004210cc825 */ /* 0x002fc800078e000c */
[----:B------:R-:W-:-:S03]  /*0bd0*/  @!P0 IMAD R31, R31, UR4, R0 ;  /* 0x000000041f1f8c24 */ /* 0x000fc6000f8e0200 */
        /* <DEDUP_REMOVED lines=12> */
[----:B------:R-:W-:Y:S02]  /*0ca0*/  @!P1 FADD R21, R17, R21 ;  /* 0x0000001511159221 */ /* 0x000fe40000000000 */
[----:B------:R0:W-:Y:S01]  /*0cb0*/  @!P4 STG.E desc[UR10][R12.64], R33 ;  /* 0x000000210c00c986 */ /* 0x0001e2000c10190a */
[----:B------:R-:W-:-:S03]  /*0cc0*/  ISETP.GE.U32.AND P4, PT, R19, UR13, PT ;  /* 0x0000000d13007c0c */ /* 0x000fc6000bf86070 */
[----:B------:R1:W-:Y:S04]  /*0cd0*/  @!P5 STG.E desc[UR10][R14.64], R25 ;  /* 0x000000190e00d986 */ /* 0x0003e8000c10190a */
[----:B------:R2:W-:Y:S01]  /*0ce0*/  @!P6 STG.E desc[UR10][R10.64], R37 ;  /* 0x000000250a00e986 */ /* 0x0005e2000c10190a */
[C---:B0-----:R-:W-:Y:S01]  /*0cf0*/  @!P3 FADD R13, R17.reuse, R40 ;  /* 0x00000028110db221 */ /* 0x041fe20000000000 */
[----:B-1----:R-:W-:-:S04]  /*0d00*/  @!P0 FADD R15, R17, R26 ;  /* 0x0000001a110f8221 */ /* 0x002fc80000000000 */
[----:B------:R0:W-:Y:S01]  /*0d10*/  @!P3 STG.E desc[UR10][R2.64], R13 ;  /* 0x0000000d0200b986 */ /* 0x0001e2000c10190a */
[----:B--2---:R-:W-:-:S05]  /*0d20*/  @!P2 FADD R11, R17, R20 ;  /* 0x00000014110ba221 */ /* 0x004fca0000000000 */
[----:B------:R0:W-:Y:S04]  /*0d30*/  @!P2 STG.E desc[UR10][R4.64], R11 ;  /* 0x0000000b0400a986 */ /* 0x0001e8000c10190a */
[----:B------:R0:W-:Y:S04]  /*0d40*/  @!P1 STG.E desc[UR10][R6.64], R21 ;  /* 0x0000001506009986 */ /* 0x0001e8000c10190a */
[----:B------:R0:W-:Y:S01]  /*0d50*/  @!P0 STG.E desc[UR10][R8.64], R15 ;  /* 0x0000000f08008986 */ /* 0x0001e2000c10190a */
[----:B------:R-:W-:Y:S05]  /*0d60*/  @P4 EXIT ;  /* 0x000000000000494d */ /* 0x000fea0003800000 */
[----:B0-----:R-:W0:Y:S01]  /*0d70*/  LDC.64 R2, c[0x0][0x398] ;  /* 0x0000e600ff027b82 */ /* 0x001e220000000a00 */
[----:B------:R-:W-:Y:S02]  /*0d80*/  IMAD R19, R19, UR4, R0 ;  /* 0x0000000413137c24 */ /* 0x000fe4000f8e0200 */
[----:B------:R-:W-:Y:S02]  /*0d90*/  FADD R17, R17, R35 ;  /* 0x0000002311117221 */ /* 0x000fe40000000000 */
[----:B0-----:R-:W-:-:S05]  /*0da0*/  IMAD.WIDE.U32 R2, R19, 0x4, R2 ;  /* 0x0000000413027825 */ /* 0x001fca00078e0002 */
[----:B------:R-:W-:Y:S01]  /*0db0*/  STG.E desc[UR10][R2.64], R17 ;  /* 0x0000001102007986 */ /* 0x000fe2000c10190a */
[----:B------:R-:W-:Y:S05]  /*0dc0*/  EXIT ;  /* 0x000000000000794d */ /* 0x000fea0003800000 */
.L_x_162:
        /* <DEDUP_REMOVED lines=11> */
.L_x_188:


//--------------------- .text._Z25linear_forward_cuda_tiledPKfS0_S0_Pfiii --------------------------
	.section	.text._Z25linear_forward_cuda_tiledPKfS0_S0_Pfiii,"ax",@progbits
	.align	128
        .global         _Z25linear_forward_cuda_tiledPKfS0_S0_Pfiii
        .type           _Z25linear_forward_cuda_tiledPKfS0_S0_Pfiii,@function
        .size           _Z25linear_forward_cuda_tiledPKfS0_S0_Pfiii,(.L_x_189 - _Z25linear_forward_cuda_tiledPKfS0_S0_Pfiii)
        .other          _Z25linear_forward_cuda_tiledPKfS0_S0_Pfiii,@"STO_CUDA_ENTRY STV_DEFAULT"
_Z25linear_forward_cuda_tiledPKfS0_S0_Pfiii:
.text._Z25linear_forward_cuda_tiledPKfS0_S0_Pfiii:
        /* <DEDUP_REMOVED lines=41> */
.L_x_164:
        /* <DEDUP_REMOVED lines=94> */
.L_x_163:
        /* <DEDUP_REMOVED lines=8> */
[----:B-----5:R-:W-:Y:S01]  /*08f0*/  STG.E desc[UR10][R2.64], R21 ;  /* 0x0000001502007986 */ /* 0x020fe2000c10190a */
[----:B------:R-:W-:Y:S05]  /*0900*/  EXIT ;  /* 0x000000000000794d */ /* 0x000fea0003800000 */
.L_x_165:
        /* <DEDUP_REMOVED lines=15> */
.L_x_189:


//--------------------- .text._Z19linear_forward_cudaPKfS0_S0_Pfiii --------------------------
	.section	.text._Z19linear_forward_cudaPKfS0_S0_Pfiii,"ax",@progbits
	.align	128
        .global         _Z19linear_forward_cudaPKfS0_S0_Pfiii
        .type           _Z19linear_forward_cudaPKfS0_S0_Pfiii,@function
        .size           _Z19linear_forward_cudaPKfS0_S0_Pfiii,(.L_x_190 - _Z19linear_forward_cudaPKfS0_S0_Pfiii)
        .other          _Z19linear_forward_cudaPKfS0_S0_Pfiii,@"STO_CUDA_ENTRY STV_DEFAULT"
_Z19linear_forward_cudaPKfS0_S0_Pfiii:
.text._Z19linear_forward_cudaPKfS0_S0_Pfiii:
[----:B------:R-:W-:Y:S01]  /*0000*/  LDC R1, c[0x0][0x37c] ;  /* 0x0000df00ff017b82 */ /* 0x000fe20000000800 */
[----:B------:R-:W0:Y:S07]  /*0010*/  S2R R2, SR_TID.Y ;  /* 0x0000000000027919 */ /* 0x000e2e0000002200 */
[----:B------:R-:W1:Y:S01]  /*0020*/  S2UR UR4, SR_CTAID.X ;  /* 0x00000000000479c3 */ /* 0x000e620000002500 */
[----:B------:R-:W1:Y:S01]  /*0030*/  LDCU UR5, c[0x0][0x360] ;  /* 0x00006c00ff0577ac */ /* 0x000e620008000800 */
[----:B------:R-:W2:Y:S01]  /*0040*/  S2R R7, SR_TID.X ;  /* 0x0000000000077919 */ /* 0x000ea20000002100 */
[----:B------:R-:W3:Y:S05]  /*0050*/  LDCU UR7, c[0x0][0x3a4] ;  /* 0x00007480ff0777ac */ /* 0x000eea0008000800 */
[----:B------:R-:W0:Y:S08]  /*0060*/  S2UR UR6, SR_CTAID.Y ;  /* 0x00000000000679c3 */ /* 0x000e300000002600 */
[----:B------:R-:W0:Y:S08]  /*0070*/  LDC R3, c[0x0][0x364] ;  /* 0x0000d900ff037b82 */ /* 0x000e300000000800 */
[----:B------:R-:W4:Y:S01]  /*0080*/  LDC R0, c[0x0][0x3a8] ;  /* 0x0000ea00ff007b82 */ /* 0x000f220000000800 */
[----:B-1----:R-:W-:-:S06]  /*0090*/  UIMAD UR4, UR4, UR5, URZ ;  /* 0x00000005040472a4 */ /* 0x002fcc000f8e02ff */
[----:B--2---:R-:W-:Y:S01]  /*00a0*/  IADD3 R5, PT, PT, R7, UR4, RZ ;  /* 0x0000000407057c10 */ /* 0x004fe2000fffe0ff */
[----:B0-----:R-:W-:-:S05]  /*00b0*/  IMAD R3, R3, UR6, R2 ;  /* 0x0000000603037c24 */ /* 0x001fca000f8e0202 */
[----:B---3--:R-:W-:-:S04]  /*00c0*/  ISETP.GE.U32.AND P0, PT, R3, UR7, PT ;  /* 0x0000000703007c0c */ /* 0x008fc8000bf06070 */
[----:B----4-:R-:W-:-:S13]  /*00d0*/  ISETP.GE.U32.OR P0, PT, R5, R0, P0 ;  /* 0x000000000500720c */ /* 0x010fda0000706470 */
[----:B------:R-:W-:Y:S05]  /*00e0*/  @P0 EXIT ;  /* 0x000000000000094d */ /* 0x000fea0003800000 */
[----:B------:R-:W0:Y:S01]  /*00f0*/  LDC R2, c[0x0][0x3a0] ;  /* 0x0000e800ff027b82 */ /* 0x000e220000000800 */
[----:B------:R-:W1:Y:S07]  /*0100*/  LDCU.64 UR6, c[0x0][0x358] ;  /* 0x00006b00ff0677ac */ /* 0x000e6e0008000a00 */
[----:B------:R-:W2:Y:S01]  /*0110*/  LDC.64 R12, c[0x0][0x390] ;  /* 0x0000e400ff0c7b82 */ /* 0x000ea20000000a00 */
[----:B0-----:R-:W-:Y:S01]  /*0120*/  ISETP.GE.AND P0, PT, R2, 0x1, PT ;  /* 0x000000010200780c */ /* 0x001fe20003f06270 */
[----:B--2---:R-:W-:-:S06]  /*0130*/  IMAD.WIDE.U32 R12, R5, 0x4, R12 ;  /* 0x00000004050c7825 */ /* 0x004fcc00078e000c */
[----:B-1----:R0:W5:Y:S06]  /*0140*/  LDG.E R12, desc[UR6][R12.64] ;  /* 0x000000060c0c7981 */ /* 0x00216c000c1e1900 */
[----:B------:R-:W-:Y:S05]  /*0150*/  @!P0 BRA `(.L_x_166) ;  /* 0x00000008003c8947 */ /* 0x000fea0003800000 */
[C---:B------:R-:W-:Y:S01]  /*0160*/  ISETP.GE.U32.AND P1, PT, R2.reuse, 0x8, PT ;  /* 0x000000080200780c */ /* 0x040fe20003f26070 */
[----:B------:R-:W-:Y:S01]  /*0170*/  HFMA2 R6, -RZ, RZ, 0, 0 ;  /* 0x00000000ff067431 */ /* 0x000fe200000001ff */
[----:B------:R-:W-:-:S04]  /*0180*/  LOP3.LUT R4, R2, 0x7, RZ, 0xc0, !PT ;  /* 0x0000000702047812 */ /* 0x000fc800078ec0ff */
[----:B------:R-:W-:-:S07]  /*0190*/  ISETP.NE.AND P0, PT, R4, RZ, PT ;  /* 0x000000ff0400720c */ /* 0x000fce0003f05270 */
[----:B------:R-:W-:Y:S06]  /*01a0*/  @!P1 BRA `(.L_x_167) ;  /* 0x0000000400209947 */ /* 0x000fec0003800000 */
[----:B------:R-:W-:Y:S01]  /*01b0*/  LOP3.LUT R6, R2, 0x7ffffff8, RZ, 0xc0, !PT ;  /* 0x7ffffff802067812 */ /* 0x000fe200078ec0ff */
[C---:B------:R-:W-:Y:S01]  /*01c0*/  IMAD R11, R0.reuse, 0x3, R5 ;  /* 0x00000003000b7824 */ /* 0x040fe200078e0205 */
[C---:B------:R-:W-:Y:S01]  /*01d0*/  IADD3 R7, PT, PT, R0.reuse, UR4, R7 ;  /* 0x0000000400077c10 */ /* 0x040fe2000fffe007 */
[C-C-:B------:R-:W-:Y:S01]  /*01e0*/  IMAD R15, R0.reuse, 0x5, R5.reuse ;  /* 0x00000005000f7824 */ /* 0x140fe200078e0205 */
[CC--:B------:R-:W-:Y:S01]  /*01f0*/  LEA R9, R0.reuse, R5.reuse, 0x1 ;  /* 0x0000000500097211 */ /* 0x0c0fe200078e08ff */
[C-C-:B------:R-:W-:Y:S01]  /*0200*/  IMAD R25, R0.reuse, 0x6, R5.reuse ;  /* 0x0000000600197824 */ /* 0x140fe200078e0205 */
[CC--:B0-----:R-:W-:Y:S01]  /*0210*/  LEA R13, R0.reuse, R5.reuse, 0x2 ;  /* 0x00000005000d7211 */ /* 0x0c1fe200078e10ff */
[----:B------:R-:W-:Y:S01]  /*0220*/  IMAD R27, R0, 0x7, R5 ;  /* 0x00000007001b7824 */ /* 0x000fe200078e0205 */
[----:B------:R-:W-:Y:S01]  /*0230*/  MOV R29, R5 ;  /* 0x00000005001d7202 */ /* 0x000fe20000000f00 */
[----:B------:R-:W-:Y:S01]  /*0240*/  IMAD R8, R3, R2, 0x3 ;  /* 0x0000000303087424 */ /* 0x000fe200078e0202 */
[----:B------:R-:W-:-:S07]  /*0250*/  IADD3 R10, PT, PT, -R6, RZ, RZ ;  /* 0x000000ff060a7210 */ /* 0x000fce0007ffe1ff */
.L_x_168:
[----:B------:R-:W0:Y:S01]  /*0260*/  LDC.64 R20, c[0x0][0x380] ;  /* 0x0000e000ff147b82 */ /* 0x000e220000000a00 */
[----:B------:R-:W-:-:S07]  /*0270*/  IADD3 R23, PT, PT, R8, -0x3, RZ ;  /* 0xfffffffd08177810 */ /* 0x000fce0007ffe0ff */
[----:B------:R-:W1:Y:S01]  /*0280*/  LDC.64 R16, c[0x0][0x388] ;  /* 0x0000e200ff107b82 */ /* 0x000e620000000a00 */
[----:B0-----:R-:W-:-:S06]  /*0290*/  IMAD.WIDE.U32 R22, R23, 0x4, R20 ;  /* 0x0000000417167825 */ /* 0x001fcc00078e0014 */
[----:B------:R-:W2:Y:S01]  /*02a0*/  LDG.E R23, desc[UR6][R22.64] ;  /* 0x0000000616177981 */ /* 0x000ea2000c1e1900 */
[----:B-1----:R-:W-:-:S06]  /*02b0*/  IMAD.WIDE.U32 R18, R29, 0x4, R16 ;  /* 0x000000041d127825 */ /* 0x002fcc00078e0010 */
[----:B------:R-:W2:Y:S01]  /*02c0*/  LDG.E R18, desc[UR6][R18.64] ;  /* 0x0000000612127981 */ /* 0x000ea2000c1e1900 */
[C---:B------:R-:W-:Y:S02]  /*02d0*/  IADD3 R14, PT, PT, R8.reuse, -0x2, RZ ;  /* 0xfffffffe080e7810 */ /* 0x040fe40007ffe0ff */
[----:B------:R-:W-:Y:S01]  /*02e0*/  IADD3 R24, PT, PT, R8, -0x1, RZ ;  /* 0xffffffff08187810 */ /* 0x000fe20007ffe0ff */
[----:B--2--5:R-:W-:Y:S02]  /*02f0*/  FFMA R12, R23, R18, R12 ;  /* 0x00000012170c7223 */ /* 0x024fe4000000000c */
[----:B------:R-:W-:-:S04]  /*0300*/  IMAD.WIDE.U32 R18, R14, 0x4, R20 ;  /* 0x000000040e127825 */ /* 0x000fc800078e0014 */
[----:B------:R-:W-:Y:S01]  /*0310*/  IMAD.WIDE.U32 R22, R7, 0x4, R16 ;  /* 0x0000000407167825 */ /* 0x000fe200078e0010 */
[----:B------:R0:W2:Y:S04]  /*0320*/  LDG.E R14, desc[UR6][R18.64] ;  /* 0x00000006120e7981 */ /* 0x0000a8000c1e1900 */
[----:B------:R1:W2:Y:S01]  /*0330*/  LDG.E R26, desc[UR6][R22.64] ;  /* 0x00000006161a7981 */ /* 0x0002a2000c1e1900 */
[----:B0-----:R-:W-:-:S04]  /*0340*/  IMAD.WIDE.U32 R18, R24, 0x4, R20 ;  /* 0x0000000418127825 */ /* 0x001fc800078e0014 */
[----:B-1----:R-:W-:Y:S01]  /*0350*/  IMAD.WIDE.U32 R22, R9, 0x4, R16 ;  /* 0x0000000409167825 */ /* 0x002fe200078e0010 */
[----:B------:R0:W3:Y:S04]  /*0360*/  LDG.E R24, desc[UR6][R18.64] ;  /* 0x0000000612187981 */ /* 0x0000e8000c1e1900 */
[----:B------:R1:W3:Y:S01]  /*0370*/  LDG.E R28, desc[UR6][R22.64] ;  /* 0x00000006161c7981 */ /* 0x0002e2000c1e1900 */
[----:B0-----:R-:W-:-:S04]  /*0380*/  IMAD.WIDE.U32 R18, R8, 0x4, R20 ;  /* 0x0000000408127825 */ /* 0x001fc800078e0014 */
[----:B-1----:R-:W-:-:S04]  /*0390*/  IMAD.WIDE.U32 R22, R11, 0x4, R16 ;  /* 0x000000040b167825 */ /* 0x002fc800078e0010 */
[----:B--2---:R-:W-:Y:S02]  /*03a0*/  FFMA R12, R14, R26, R12 ;  /* 0x0000001a0e0c7223 */ /* 0x004fe4000000000c */
[----:B------:R-:W2:Y:S04]  /*03b0*/  LDG.E R14, desc[UR6][R18.64] ;  /* 0x00000006120e7981 */ /* 0x000ea8000c1e1900 */
[----:B------:R0:W2:Y:S01]  /*03c0*/  LDG.E R26, desc[UR6][R22.64] ;  /* 0x00000006161a7981 */ /* 0x0000a2000c1e1900 */
[----:B---3--:R-:W-:Y:S01]  /*03d0*/  FFMA R12, R24, R28, R12 ;  /* 0x0000001c180c7223 */ /* 0x008fe2000000000c */
[----:B------:R-:W-:Y:S01]  /*03e0*/  IADD3 R24, PT, PT, R8, 0x1, RZ ;  /* 0x0000000108187810 */ /* 0x000fe20007ffe0ff */
[----:B0-----:R-:W-:-:S04]  /*03f0*/  IMAD.WIDE.U32 R22, R13, 0x4, R16 ;  /* 0x000000040d167825 */ /* 0x001fc800078e0010 */
[----:B------:R-:W-:Y:S01]  /*0400*/  IMAD.WIDE.U32 R18, R24, 0x4, R20 ;  /* 0x0000000418127825 */ /* 0x000fe200078e0014 */
[----:B------:R-:W3:Y:S04]  /*0410*/  LDG.E R28, desc[UR6][R22.64] ;  /* 0x00000006161c7981 */ /* 0x000ee8000c1e1900 */
[----:B------:R0:W3:Y:S01]  /*0420*/  LDG.E R24, desc[UR6][R18.64] ;  /* 0x0000000612187981 */ /* 0x0000e2000c1e1900 */
[----:B--2---:R-:W-:Y:S01]  /*0430*/  FFMA R12, R14, R26, R12 ;  /* 0x0000001a0e0c7223 */ /* 0x004fe2000000000c */
[C---:B------:R-:W-:Y:S02]  /*0440*/  IADD3 R26, PT, PT, R8.reuse, 0x3, RZ ;  /* 0x00000003081a7810 */ /* 0x040fe40007ffe0ff */
[----:B------:R-:W-:-:S03]  /*0450*/  IADD3 R14, PT, PT, R8, 0x2, RZ ;  /* 0x00000002080e7810 */ /* 0x000fc60007ffe0ff */
[----:B0-----:R-:W-:Y:S01]  /*0460*/  IMAD.WIDE.U32 R18, R26, 0x4, R20 ;  /* 0x000000041a127825 */ /* 0x001fe200078e0014 */
[----:B------:R-:W-:-:S03]  /*0470*/  IADD3 R26, PT, PT, R8, 0x4, RZ ;  /* 0x00000004081a7810 */ /* 0x000fc60007ffe0ff */
[--C-:B------:R-:W-:Y:S02]  /*0480*/  IMAD.WIDE.U32 R22, R14, 0x4, R20.reuse ;  /* 0x000000040e167825 */ /* 0x100fe400078e0014 */
[----:B------:R0:W2:Y:S02]  /*0490*/  LDG.E R14, desc[UR6][R18.64] ;  /* 0x00000006120e7981 */ /* 0x0000a4000c1e1900 */
[----:B------:R-:W-:-:S04]  /*04a0*/  IMAD.WIDE.U32 R20, R26, 0x4, R20 ;  /* 0x000000041a147825 */ /* 0x000fc800078e0014 */
[----:B---3--:R-:W-:Y:S02]  /*04b0*/  FFMA R12, R24, R28, R12 ;  /* 0x0000001c180c7223 */ /* 0x008fe4000000000c */
[----:B------:R-:W3:Y:S01]  /*04c0*/  LDG.E R21, desc[UR6][R20.64] ;  /* 0x0000000614157981 */ /* 0x000ee2000c1e1900 */
[----:B0-----:R-:W-:-:S03]  /*04d0*/  IMAD.WIDE.U32 R18, R15, 0x4, R16 ;  /* 0x000000040f127825 */ /* 0x001fc600078e0010 */
[----:B------:R0:W4:Y:S04]  /*04e0*/  LDG.E R24, desc[UR6][R22.64] ;  /* 0x0000000616187981 */ /* 0x000128000c1e1900 */
[----:B------:R-:W4:Y:S01]  /*04f0*/  LDG.E R26, desc[UR6][R18.64] ;  /* 0x00000006121a7981 */ /* 0x000f22000c1e1900 */
[----:B0-----:R-:W-:-:S04]  /*0500*/  IMAD.WIDE.U32 R22, R25, 0x4, R16 ;  /* 0x0000000419167825 */ /* 0x001fc800078e0010 */
[----:B------:R-:W-:Y:S01]  /*0510*/  IMAD.WIDE.U32 R16, R27, 0x4, R16 ;  /* 0x000000041b107825 */ /* 0x000fe200078e0010 */
[----:B------:R-:W2:Y:S05]  /*0520*/  LDG.E R28, desc[UR6][R22.64] ;  /* 0x00000006161c7981 */ /* 0x000eaa000c1e1900 */
[----:B------:R-:W3:Y:S01]  /*0530*/  LDG.E R16, desc[UR6][R16.64] ;  /* 0x0000000610107981 */ /* 0x000ee2000c1e1900 */
[----:B------:R-:W-:-:S04]  /*0540*/  IADD3 R10, PT, PT, R10, 0x8, RZ ;  /* 0x000000080a0a7810 */ /* 0x000fc80007ffe0ff */
[----:B------:R-:W-:Y:S02]  /*0550*/  ISETP.NE.AND P1, PT, R10, RZ, PT ;  /* 0x000000ff0a00720c */ /* 0x000fe40003f25270 */
[----:B------:R-:W-:Y:S02]  /*0560*/  IADD3 R8, PT, PT, R8, 0x8, RZ ;  /* 0x0000000808087810 */ /* 0x000fe40007ffe0ff */
[C---:B------:R-:W-:Y:S02]  /*0570*/  LEA R7, R0.reuse, R7, 0x3 ;  /* 0x0000000700077211 */ /* 0x040fe400078e18ff */
[C---:B------:R-:W-:Y:S02]  /*0580*/  LEA R9, R0.reuse, R9, 0x3 ;  /* 0x0000000900097211 */ /* 0x040fe400078e18ff */
[C---:B------:R-:W-:Y:S02]  /*0590*/  LEA R11, R0.reuse, R11, 0x3 ;  /* 0x0000000b000b7211 */ /* 0x040fe400078e18ff */
[----:B------:R-:W-:-:S02]  /*05a0*/  LEA R13, R0, R13, 0x3 ;  /* 0x0000000d000d7211 */ /* 0x000fc400078e18ff */
[C---:B------:R-:W-:Y:S02]  /*05b0*/  LEA R15, R0.reuse, R15, 0x3 ;  /* 0x0000000f000f7211 */ /* 0x040fe400078e18ff */
[C---:B------:R-:W-:Y:S02]  /*05c0*/  LEA R25, R0.reuse, R25, 0x3 ;  /* 0x0000001900197211 */ /* 0x040fe400078e18ff */
[C---:B------:R-:W-:Y:S02]  /*05d0*/  LEA R27, R0.reuse, R27, 0x3 ;  /* 0x0000001b001b7211 */ /* 0x040fe400078e18ff */
[----:B------:R-:W-:Y:S01]  /*05e0*/  LEA R29, R0, R29, 0x3 ;  /* 0x0000001d001d7211 */ /* 0x000fe200078e18ff */
[----:B----4-:R-:W-:-:S04]  /*05f0*/  FFMA R12, R24, R26, R12 ;  /* 0x0000001a180c7223 */ /* 0x010fc8000000000c */
[----:B--2---:R-:W-:-:S04]  /*0600*/  FFMA R12, R14, R28, R12 ;  /* 0x0000001c0e0c7223 */ /* 0x004fc8000000000c */
[----:B---3--:R-:W-:Y:S01]  /*0610*/  FFMA R12, R21, R16, R12 ;  /* 0x00000010150c7223 */ /* 0x008fe2000000000c */
[----:B------:R-:W-:Y:S06]  /*0620*/  @P1 BRA `(.L_x_168) ;  /* 0xfffffffc000c1947 */ /* 0x000fec000383ffff */
.L_x_167:
[----:B------:R-:W-:Y:S05]  /*0630*/  @!P0 BRA `(.L_x_166) ;  /* 0x0000000400048947 */ /* 0x000fea0003800000 */
[----:B------:R-:W-:Y:S02]  /*0640*/  ISETP.GE.U32.AND P0, PT, R4, 0x4, PT ;  /* 0x000000040400780c */ /* 0x000fe40003f06070 */
[----:B0-----:R-:W-:-:S04]  /*0650*/  LOP3.LUT R13, R2, 0x3, RZ, 0xc0, !PT ;  /* 0x00000003020d7812 */ /* 0x001fc800078ec0ff */
[----:B------:R-:W-:-:S07]  /*0660*/  ISETP.NE.AND P1, PT, R13, RZ, PT ;  /* 0x000000ff0d00720c */ /* 0x000fce0003f25270 */
[----:B------:R-:W-:Y:S06]  /*0670*/  @!P0 BRA `(.L_x_169) ;  /* 0x00000000007c8947 */ /* 0x000fec0003800000 */
[----:B------:R-:W0:Y:S01]  /*0680*/  LDC.64 R8, c[0x0][0x388] ;  /* 0x0000e200ff087b82 */ /* 0x000e220000000a00 */
[----:B------:R-:W-:Y:S02]  /*0690*/  IMAD R15, R3, R2, R6 ;  /* 0x00000002030f7224 */ /* 0x000fe400078e0206 */
[----:B------:R-:W-:-:S03]  /*06a0*/  IMAD R17, R6, R0, R5 ;  /* 0x0000000006117224 */ /* 0x000fc600078e0205 */
[C---:B------:R-:W-:Y:S02]  /*06b0*/  IADD3 R23, PT, PT, R15.reuse, 0x1, RZ ;  /* 0x000000010f177810 */ /* 0x040fe40007ffe0ff */
[----:B------:R-:W1:Y:S01]  /*06c0*/  LDC.64 R10, c[0x0][0x380] ;  /* 0x0000e000ff0a7b82 */ /* 0x000e620000000a00 */
[C---:B------:R-:W-:Y:S02]  /*06d0*/  IADD3 R27, PT, PT, R15.reuse, 0x2, RZ ;  /* 0x000000020f1b7810 */ /* 0x040fe40007ffe0ff */
[----:B------:R-:W-:Y:S01]  /*06e0*/  IADD3 R4, PT, PT, R15, 0x3, RZ ;  /* 0x000000030f047810 */ /* 0x000fe20007ffe0ff */
[C---:B0-----:R-:W-:Y:S01]  /*06f0*/  IMAD.WIDE.U32 R20, R17.reuse, 0x4, R8 ;  /* 0x0000000411147825 */ /* 0x041fe200078e0008 */
[----:B------:R-:W-:-:S04]  /*0700*/  IADD3 R17, PT, PT, R17, R0, RZ ;  /* 0x0000000011117210 */ /* 0x000fc80007ffe0ff */
[-C--:B------:R-:W-:Y:S01]  /*0710*/  IADD3 R29, PT, PT, R17, R0.reuse, RZ ;  /* 0x00000000111d7210 */ /* 0x080fe20007ffe0ff */
[--C-:B-1----:R-:W-:Y:S01]  /*0720*/  IMAD.WIDE.U32 R24, R15, 0x4, R10.reuse ;  /* 0x000000040f187825 */ /* 0x102fe200078e000a */
[----:B------:R-:W2:Y:S03]  /*0730*/  LDG.E R20, desc[UR6][R20.64] ;  /* 0x0000000614147981 */ /* 0x000ea6000c1e1900 */
[----:B------:R-:W-:Y:S01]  /*0740*/  IMAD.WIDE.U32 R22, R23, 0x4, R10 ;  /* 0x0000000417167825 */ /* 0x000fe200078e000a */
[----:B------:R-:W2:Y:S03]  /*0750*/  LDG.E R7, desc[UR6][R24.64] ;  /* 0x0000000618077981 */ /* 0x000ea6000c1e1900 */
[----:B------:R-:W-:Y:S02]  /*0760*/  IMAD.WIDE.U32 R18, R17, 0x4, R8 ;  /* 0x0000000411127825 */ /* 0x000fe400078e0008 */
[----:B------:R-:W3:Y:S02]  /*0770*/  LDG.E R22, desc[UR6][R22.64] ;  /* 0x0000000616167981 */ /* 0x000ee4000c1e1900 */
[----:B------:R-:W-:Y:S01]  /*0780*/  IMAD.WIDE.U32 R14, R27, 0x4, R10 ;  /* 0x000000041b0e7825 */ /* 0x000fe200078e000a */
[C---:B------:R-:W-:Y:S01]  /*0790*/  IADD3 R27, PT, PT, R29.reuse, R0, RZ ;  /* 0x000000001d1b7210 */ /* 0x040fe20007ffe0ff */
[----:B------:R-:W3:Y:S02]  /*07a0*/  LDG.E R19, desc[UR6][R18.64] ;  /* 0x0000000612137981 */ /* 0x000ee4000c1e1900 */
[----:B------:R-:W-:-:S02]  /*07b0*/  IMAD.WIDE.U32 R16, R29, 0x4, R8 ;  /* 0x000000041d107825 */ /* 0x000fc400078e0008 */
[----:B------:R-:W4:Y:S02]  /*07c0*/  LDG.E R14, desc[UR6][R14.64] ;  /* 0x000000060e0e7981 */ /* 0x000f24000c1e1900 */
[----:B------:R-:W-:Y:S02]  /*07d0*/  IMAD.WIDE.U32 R10, R4, 0x4, R10 ;  /* 0x00000004040a7825 */ /* 0x000fe400078e000a */
[----:B------:R-:W4:Y:S02]  /*07e0*/  LDG.E R16, desc[UR6][R16.64] ;  /* 0x0000000610107981 */ /* 0x000f24000c1e1900 */
[----:B------:R-:W-:Y:S02]  /*07f0*/  IMAD.WIDE.U32 R8, R27, 0x4, R8 ;  /* 0x000000041b087825 */ /* 0x000fe400078e0008 */
[----:B------:R-:W4:Y:S04]  /*0800*/  LDG.E R10, desc[UR6][R10.64] ;  /* 0x000000060a0a7981 */ /* 0x000f28000c1e1900 */
[----:B------:R-:W4:Y:S01]  /*0810*/  LDG.E R8, desc[UR6][R8.64] ;  /* 0x0000000608087981 */ /* 0x000f22000c1e1900 */
[----:B------:R-:W-:Y:S01]  /*0820*/  IADD3 R6, PT, PT, R6, 0x4, RZ ;  /* 0x0000000406067810 */ /* 0x000fe20007ffe0ff */
[----:B--2--5:R-:W-:-:S04]  /*0830*/  FFMA R7, R7, R20, R12 ;  /* 0x0000001407077223 */ /* 0x024fc8000000000c */
[----:B---3--:R-:W-:-:S04]  /*0840*/  FFMA R7, R22, R19, R7 ;  /* 0x0000001316077223 */ /* 0x008fc80000000007 */
[----:B----4-:R-:W-:-:S04]  /*0850*/  FFMA R7, R14, R16, R7 ;  /* 0x000000100e077223 */ /* 0x010fc80000000007 */
[----:B------:R-:W-:-:S07]  /*0860*/  FFMA R12, R10, R8, R7 ;  /* 0x000000080a0c7223 */ /* 0x000fce0000000007 */
.L_x_169:
[----:B------:R-:W-:Y:S05]  /*0870*/  @!P1 BRA `(.L_x_166) ;  /* 0x0000000000749947 */ /* 0x000fea0003800000 */
[----:B------:R-:W0:Y:S01]  /*0880*/  LDC.64 R8, c[0x0][0x388] ;  /* 0x0000e200ff087b82 */ /* 0x000e220000000a00 */
[----:B------:R-:W-:Y:S02]  /*0890*/  ISETP.NE.AND P0, PT, R13, 0x1, PT ;  /* 0x000000010d00780c */ /* 0x000fe40003f05270 */
[----:B------:R-:W-:-:S04]  /*08a0*/  LOP3.LUT R4, R2, 0x1, RZ, 0xc0, !PT ;  /* 0x0000000102047812 */ /* 0x000fc800078ec0ff */
[----:B------:R-:W-:Y:S01]  /*08b0*/  ISETP.NE.U32.AND P1, PT, R4, 0x1, PT ;  /* 0x000000010400780c */ /* 0x000fe20003f25070 */
[----:B------:R-:W1:Y:S06]  /*08c0*/  LDC.64 R18, c[0x0][0x380] ;  /* 0x0000e000ff127b82 */ /* 0x000e6c0000000a00 */
[----:B------:R-:W-:Y:S02]  /*08d0*/  @P0 IMAD R7, R3, R2, R6 ;  /* 0x0000000203070224 */ /* 0x000fe400078e0206 */
[----:B------:R-:W2:Y:S01]  /*08e0*/  LDC.64 R10, c[0x0][0x380] ;  /* 0x0000e000ff0a7b82 */ /* 0x000ea20000000a00 */
[C---:B------:R-:W-:Y:S01]  /*08f0*/  @P0 IMAD R17, R6.reuse, R0, R5 ;  /* 0x0000000006110224 */ /* 0x040fe200078e0205 */
[----:B------:R-:W-:-:S02]  /*0900*/  @P0 IADD3 R6, PT, PT, R6, 0x2, RZ ;  /* 0x0000000206060810 */ /* 0x000fc40007ffe0ff */
[----:B------:R-:W-:Y:S02]  /*0910*/  @P0 IADD3 R13, PT, PT, R7, 0x1, RZ ;  /* 0x00000001070d0810 */ /* 0x000fe40007ffe0ff */
[C---:B------:R-:W-:Y:S02]  /*0920*/  @P0 IADD3 R23, PT, PT, R17.reuse, R0, RZ ;  /* 0x0000000011170210 */ /* 0x040fe40007ffe0ff */
[----:B------:R-:W3:Y:S01]  /*0930*/  LDC.64 R14, c[0x0][0x388] ;  /* 0x0000e200ff0e7b82 */ /* 0x000ee20000000a00 */
[----:B0-----:R-:W-:-:S04]  /*0940*/  @P0 IMAD.WIDE.U32 R16, R17, 0x4, R8 ;  /* 0x0000000411100825 */ /* 0x001fc800078e0008 */
[----:B------:R-:W-:Y:S02]  /*0950*/  @P0 IMAD.WIDE.U32 R8, R23, 0x4, R8 ;  /* 0x0000000417080825 */ /* 0x000fe400078e0008 */
[----:B------:R-:W4:Y:S02]  /*0960*/  @P0 LDG.E R16, desc[UR6][R16.64] ;  /* 0x0000000610100981 */ /* 0x000f24000c1e1900 */
[--C-:B-1----:R-:W-:Y:S02]  /*0970*/  @P0 IMAD.WIDE.U32 R20, R7, 0x4, R18.reuse ;  /* 0x0000000407140825 */ /* 0x102fe400078e0012 */
[----:B------:R-:W4:Y:S02]  /*0980*/  @P0 LDG.E R8, desc[UR6][R8.64] ;  /* 0x0000000608080981 */ /* 0x000f24000c1e1900 */
[----:B------:R-:W-:Y:S02]  /*0990*/  @P0 IMAD.WIDE.U32 R18, R13, 0x4, R18 ;  /* 0x000000040d120825 */ /* 0x000fe400078e0012 */
[----:B------:R-:W4:Y:S02]  /*09a0*/  @P0 LDG.E R7, desc[UR6][R20.64] ;  /* 0x0000000614070981 */ /* 0x000f24000c1e1900 */
[----:B------:R-:W-:-:S02]  /*09b0*/  @!P1 IMAD R13, R3, R2, R6 ;  /* 0x00000002030d9224 */ /* 0x000fc400078e0206 */
[----:B------:R-:W-:Y:S01]  /*09c0*/  @!P1 IMAD R23, R6, R0, R5 ;  /* 0x0000000006179224 */ /* 0x000fe200078e0205 */
[----:B------:R-:W4:Y:S01]  /*09d0*/  @P0 LDG.E R18, desc[UR6][R18.64] ;  /* 0x0000000612120981 */ /* 0x000f22000c1e1900 */
[----:B--2---:R-:W-:-:S04]  /*09e0*/  @!P1 IMAD.WIDE.U32 R10, R13, 0x4, R10 ;  /* 0x000000040d0a9825 */ /* 0x004fc800078e000a */
[----:B---3--:R-:W-:Y:S02]  /*09f0*/  @!P1 IMAD.WIDE.U32 R14, R23, 0x4, R14 ;  /* 0x00000004170e9825 */ /* 0x008fe400078e000e */
[----:B------:R-:W2:Y:S04]  /*0a00*/  @!P1 LDG.E R11, desc[UR6][R10.64] ;  /* 0x000000060a0b9981 */ /* 0x000ea8000c1e1900 */
[----:B------:R-:W2:Y:S01]  /*0a10*/  @!P1 LDG.E R14, desc[UR6][R14.64] ;  /* 0x000000060e0e9981 */ /* 0x000ea2000c1e1900 */
[----:B----45:R-:W-:-:S04]  /*0a20*/  @P0 FFMA R7, R7, R16, R12 ;  /* 0x0000001007070223 */ /* 0x030fc8000000000c */
[----:B------:R-:W-:-:S04]  /*0a30*/  @P0 FFMA R12, R18, R8, R7 ;  /* 0x00000008120c0223 */ /* 0x000fc80000000007 */
[----:B--2---:R-:W-:-:S07]  /*0a40*/  @!P1 FFMA R12, R11, R14, R12 ;  /* 0x0000000e0b0c9223 */ /* 0x004fce000000000c */
.L_x_166:
[----:B------:R-:W1:Y:S01]  /*0a50*/  LDC.64 R6, c[0x0][0x398] ;  /* 0x0000e600ff067b82 */ /* 0x000e620000000a00 */
[----:B------:R-:W-:-:S04]  /*0a60*/  IMAD R3, R3, R0, R5 ;  /* 0x0000000003037224 */ /* 0x000fc800078e0205 */
[----:B-1----:R-:W-:-:S05]  /*0a70*/  IMAD.WIDE.U32 R2, R3, 0x4, R6 ;  /* 0x0000000403027825 */ /* 0x002fca00078e0006 */
[----:B-----5:R-:W-:Y:S01]  /*0a80*/  STG.E desc[UR6][R2.64], R12 ;  /* 0x0000000c02007986 */ /* 0x020fe2000c101906 */
[----:B------:R-:W-:Y:S05]  /*0a90*/  EXIT ;  /* 0x000000000000794d */ /* 0x000fea0003800000 */
.L_x_170:
        /* <DEDUP_REMOVED lines=14> */
.L_x_190:


//--------------------- .nv.shared.reserved.0     --------------------------
	.section	.nv.shared.reserved.0,"aw",@nobits
	.weak		__nv_reservedSMEM_offset_0_alias
	.size		__nv_reservedSMEM_offset_0_alias, 0, 64
	.other		__nv_reservedSMEM_offset_0_alias,@"STO_CUDA_RESERVED_SHARED STV_DEFAULT"
__nv_reservedSMEM_offset_0_alias:
	.zero		0
	.zero		64


//--------------------- .nv.shared._Z32dweight_backward_cuda_blocktiledPKfS0_PfS1_iii --------------------------
	.section	.nv.shared._Z32dweight_backward_cuda_blocktiledPKfS0_PfS1_iii,"aw",@nobits
	.sectionflags	@""
	.align	4
.nv.shared._Z32dweight_backward_cuda_blocktiledPKfS0_PfS1_iii:
	.zero		5120


//--------------------- .nv.shared._Z27dweight_backward_cuda_tiledPKfS0_PfS1_iii --------------------------
	.section	.nv.shared._Z27dweight_backward_cuda_tiledPKfS0_PfS1_iii,"aw",@nobits
	.sectionflags	@""
	.align	4
.nv.shared._Z27dweight_backward_cuda_tiledPKfS0_PfS1_iii:
	.zero		9216


//--------------------- .nv.shared._Z29dinp_backward_cuda_blocktiledPKfS0_Pfiii --------------------------
	.section	.nv.shared._Z29dinp_backward_cuda_blocktiledPKfS0_Pfiii,"aw",@nobits
	.sectionflags	@""
	.align	4
.nv.shared._Z29dinp_backward_cuda_blocktiledPKfS0_Pfiii:
	.zero		5120


//--------------------- .nv.shared._Z24dinp_backward_cuda_tiledPKfS0_Pfiii --------------------------
	.section	.nv.shared._Z24dinp_backward_cuda_tiledPKfS0_Pfiii,"aw",@nobits
	.sectionflags	@""
	.align	4
.nv.shared._Z24dinp_backward_cuda_tiledPKfS0_Pfiii:
	.zero		9216


//--------------------- .nv.shared._Z35linear_forward_relu_cuda_blocktiledPKfS0_S0_Pfiii --------------------------
	.section	.nv.shared._Z35linear_forward_relu_cuda_blocktiledPKfS0_S0_Pfiii,"aw",@nobits
	.sectionflags	@""
	.align	4
.nv.shared._Z35linear_forward_relu_cuda_blocktiledPKfS0_S0_Pfiii:
	.zero		5120


//--------------------- .nv.shared._Z30linear_forward_relu_cuda_tiledPKfS0_S0_Pfiii --------------------------
	.section	.nv.shared._Z30linear_forward_relu_cuda_tiledPKfS0_S0_Pfiii,"aw",@nobits
	.sectionflags	@""
	.align	4
.nv.shared._Z30linear_forward_relu_cuda_tiledPKfS0_S0_Pfiii:
	.zero		9216


//--------------------- .nv.shared._Z30linear_forward_cuda_blocktiledPKfS0_S0_Pfiii --------------------------
	.section	.nv.shared._Z30linear_forward_cuda_blocktiledPKfS0_S0_Pfiii,"aw",@nobits
	.sectionflags	@""
	.align	4
.nv.shared._Z30linear_forward_cuda_blocktiledPKfS0_S0_Pfiii:
	.zero		5120


//--------------------- .nv.shared._Z25linear_forward_cuda_tiledPKfS0_S0_Pfiii --------------------------
	.section	.nv.shared._Z25linear_forward_cuda_tiledPKfS0_S0_Pfiii,"aw",@nobits
	.sectionflags	@""
	.align	4
.nv.shared._Z25linear_forward_cuda_tiledPKfS0_S0_Pfiii:
	.zero		9216


//--------------------- .nv.constant0._Z18update_params_cudaiPfS_S_S_fffffi --------------------------
	.section	.nv.constant0._Z18update_params_cudaiPfS_S_S_fffffi,"a",@progbits
	.sectionflags	@""
	.align	4
.nv.constant0._Z18update_params_cudaiPfS_S_S_fffffi:
	.zero		960


//--------------------- .nv.constant0._Z34crossentropy_softmax_backward_cudaPfS_S_PKiii --------------------------
	.section	.nv.constant0._Z34crossentropy_softmax_backward_cudaPfS_S_PKiii,"a",@progbits
	.sectionflags	@""
	.align	4
.nv.constant0._Z34crossentropy_softmax_backward_cudaPfS_S_PKiii:
	.zero		936


//--------------------- .nv.constant0._Z25crossentropy_forward_cudaPfS_PKiii --------------------------
	.section	.nv.constant0._Z25crossentropy_forward_cudaPfS_PKiii,"a",@progbits
	.sectionflags	@""
	.align	4
.nv.constant0._Z25crossentropy_forward_cudaPfS_PKiii:
	.zero		928


//--------------------- .nv.constant0._Z20softmax_forward_cudaPfS_ii --------------------------
	.section	.nv.constant0._Z20softmax_forward_cudaPfS_ii,"a",@progbits
	.sectionflags	@""
	.align	4
.nv.constant0._Z20softmax_forward_cudaPfS_ii:
	.zero		920


//--------------------- .nv.constant0._Z18relu_backward_cudaPfPKfS1_ii --------------------------
	.section	.nv.constant0._Z18relu_backward_cudaPfPKfS1_ii,"a",@progbits
	.sectionflags	@""
	.align	4
.nv.constant0._Z18relu_backward_cudaPfPKfS1_ii:
	.zero		928


//--------------------- .nv.constant0._Z17relu_forward_cudaiiPKfPf --------------------------
	.section	.nv.constant0._Z17relu_forward_cudaiiPKfPf,"a",@progbits
	.sectionflags	@""
	.align	4
.nv.constant0._Z17relu_forward_cudaiiPKfPf:
	.zero		920


//--------------------- .nv.constant0._Z32dweight_backward_cuda_blocktiledPKfS0_PfS1_iii --------------------------
	.section	.nv.constant0._Z32dweight_backward_cuda_blocktiledPKfS0_PfS1_iii,"a",@progbits
	.sectionflags	@""
	.align	4
.nv.constant0._Z32dweight_backward_cuda_blocktiledPKfS0_PfS1_iii:
	.zero		940


//--------------------- .nv.constant0._Z27dweight_backward_cuda_tiledPKfS0_PfS1_iii --------------------------
	.section	.nv.constant0._Z27dweight_backward_cuda_tiledPKfS0_PfS1_iii,"a",@progbits
	.sectionflags	@""
	.align	4
.nv.constant0._Z27dweight_backward_cuda_tiledPKfS0_PfS1_iii:
	.zero		940


//--------------------- .nv.constant0._Z21dweight_backward_cudaPfS_PKfS1_iii --------------------------
	.section	.nv.constant0._Z21dweight_backward_cudaPfS_PKfS1_iii,"a",@progbits
	.sectionflags	@""
	.align	4
.nv.constant0._Z21dweight_backward_cudaPfS_PKfS1_iii:
	.zero		940


//--------------------- .nv.constant0._Z29dinp_backward_cuda_blocktiledPKfS0_Pfiii --------------------------
	.section	.nv.constant0._Z29dinp_backward_cuda_blocktiledPKfS0_Pfiii,"a",@progbits
	.sectionflags	@""
	.align	4
.nv.constant0._Z29dinp_backward_cuda_blocktiledPKfS0_Pfiii:
	.zero		932


//--------------------- .nv.constant0._Z24dinp_backward_cuda_tiledPKfS0_Pfiii --------------------------
	.section	.nv.constant0._Z24dinp_backward_cuda_tiledPKfS0_Pfiii,"a",@progbits
	.sectionflags	@""
	.align	4
.nv.constant0._Z24dinp_backward_cuda_tiledPKfS0_Pfiii:
	.zero		932


//--------------------- .nv.constant0._Z18dinp_backward_cudaPfPKfS1_iii --------------------------
	.section	.nv.constant0._Z18dinp_backward_cudaPfPKfS1_iii,"a",@progbits
	.sectionflags	@""
	.align	4
.nv.constant0._Z18dinp_backward_cudaPfPKfS1_iii:
	.zero		932


//--------------------- .nv.constant0._Z35linear_forward_relu_cuda_blocktiledPKfS0_S0_Pfiii --------------------------
	.section	.nv.constant0._Z35linear_forward_relu_cuda_blocktiledPKfS0_S0_Pfiii,"a",@progbits
	.sectionflags	@""
	.align	4
.nv.constant0._Z35linear_forward_relu_cuda_blocktiledPKfS0_S0_Pfiii:
	.zero		940


//--------------------- .nv.constant0._Z30linear_forward_relu_cuda_tiledPKfS0_S0_Pfiii --------------------------
	.section	.nv.constant0._Z30linear_forward_relu_cuda_tiledPKfS0_S0_Pfiii,"a",@progbits
	.sectionflags	@""
	.align	4
.nv.constant0._Z30linear_forward_relu_cuda_tiledPKfS0_S0_Pfiii:
	.zero		940


//--------------------- .nv.constant0._Z30linear_forward_cuda_blocktiledPKfS0_S0_Pfiii --------------------------
	.section	.nv.constant0._Z30linear_forward_cuda_blocktiledPKfS0_S0_Pfiii,"a",@progbits
	.sectionflags	@""
	.align	4
.nv.constant0._Z30linear_forward_cuda_blocktiledPKfS0_S0_Pfiii:
	.zero		940


//--------------------- .nv.constant0._Z25linear_forward_cuda_tiledPKfS0_S0_Pfiii --------------------------
	.section	.nv.constant0._Z25linear_forward_cuda_tiledPKfS0_S0_Pfiii,"a",@progbits
	.sectionflags	@""
	.align	4
.nv.constant0._Z25linear_forward_cuda_tiledPKfS0_S0_Pfiii:
	.zero		940


//--------------------- .nv.constant0._Z19linear_forward_cudaPKfS0_S0_Pfiii --------------------------
	.section	.nv.constant0._Z19linear_forward_cudaPKfS0_S0_Pfiii,"a",@progbits
	.sectionflags	@""
	.align	4
.nv.constant0._Z19linear_forward_cudaPKfS0_S0_Pfiii:
	.zero		940


//--------------------- SYMBOLS --------------------------

	.type		.nv.reservedSmem.offset0,@object
	.size		.nv.reservedSmem.offset0,0x4
	.type		.nv.reservedSmem.cap,@object
	.size		.nv.reservedSmem.cap,0x4
